//
// Generated by NVIDIA NVVM Compiler
//
// Compiler Build ID: CL-36424714
// Cuda compilation tools, release 13.0, V13.0.88
// Based on NVVM 20.0.0
//

.version 9.0
.target sm_100
.address_size 64

	// .globl	_Z4dExpPA67_jPjS1_S0_
.const .align 4 .b8 d_MiInverse[132];
.const .align 4 .b8 d_Mij[4488];
.const .align 4 .b8 d_Mpjr[132];
.const .align 4 .b8 d_MpjInverse[132];
.const .align 4 .b8 d_Mpji[4356];
.const .align 4 .u32 d_MpInvR;
.const .align 4 .b8 d_Mpi[132];
.const .align 4 .b8 d_Mj[136];
.const .align 4 .b8 d_MInv[136];
.const .align 4 .b8 d_MsqModN[268];
.const .align 4 .b8 d_e[68];
.const .align 4 .b8 d_One[268];
// _ZZ4dExpPA67_jPjS1_S0_E6XPrime has been demoted
// _ZZ4dExpPA67_jPjS1_S0_E1Y has been demoted
// _ZZ8d_MMlastPjS_S_S_S_E1T has been demoted
// _ZZ8d_MMlastPjS_S_S_S_E2TT has been demoted
// _ZZ10d_ExactExtPjS_S_E2Xi has been demoted
// _ZZ10d_ExactExtPjS_S_E4Beta has been demoted
// _ZZ14d_ExactExtLastPjS_S_E2Xi has been demoted
// _ZZ14d_ExactExtLastPjS_S_E4Beta has been demoted

.visible .entry _Z4dExpPA67_jPjS1_S0_(
	.param .u64 .ptr .align 1 _Z4dExpPA67_jPjS1_S0__param_0,
	.param .u64 .ptr .align 1 _Z4dExpPA67_jPjS1_S0__param_1,
	.param .u64 .ptr .align 1 _Z4dExpPA67_jPjS1_S0__param_2,
	.param .u64 .ptr .align 1 _Z4dExpPA67_jPjS1_S0__param_3
)
{
	.reg .pred 	%p<215>;
	.reg .b32 	%r<1378>;
	.reg .b32 	%f<529>;
	.reg .b64 	%rd<1371>;
	// demoted variable
	.shared .align 4 .b8 _ZZ4dExpPA67_jPjS1_S0_E6XPrime[268];
	// demoted variable
	.shared .align 4 .b8 _ZZ4dExpPA67_jPjS1_S0_E1Y[268];
	// demoted variable
	.shared .align 4 .b8 _ZZ8d_MMlastPjS_S_S_S_E1T[136];
	// demoted variable
	.shared .align 4 .b8 _ZZ8d_MMlastPjS_S_S_S_E2TT[136];
	// demoted variable
	.shared .align 4 .b8 _ZZ10d_ExactExtPjS_S_E2Xi[132];
	// demoted variable
	.shared .align 4 .u32 _ZZ10d_ExactExtPjS_S_E4Beta;
	// demoted variable
	.shared .align 4 .b8 _ZZ14d_ExactExtLastPjS_S_E2Xi[132];
	// demoted variable
	.shared .align 4 .u32 _ZZ14d_ExactExtLastPjS_S_E4Beta;
	ld.param.u64 	%rd820, [_Z4dExpPA67_jPjS1_S0__param_0];
	ld.param.u64 	%rd821, [_Z4dExpPA67_jPjS1_S0__param_1];
	ld.param.u64 	%rd818, [_Z4dExpPA67_jPjS1_S0__param_2];
	cvta.to.global.u64 	%rd1, %rd821;
	cvta.to.global.u64 	%rd2, %rd818;
	cvta.to.global.u64 	%rd822, %rd820;
	mov.u32 	%r78, %ctaid.x;
	mul.wide.u32 	%rd823, %r78, 268;
	add.s64 	%rd3, %rd822, %rd823;
	mov.u32 	%r1, %tid.x;
	setp.gt.u32 	%p1, %r1, 32;
	shl.b32 	%r79, %r1, 2;
	mov.u32 	%r80, _ZZ8d_MMlastPjS_S_S_S_E1T;
	add.s32 	%r2, %r80, %r79;
	@%p1 bra 	$L__BB0_19;
	mul.wide.u32 	%rd824, %r1, 4;
	add.s64 	%rd825, %rd3, %rd824;
	ld.global.u32 	%r81, [%rd825];
	mov.u64 	%rd826, d_MsqModN;
	add.s64 	%rd827, %rd826, %rd824;
	ld.const.u32 	%r82, [%rd827];
	mul.wide.u32 	%rd4, %r82, %r81;
	add.s64 	%rd828, %rd2, %rd824;
	ld.global.u32 	%rd5, [%rd828];
	and.b64  	%rd829, %rd4, -4294967296;
	setp.ne.s64 	%p2, %rd829, 0;
	@%p2 bra 	$L__BB0_3;
	cvt.u32.u64 	%r83, %rd5;
	cvt.u32.u64 	%r84, %rd4;
	rem.u32 	%r85, %r84, %r83;
	cvt.u64.u32 	%rd1154, %r85;
	bra.uni 	$L__BB0_4;
$L__BB0_3:
	rem.u64 	%rd1154, %rd4, %rd5;
$L__BB0_4:
	add.s64 	%rd832, %rd1, %rd824;
	ld.global.u32 	%r3, [%rd832];
	setp.eq.s32 	%p3, %r3, 0;
	mov.b64 	%rd1161, 0;
	mov.u64 	%rd1162, %rd5;
	@%p3 bra 	$L__BB0_10;
	cvt.u64.u32 	%rd1155, %r3;
	mov.b64 	%rd1157, 0;
	mov.b64 	%rd1156, 1;
	mov.u64 	%rd1158, %rd5;
$L__BB0_6:
	mov.u64 	%rd1161, %rd1156;
	mov.u64 	%rd1162, %rd1155;
	and.b64  	%rd835, %rd1158, -4294967296;
	setp.ne.s64 	%p4, %rd835, 0;
	@%p4 bra 	$L__BB0_8;
	cvt.u32.u64 	%r86, %rd1162;
	cvt.u32.u64 	%r87, %rd1158;
	div.u32 	%r88, %r87, %r86;
	mul.lo.s32 	%r89, %r88, %r86;
	sub.s32 	%r90, %r87, %r89;
	cvt.u64.u32 	%rd1159, %r88;
	cvt.u64.u32 	%rd1155, %r90;
	bra.uni 	$L__BB0_9;
$L__BB0_8:
	div.u64 	%rd1159, %rd1158, %rd1162;
	mul.lo.s64 	%rd836, %rd1159, %rd1162;
	sub.s64 	%rd1155, %rd1158, %rd836;
$L__BB0_9:
	mul.lo.s64 	%rd837, %rd1159, %rd1161;
	sub.s64 	%rd1156, %rd1157, %rd837;
	setp.ne.s64 	%p5, %rd1155, 0;
	mov.u64 	%rd1157, %rd1161;
	mov.u64 	%rd1158, %rd1162;
	@%p5 bra 	$L__BB0_6;
$L__BB0_10:
	cvt.u32.u64 	%r91, %rd1162;
	setp.ne.s32 	%p6, %r91, 1;
	mov.b64 	%rd1164, 0;
	@%p6 bra 	$L__BB0_15;
	add.s64 	%rd23, %rd1161, %rd5;
	and.b64  	%rd839, %rd23, -4294967296;
	setp.ne.s64 	%p7, %rd839, 0;
	@%p7 bra 	$L__BB0_13;
	cvt.u32.u64 	%r92, %rd5;
	cvt.u32.u64 	%r93, %rd23;
	rem.u32 	%r94, %r93, %r92;
	cvt.u64.u32 	%rd1163, %r94;
	bra.uni 	$L__BB0_14;
$L__BB0_13:
	rem.s64 	%rd1163, %rd23, %rd5;
$L__BB0_14:
	and.b64  	%rd1164, %rd1163, 4294967295;
$L__BB0_15:
	mul.lo.s64 	%rd29, %rd1164, %rd1154;
	and.b64  	%rd840, %rd29, -4294967296;
	setp.ne.s64 	%p8, %rd840, 0;
	@%p8 bra 	$L__BB0_17;
	cvt.u32.u64 	%r95, %rd5;
	cvt.u32.u64 	%r96, %rd29;
	rem.u32 	%r97, %r96, %r95;
	cvt.u64.u32 	%rd1165, %r97;
	bra.uni 	$L__BB0_18;
$L__BB0_17:
	rem.u64 	%rd1165, %rd29, %rd5;
$L__BB0_18:
	cvt.u32.u64 	%r98, %rd5;
	cvt.u32.u64 	%r99, %rd1165;
	rem.u32 	%r100, %r99, %r98;
	sub.s32 	%r101, %r98, %r100;
	st.shared.u32 	[%r2], %r101;
$L__BB0_19:
	setp.gt.u32 	%p9, %r1, 32;
	bar.sync 	0;
	mov.u32 	%r103, _ZZ14d_ExactExtLastPjS_S_E2Xi;
	add.s32 	%r4, %r103, %r79;
	@%p9 bra 	$L__BB0_24;
	ld.shared.u32 	%r104, [%r2];
	mul.wide.u32 	%rd841, %r1, 4;
	mov.u64 	%rd842, d_MiInverse;
	add.s64 	%rd843, %rd842, %rd841;
	ld.const.u32 	%r105, [%rd843];
	mul.wide.u32 	%rd33, %r105, %r104;
	add.s64 	%rd844, %rd2, %rd841;
	ld.global.u32 	%rd34, [%rd844];
	and.b64  	%rd845, %rd33, -4294967296;
	setp.ne.s64 	%p10, %rd845, 0;
	@%p10 bra 	$L__BB0_22;
	cvt.u32.u64 	%r106, %rd34;
	cvt.u32.u64 	%r107, %rd33;
	rem.u32 	%r108, %r107, %r106;
	cvt.u64.u32 	%rd1166, %r108;
	bra.uni 	$L__BB0_23;
$L__BB0_22:
	rem.u64 	%rd1166, %rd33, %rd34;
$L__BB0_23:
	st.shared.u32 	[%r4], %rd1166;
$L__BB0_24:
	bar.sync 	0;
	ld.shared.u32 	%r1357, [_ZZ14d_ExactExtLastPjS_S_E2Xi];
	cvt.rn.f32.u32 	%f1, %r1357;
	ld.global.u32 	%r112, [%rd2];
	cvt.rn.f32.u32 	%f2, %r112;
	div.rn.f32 	%f3, %f1, %f2;
	add.f32 	%f4, %f3, 0f00000000;
	ld.shared.u32 	%r113, [_ZZ14d_ExactExtLastPjS_S_E2Xi+4];
	cvt.rn.f32.u32 	%f5, %r113;
	ld.global.u32 	%r114, [%rd2+4];
	cvt.rn.f32.u32 	%f6, %r114;
	div.rn.f32 	%f7, %f5, %f6;
	add.f32 	%f8, %f4, %f7;
	ld.shared.u32 	%r115, [_ZZ14d_ExactExtLastPjS_S_E2Xi+8];
	cvt.rn.f32.u32 	%f9, %r115;
	ld.global.u32 	%r116, [%rd2+8];
	cvt.rn.f32.u32 	%f10, %r116;
	div.rn.f32 	%f11, %f9, %f10;
	add.f32 	%f12, %f8, %f11;
	ld.shared.u32 	%r117, [_ZZ14d_ExactExtLastPjS_S_E2Xi+12];
	cvt.rn.f32.u32 	%f13, %r117;
	ld.global.u32 	%r118, [%rd2+12];
	cvt.rn.f32.u32 	%f14, %r118;
	div.rn.f32 	%f15, %f13, %f14;
	add.f32 	%f16, %f12, %f15;
	add.s32 	%r1355, %r103, 16;
	ld.shared.u32 	%r119, [_ZZ14d_ExactExtLastPjS_S_E2Xi+16];
	cvt.rn.f32.u32 	%f17, %r119;
	ld.global.u32 	%r120, [%rd2+16];
	cvt.rn.f32.u32 	%f18, %r120;
	div.rn.f32 	%f19, %f17, %f18;
	add.f32 	%f20, %f16, %f19;
	ld.shared.u32 	%r121, [_ZZ14d_ExactExtLastPjS_S_E2Xi+20];
	cvt.rn.f32.u32 	%f21, %r121;
	ld.global.u32 	%r122, [%rd2+20];
	cvt.rn.f32.u32 	%f22, %r122;
	div.rn.f32 	%f23, %f21, %f22;
	add.f32 	%f24, %f20, %f23;
	ld.shared.u32 	%r123, [_ZZ14d_ExactExtLastPjS_S_E2Xi+24];
	cvt.rn.f32.u32 	%f25, %r123;
	ld.global.u32 	%r124, [%rd2+24];
	cvt.rn.f32.u32 	%f26, %r124;
	div.rn.f32 	%f27, %f25, %f26;
	add.f32 	%f28, %f24, %f27;
	ld.shared.u32 	%r125, [_ZZ14d_ExactExtLastPjS_S_E2Xi+28];
	cvt.rn.f32.u32 	%f29, %r125;
	ld.global.u32 	%r126, [%rd2+28];
	cvt.rn.f32.u32 	%f30, %r126;
	div.rn.f32 	%f31, %f29, %f30;
	add.f32 	%f32, %f28, %f31;
	ld.shared.u32 	%r127, [_ZZ14d_ExactExtLastPjS_S_E2Xi+32];
	cvt.rn.f32.u32 	%f33, %r127;
	ld.global.u32 	%r128, [%rd2+32];
	cvt.rn.f32.u32 	%f34, %r128;
	div.rn.f32 	%f35, %f33, %f34;
	add.f32 	%f36, %f32, %f35;
	ld.shared.u32 	%r129, [_ZZ14d_ExactExtLastPjS_S_E2Xi+36];
	cvt.rn.f32.u32 	%f37, %r129;
	ld.global.u32 	%r130, [%rd2+36];
	cvt.rn.f32.u32 	%f38, %r130;
	div.rn.f32 	%f39, %f37, %f38;
	add.f32 	%f40, %f36, %f39;
	ld.shared.u32 	%r131, [_ZZ14d_ExactExtLastPjS_S_E2Xi+40];
	cvt.rn.f32.u32 	%f41, %r131;
	ld.global.u32 	%r132, [%rd2+40];
	cvt.rn.f32.u32 	%f42, %r132;
	div.rn.f32 	%f43, %f41, %f42;
	add.f32 	%f44, %f40, %f43;
	ld.shared.u32 	%r133, [_ZZ14d_ExactExtLastPjS_S_E2Xi+44];
	cvt.rn.f32.u32 	%f45, %r133;
	ld.global.u32 	%r134, [%rd2+44];
	cvt.rn.f32.u32 	%f46, %r134;
	div.rn.f32 	%f47, %f45, %f46;
	add.f32 	%f48, %f44, %f47;
	ld.shared.u32 	%r135, [_ZZ14d_ExactExtLastPjS_S_E2Xi+48];
	cvt.rn.f32.u32 	%f49, %r135;
	ld.global.u32 	%r136, [%rd2+48];
	cvt.rn.f32.u32 	%f50, %r136;
	div.rn.f32 	%f51, %f49, %f50;
	add.f32 	%f52, %f48, %f51;
	ld.shared.u32 	%r137, [_ZZ14d_ExactExtLastPjS_S_E2Xi+52];
	cvt.rn.f32.u32 	%f53, %r137;
	ld.global.u32 	%r138, [%rd2+52];
	cvt.rn.f32.u32 	%f54, %r138;
	div.rn.f32 	%f55, %f53, %f54;
	add.f32 	%f56, %f52, %f55;
	ld.shared.u32 	%r139, [_ZZ14d_ExactExtLastPjS_S_E2Xi+56];
	cvt.rn.f32.u32 	%f57, %r139;
	ld.global.u32 	%r140, [%rd2+56];
	cvt.rn.f32.u32 	%f58, %r140;
	div.rn.f32 	%f59, %f57, %f58;
	add.f32 	%f60, %f56, %f59;
	ld.shared.u32 	%r141, [_ZZ14d_ExactExtLastPjS_S_E2Xi+60];
	cvt.rn.f32.u32 	%f61, %r141;
	ld.global.u32 	%r142, [%rd2+60];
	cvt.rn.f32.u32 	%f62, %r142;
	div.rn.f32 	%f63, %f61, %f62;
	add.f32 	%f64, %f60, %f63;
	ld.shared.u32 	%r143, [_ZZ14d_ExactExtLastPjS_S_E2Xi+64];
	cvt.rn.f32.u32 	%f65, %r143;
	ld.global.u32 	%r144, [%rd2+64];
	cvt.rn.f32.u32 	%f66, %r144;
	div.rn.f32 	%f67, %f65, %f66;
	add.f32 	%f68, %f64, %f67;
	ld.shared.u32 	%r145, [_ZZ14d_ExactExtLastPjS_S_E2Xi+68];
	cvt.rn.f32.u32 	%f69, %r145;
	ld.global.u32 	%r146, [%rd2+68];
	cvt.rn.f32.u32 	%f70, %r146;
	div.rn.f32 	%f71, %f69, %f70;
	add.f32 	%f72, %f68, %f71;
	ld.shared.u32 	%r147, [_ZZ14d_ExactExtLastPjS_S_E2Xi+72];
	cvt.rn.f32.u32 	%f73, %r147;
	ld.global.u32 	%r148, [%rd2+72];
	cvt.rn.f32.u32 	%f74, %r148;
	div.rn.f32 	%f75, %f73, %f74;
	add.f32 	%f76, %f72, %f75;
	ld.shared.u32 	%r149, [_ZZ14d_ExactExtLastPjS_S_E2Xi+76];
	cvt.rn.f32.u32 	%f77, %r149;
	ld.global.u32 	%r150, [%rd2+76];
	cvt.rn.f32.u32 	%f78, %r150;
	div.rn.f32 	%f79, %f77, %f78;
	add.f32 	%f80, %f76, %f79;
	ld.shared.u32 	%r151, [_ZZ14d_ExactExtLastPjS_S_E2Xi+80];
	cvt.rn.f32.u32 	%f81, %r151;
	ld.global.u32 	%r152, [%rd2+80];
	cvt.rn.f32.u32 	%f82, %r152;
	div.rn.f32 	%f83, %f81, %f82;
	add.f32 	%f84, %f80, %f83;
	ld.shared.u32 	%r153, [_ZZ14d_ExactExtLastPjS_S_E2Xi+84];
	cvt.rn.f32.u32 	%f85, %r153;
	ld.global.u32 	%r154, [%rd2+84];
	cvt.rn.f32.u32 	%f86, %r154;
	div.rn.f32 	%f87, %f85, %f86;
	add.f32 	%f88, %f84, %f87;
	ld.shared.u32 	%r155, [_ZZ14d_ExactExtLastPjS_S_E2Xi+88];
	cvt.rn.f32.u32 	%f89, %r155;
	ld.global.u32 	%r156, [%rd2+88];
	cvt.rn.f32.u32 	%f90, %r156;
	div.rn.f32 	%f91, %f89, %f90;
	add.f32 	%f92, %f88, %f91;
	ld.shared.u32 	%r157, [_ZZ14d_ExactExtLastPjS_S_E2Xi+92];
	cvt.rn.f32.u32 	%f93, %r157;
	ld.global.u32 	%r158, [%rd2+92];
	cvt.rn.f32.u32 	%f94, %r158;
	div.rn.f32 	%f95, %f93, %f94;
	add.f32 	%f96, %f92, %f95;
	ld.shared.u32 	%r159, [_ZZ14d_ExactExtLastPjS_S_E2Xi+96];
	cvt.rn.f32.u32 	%f97, %r159;
	ld.global.u32 	%r160, [%rd2+96];
	cvt.rn.f32.u32 	%f98, %r160;
	div.rn.f32 	%f99, %f97, %f98;
	add.f32 	%f100, %f96, %f99;
	ld.shared.u32 	%r161, [_ZZ14d_ExactExtLastPjS_S_E2Xi+100];
	cvt.rn.f32.u32 	%f101, %r161;
	ld.global.u32 	%r162, [%rd2+100];
	cvt.rn.f32.u32 	%f102, %r162;
	div.rn.f32 	%f103, %f101, %f102;
	add.f32 	%f104, %f100, %f103;
	ld.shared.u32 	%r163, [_ZZ14d_ExactExtLastPjS_S_E2Xi+104];
	cvt.rn.f32.u32 	%f105, %r163;
	ld.global.u32 	%r164, [%rd2+104];
	cvt.rn.f32.u32 	%f106, %r164;
	div.rn.f32 	%f107, %f105, %f106;
	add.f32 	%f108, %f104, %f107;
	ld.shared.u32 	%r165, [_ZZ14d_ExactExtLastPjS_S_E2Xi+108];
	cvt.rn.f32.u32 	%f109, %r165;
	ld.global.u32 	%r166, [%rd2+108];
	cvt.rn.f32.u32 	%f110, %r166;
	div.rn.f32 	%f111, %f109, %f110;
	add.f32 	%f112, %f108, %f111;
	ld.shared.u32 	%r167, [_ZZ14d_ExactExtLastPjS_S_E2Xi+112];
	cvt.rn.f32.u32 	%f113, %r167;
	ld.global.u32 	%r168, [%rd2+112];
	cvt.rn.f32.u32 	%f114, %r168;
	div.rn.f32 	%f115, %f113, %f114;
	add.f32 	%f116, %f112, %f115;
	ld.shared.u32 	%r169, [_ZZ14d_ExactExtLastPjS_S_E2Xi+116];
	cvt.rn.f32.u32 	%f117, %r169;
	ld.global.u32 	%r170, [%rd2+116];
	cvt.rn.f32.u32 	%f118, %r170;
	div.rn.f32 	%f119, %f117, %f118;
	add.f32 	%f120, %f116, %f119;
	ld.shared.u32 	%r171, [_ZZ14d_ExactExtLastPjS_S_E2Xi+120];
	cvt.rn.f32.u32 	%f121, %r171;
	ld.global.u32 	%r172, [%rd2+120];
	cvt.rn.f32.u32 	%f122, %r172;
	div.rn.f32 	%f123, %f121, %f122;
	add.f32 	%f124, %f120, %f123;
	ld.shared.u32 	%r173, [_ZZ14d_ExactExtLastPjS_S_E2Xi+124];
	cvt.rn.f32.u32 	%f125, %r173;
	ld.global.u32 	%r174, [%rd2+124];
	cvt.rn.f32.u32 	%f126, %r174;
	div.rn.f32 	%f127, %f125, %f126;
	add.f32 	%f128, %f124, %f127;
	ld.shared.u32 	%r175, [_ZZ14d_ExactExtLastPjS_S_E2Xi+128];
	cvt.rn.f32.u32 	%f129, %r175;
	ld.global.u32 	%r176, [%rd2+128];
	cvt.rn.f32.u32 	%f130, %r176;
	div.rn.f32 	%f131, %f129, %f130;
	add.f32 	%f132, %f128, %f131;
	cvt.rzi.u32.f32 	%r6, %f132;
	st.shared.u32 	[_ZZ14d_ExactExtLastPjS_S_E4Beta], %r6;
	mul.wide.u32 	%rd847, %r1, 4;
	add.s64 	%rd38, %rd2, %rd847;
	ld.global.u32 	%rd39, [%rd38+132];
	mul.wide.u32 	%rd848, %r1, 132;
	mov.u64 	%rd849, d_Mij;
	add.s64 	%rd850, %rd848, %rd849;
	add.s64 	%rd1167, %rd850, 8;
	mov.b64 	%rd1168, 0;
	mov.b32 	%r1356, 8;
$L__BB0_25:
	ld.const.u32 	%r177, [%rd1167+-8];
	mul.wide.u32 	%rd43, %r1357, %r177;
	and.b64  	%rd851, %rd43, -4294967296;
	setp.ne.s64 	%p11, %rd851, 0;
	@%p11 bra 	$L__BB0_27;
	cvt.u32.u64 	%r178, %rd39;
	cvt.u32.u64 	%r179, %rd43;
	rem.u32 	%r180, %r179, %r178;
	cvt.u64.u32 	%rd1169, %r180;
	bra.uni 	$L__BB0_28;
$L__BB0_27:
	rem.u64 	%rd1169, %rd43, %rd39;
$L__BB0_28:
	and.b64  	%rd852, %rd1168, 4294967295;
	add.s64 	%rd47, %rd1169, %rd852;
	and.b64  	%rd853, %rd47, 4294967296;
	setp.ne.s64 	%p12, %rd853, 0;
	@%p12 bra 	$L__BB0_30;
	cvt.u32.u64 	%r181, %rd39;
	cvt.u32.u64 	%r182, %rd47;
	rem.u32 	%r183, %r182, %r181;
	cvt.u64.u32 	%rd1170, %r183;
	bra.uni 	$L__BB0_31;
$L__BB0_30:
	rem.u64 	%rd1170, %rd47, %rd39;
$L__BB0_31:
	setp.eq.s32 	%p13, %r1356, 136;
	@%p13 bra 	$L__BB0_51;
	ld.const.u32 	%r184, [%rd1167+-4];
	ld.shared.u32 	%r185, [%r1355+-12];
	mul.wide.u32 	%rd51, %r185, %r184;
	and.b64  	%rd854, %rd51, -4294967296;
	setp.ne.s64 	%p14, %rd854, 0;
	@%p14 bra 	$L__BB0_34;
	cvt.u32.u64 	%r186, %rd39;
	cvt.u32.u64 	%r187, %rd51;
	rem.u32 	%r188, %r187, %r186;
	cvt.u64.u32 	%rd1171, %r188;
	bra.uni 	$L__BB0_35;
$L__BB0_34:
	rem.u64 	%rd1171, %rd51, %rd39;
$L__BB0_35:
	add.s64 	%rd55, %rd1171, %rd1170;
	and.b64  	%rd855, %rd55, 4294967296;
	setp.ne.s64 	%p15, %rd855, 0;
	@%p15 bra 	$L__BB0_37;
	cvt.u32.u64 	%r189, %rd39;
	cvt.u32.u64 	%r190, %rd55;
	rem.u32 	%r191, %r190, %r189;
	cvt.u64.u32 	%rd1172, %r191;
	bra.uni 	$L__BB0_38;
$L__BB0_37:
	rem.u64 	%rd1172, %rd55, %rd39;
$L__BB0_38:
	ld.const.u32 	%r192, [%rd1167];
	ld.shared.u32 	%r193, [%r1355+-8];
	mul.wide.u32 	%rd59, %r193, %r192;
	and.b64  	%rd856, %rd59, -4294967296;
	setp.ne.s64 	%p16, %rd856, 0;
	@%p16 bra 	$L__BB0_40;
	cvt.u32.u64 	%r194, %rd39;
	cvt.u32.u64 	%r195, %rd59;
	rem.u32 	%r196, %r195, %r194;
	cvt.u64.u32 	%rd1173, %r196;
	bra.uni 	$L__BB0_41;
$L__BB0_40:
	rem.u64 	%rd1173, %rd59, %rd39;
$L__BB0_41:
	add.s64 	%rd63, %rd1173, %rd1172;
	and.b64  	%rd857, %rd63, 4294967296;
	setp.ne.s64 	%p17, %rd857, 0;
	@%p17 bra 	$L__BB0_43;
	cvt.u32.u64 	%r197, %rd39;
	cvt.u32.u64 	%r198, %rd63;
	rem.u32 	%r199, %r198, %r197;
	cvt.u64.u32 	%rd1174, %r199;
	bra.uni 	$L__BB0_44;
$L__BB0_43:
	rem.u64 	%rd1174, %rd63, %rd39;
$L__BB0_44:
	ld.const.u32 	%r200, [%rd1167+4];
	ld.shared.u32 	%r201, [%r1355+-4];
	mul.wide.u32 	%rd67, %r201, %r200;
	and.b64  	%rd858, %rd67, -4294967296;
	setp.ne.s64 	%p18, %rd858, 0;
	@%p18 bra 	$L__BB0_46;
	cvt.u32.u64 	%r202, %rd39;
	cvt.u32.u64 	%r203, %rd67;
	rem.u32 	%r204, %r203, %r202;
	cvt.u64.u32 	%rd1175, %r204;
	bra.uni 	$L__BB0_47;
$L__BB0_46:
	rem.u64 	%rd1175, %rd67, %rd39;
$L__BB0_47:
	add.s64 	%rd71, %rd1175, %rd1174;
	and.b64  	%rd859, %rd71, 4294967296;
	setp.ne.s64 	%p19, %rd859, 0;
	@%p19 bra 	$L__BB0_49;
	cvt.u32.u64 	%r205, %rd39;
	cvt.u32.u64 	%r206, %rd71;
	rem.u32 	%r207, %r206, %r205;
	cvt.u64.u32 	%rd1168, %r207;
	bra.uni 	$L__BB0_50;
$L__BB0_49:
	rem.u64 	%rd1168, %rd71, %rd39;
$L__BB0_50:
	ld.shared.u32 	%r1357, [%r1355];
	add.s32 	%r1356, %r1356, 16;
	add.s64 	%rd1167, %rd1167, 16;
	add.s32 	%r1355, %r1355, 16;
	bra.uni 	$L__BB0_25;
$L__BB0_51:
	mov.u64 	%rd861, d_Mj;
	add.s64 	%rd862, %rd861, %rd847;
	ld.const.u32 	%r13, [%rd862];
	mul.wide.u32 	%rd76, %r13, %r6;
	and.b64  	%rd863, %rd76, -4294967296;
	setp.ne.s64 	%p20, %rd863, 0;
	@%p20 bra 	$L__BB0_53;
	cvt.u32.u64 	%r208, %rd39;
	cvt.u32.u64 	%r209, %rd76;
	rem.u32 	%r210, %r209, %r208;
	cvt.u64.u32 	%rd1177, %r210;
	bra.uni 	$L__BB0_54;
$L__BB0_53:
	rem.u64 	%rd1177, %rd76, %rd39;
$L__BB0_54:
	sub.s64 	%rd80, %rd1170, %rd1177;
	and.b64  	%rd864, %rd80, -4294967296;
	setp.ne.s64 	%p21, %rd864, 0;
	@%p21 bra 	$L__BB0_56;
	cvt.u32.u64 	%r211, %rd39;
	cvt.u32.u64 	%r212, %rd80;
	rem.u32 	%r213, %r212, %r211;
	cvt.u64.u32 	%rd1178, %r213;
	bra.uni 	$L__BB0_57;
$L__BB0_56:
	rem.s64 	%rd1178, %rd80, %rd39;
$L__BB0_57:
	add.s64 	%rd84, %rd1178, %rd39;
	and.b64  	%rd865, %rd84, -4294967296;
	setp.ne.s64 	%p22, %rd865, 0;
	@%p22 bra 	$L__BB0_59;
	cvt.u32.u64 	%r214, %rd39;
	cvt.u32.u64 	%r215, %rd84;
	rem.u32 	%r216, %r215, %r214;
	cvt.u64.u32 	%rd1179, %r216;
	bra.uni 	$L__BB0_60;
$L__BB0_59:
	rem.s64 	%rd1179, %rd84, %rd39;
$L__BB0_60:
	mov.u32 	%r218, _ZZ8d_MMlastPjS_S_S_S_E2TT;
	add.s32 	%r14, %r218, %r79;
	st.shared.u32 	[%r14], %rd1179;
	bar.sync 	0;
	add.s64 	%rd867, %rd3, %rd847;
	ld.global.u32 	%r219, [%rd867+132];
	mov.u64 	%rd868, d_MsqModN;
	add.s64 	%rd869, %rd868, %rd847;
	ld.const.u32 	%r220, [%rd869+132];
	mul.wide.u32 	%rd88, %r220, %r219;
	ld.global.u32 	%rd89, [%rd38+132];
	and.b64  	%rd870, %rd88, -4294967296;
	setp.ne.s64 	%p23, %rd870, 0;
	@%p23 bra 	$L__BB0_62;
	cvt.u32.u64 	%r221, %rd89;
	cvt.u32.u64 	%r222, %rd88;
	rem.u32 	%r223, %r222, %r221;
	cvt.u64.u32 	%rd1180, %r223;
	bra.uni 	$L__BB0_63;
$L__BB0_62:
	rem.u64 	%rd1180, %rd88, %rd89;
$L__BB0_63:
	ld.shared.u32 	%r224, [%r14];
	add.s64 	%rd93, %rd1, %rd847;
	ld.global.u32 	%r225, [%rd93+132];
	mul.wide.u32 	%rd94, %r225, %r224;
	and.b64  	%rd872, %rd94, -4294967296;
	setp.ne.s64 	%p24, %rd872, 0;
	@%p24 bra 	$L__BB0_65;
	cvt.u32.u64 	%r226, %rd89;
	cvt.u32.u64 	%r227, %rd94;
	rem.u32 	%r228, %r227, %r226;
	cvt.u64.u32 	%rd1181, %r228;
	bra.uni 	$L__BB0_66;
$L__BB0_65:
	rem.u64 	%rd1181, %rd94, %rd89;
$L__BB0_66:
	add.s64 	%rd98, %rd1181, %rd1180;
	and.b64  	%rd873, %rd98, 4294967296;
	setp.ne.s64 	%p25, %rd873, 0;
	@%p25 bra 	$L__BB0_68;
	cvt.u32.u64 	%r229, %rd89;
	cvt.u32.u64 	%r230, %rd98;
	rem.u32 	%r231, %r230, %r229;
	cvt.u64.u32 	%rd1182, %r231;
	bra.uni 	$L__BB0_69;
$L__BB0_68:
	rem.u64 	%rd1182, %rd98, %rd89;
$L__BB0_69:
	mov.u64 	%rd875, d_MInv;
	add.s64 	%rd876, %rd875, %rd847;
	ld.const.u32 	%rd877, [%rd876];
	mul.lo.s64 	%rd102, %rd1182, %rd877;
	and.b64  	%rd878, %rd102, -4294967296;
	setp.ne.s64 	%p26, %rd878, 0;
	@%p26 bra 	$L__BB0_71;
	cvt.u32.u64 	%r232, %rd89;
	cvt.u32.u64 	%r233, %rd102;
	rem.u32 	%r234, %r233, %r232;
	cvt.u64.u32 	%rd1183, %r234;
	bra.uni 	$L__BB0_72;
$L__BB0_71:
	rem.u64 	%rd1183, %rd102, %rd89;
$L__BB0_72:
	setp.gt.u32 	%p27, %r1, 32;
	st.shared.u32 	[%r2], %rd1183;
	bar.sync 	0;
	mov.u64 	%rd880, d_MpjInverse;
	add.s64 	%rd106, %rd880, %rd847;
	mov.u32 	%r236, _ZZ10d_ExactExtPjS_S_E2Xi;
	add.s32 	%r15, %r236, %r79;
	@%p27 bra 	$L__BB0_77;
	ld.shared.u32 	%r237, [%r2+4];
	ld.const.u32 	%r238, [%rd106];
	mul.wide.u32 	%rd107, %r238, %r237;
	ld.global.u32 	%rd108, [%rd38+136];
	and.b64  	%rd881, %rd107, -4294967296;
	setp.ne.s64 	%p28, %rd881, 0;
	@%p28 bra 	$L__BB0_75;
	cvt.u32.u64 	%r239, %rd108;
	cvt.u32.u64 	%r240, %rd107;
	rem.u32 	%r241, %r240, %r239;
	cvt.u64.u32 	%rd1184, %r241;
	bra.uni 	$L__BB0_76;
$L__BB0_75:
	rem.u64 	%rd1184, %rd107, %rd108;
$L__BB0_76:
	st.shared.u32 	[%r15], %rd1184;
$L__BB0_77:
	bar.sync 	0;
	ld.global.u32 	%rd112, [%rd2+132];
	mov.u64 	%rd884, d_Mpjr;
	add.s64 	%rd1185, %rd884, 8;
	add.s32 	%r1358, %r236, 8;
	mov.b64 	%rd1186, 0;
	mov.b32 	%r1359, 8;
	cvt.u32.u64 	%r247, %rd112;
$L__BB0_78:
	ld.const.u32 	%r245, [%rd1185+-8];
	ld.shared.u32 	%r246, [%r1358+-8];
	mul.wide.u32 	%rd115, %r246, %r245;
	and.b64  	%rd885, %rd115, -4294967296;
	setp.ne.s64 	%p29, %rd885, 0;
	@%p29 bra 	$L__BB0_80;
	cvt.u32.u64 	%r248, %rd115;
	rem.u32 	%r249, %r248, %r247;
	cvt.u64.u32 	%rd1187, %r249;
	bra.uni 	$L__BB0_81;
$L__BB0_80:
	rem.u64 	%rd1187, %rd115, %rd112;
$L__BB0_81:
	and.b64  	%rd886, %rd1186, 4294967295;
	add.s64 	%rd119, %rd1187, %rd886;
	and.b64  	%rd887, %rd119, 4294967296;
	setp.ne.s64 	%p30, %rd887, 0;
	@%p30 bra 	$L__BB0_83;
	cvt.u32.u64 	%r251, %rd119;
	rem.u32 	%r252, %r251, %r247;
	cvt.u64.u32 	%rd1188, %r252;
	bra.uni 	$L__BB0_84;
$L__BB0_83:
	rem.u64 	%rd1188, %rd119, %rd112;
$L__BB0_84:
	setp.eq.s32 	%p31, %r1359, 136;
	@%p31 bra 	$L__BB0_104;
	ld.const.u32 	%r253, [%rd1185+-4];
	ld.shared.u32 	%r254, [%r1358+-4];
	mul.wide.u32 	%rd123, %r254, %r253;
	and.b64  	%rd888, %rd123, -4294967296;
	setp.ne.s64 	%p32, %rd888, 0;
	@%p32 bra 	$L__BB0_87;
	cvt.u32.u64 	%r256, %rd123;
	rem.u32 	%r257, %r256, %r247;
	cvt.u64.u32 	%rd1189, %r257;
	bra.uni 	$L__BB0_88;
$L__BB0_87:
	rem.u64 	%rd1189, %rd123, %rd112;
$L__BB0_88:
	add.s64 	%rd127, %rd1189, %rd1188;
	and.b64  	%rd889, %rd127, 4294967296;
	setp.ne.s64 	%p33, %rd889, 0;
	@%p33 bra 	$L__BB0_90;
	cvt.u32.u64 	%r259, %rd127;
	rem.u32 	%r260, %r259, %r247;
	cvt.u64.u32 	%rd1190, %r260;
	bra.uni 	$L__BB0_91;
$L__BB0_90:
	rem.u64 	%rd1190, %rd127, %rd112;
$L__BB0_91:
	ld.const.u32 	%r261, [%rd1185];
	ld.shared.u32 	%r262, [%r1358];
	mul.wide.u32 	%rd131, %r262, %r261;
	and.b64  	%rd890, %rd131, -4294967296;
	setp.ne.s64 	%p34, %rd890, 0;
	@%p34 bra 	$L__BB0_93;
	cvt.u32.u64 	%r264, %rd131;
	rem.u32 	%r265, %r264, %r247;
	cvt.u64.u32 	%rd1191, %r265;
	bra.uni 	$L__BB0_94;
$L__BB0_93:
	rem.u64 	%rd1191, %rd131, %rd112;
$L__BB0_94:
	add.s64 	%rd135, %rd1191, %rd1190;
	and.b64  	%rd891, %rd135, 4294967296;
	setp.ne.s64 	%p35, %rd891, 0;
	@%p35 bra 	$L__BB0_96;
	cvt.u32.u64 	%r267, %rd135;
	rem.u32 	%r268, %r267, %r247;
	cvt.u64.u32 	%rd1192, %r268;
	bra.uni 	$L__BB0_97;
$L__BB0_96:
	rem.u64 	%rd1192, %rd135, %rd112;
$L__BB0_97:
	ld.const.u32 	%r269, [%rd1185+4];
	ld.shared.u32 	%r270, [%r1358+4];
	mul.wide.u32 	%rd139, %r270, %r269;
	and.b64  	%rd892, %rd139, -4294967296;
	setp.ne.s64 	%p36, %rd892, 0;
	@%p36 bra 	$L__BB0_99;
	cvt.u32.u64 	%r272, %rd139;
	rem.u32 	%r273, %r272, %r247;
	cvt.u64.u32 	%rd1193, %r273;
	bra.uni 	$L__BB0_100;
$L__BB0_99:
	rem.u64 	%rd1193, %rd139, %rd112;
$L__BB0_100:
	add.s64 	%rd143, %rd1193, %rd1192;
	and.b64  	%rd893, %rd143, 4294967296;
	setp.ne.s64 	%p37, %rd893, 0;
	@%p37 bra 	$L__BB0_102;
	cvt.u32.u64 	%r275, %rd143;
	rem.u32 	%r276, %r275, %r247;
	cvt.u64.u32 	%rd1186, %r276;
	bra.uni 	$L__BB0_103;
$L__BB0_102:
	rem.u64 	%rd1186, %rd143, %rd112;
$L__BB0_103:
	add.s32 	%r1359, %r1359, 16;
	add.s64 	%rd1185, %rd1185, 16;
	add.s32 	%r1358, %r1358, 16;
	bra.uni 	$L__BB0_78;
$L__BB0_104:
	ld.shared.u32 	%rd894, [_ZZ8d_MMlastPjS_S_S_S_E1T];
	sub.s64 	%rd148, %rd1188, %rd894;
	and.b64  	%rd895, %rd148, -4294967296;
	setp.ne.s64 	%p38, %rd895, 0;
	@%p38 bra 	$L__BB0_106;
	cvt.u32.u64 	%r278, %rd148;
	rem.u32 	%r279, %r278, %r247;
	cvt.u64.u32 	%rd1195, %r279;
	bra.uni 	$L__BB0_107;
$L__BB0_106:
	rem.s64 	%rd1195, %rd148, %rd112;
$L__BB0_107:
	add.s64 	%rd152, %rd1195, %rd112;
	and.b64  	%rd896, %rd152, -4294967296;
	setp.ne.s64 	%p39, %rd896, 0;
	@%p39 bra 	$L__BB0_109;
	cvt.u32.u64 	%r281, %rd152;
	rem.u32 	%r282, %r281, %r247;
	cvt.u64.u32 	%rd1196, %r282;
	bra.uni 	$L__BB0_110;
$L__BB0_109:
	rem.s64 	%rd1196, %rd152, %rd112;
$L__BB0_110:
	ld.const.u32 	%rd897, [d_MpInvR];
	mul.lo.s64 	%rd156, %rd1196, %rd897;
	and.b64  	%rd898, %rd156, -4294967296;
	setp.ne.s64 	%p40, %rd898, 0;
	@%p40 bra 	$L__BB0_112;
	cvt.u32.u64 	%r284, %rd156;
	rem.u32 	%r285, %r284, %r247;
	cvt.u64.u32 	%rd1197, %r285;
	bra.uni 	$L__BB0_113;
$L__BB0_112:
	rem.u64 	%rd1197, %rd156, %rd112;
$L__BB0_113:
	setp.gt.u32 	%p41, %r1, 32;
	st.shared.u32 	[_ZZ10d_ExactExtPjS_S_E4Beta], %rd1197;
	mov.u64 	%rd900, d_Mpji;
	add.s64 	%rd160, %rd900, %rd848;
	mov.u64 	%rd902, d_Mpi;
	add.s64 	%rd161, %rd902, %rd847;
	@%p41 bra 	$L__BB0_150;
	ld.global.u32 	%rd162, [%rd38];
	mov.b32 	%r1360, 0;
	mov.b64 	%rd1198, 0;
	cvt.u32.u64 	%r291, %rd162;
$L__BB0_115:
	mul.wide.u32 	%rd904, %r1360, 4;
	add.s64 	%rd164, %rd160, %rd904;
	ld.const.u32 	%r287, [%rd164];
	shl.b32 	%r288, %r1360, 2;
	add.s32 	%r21, %r236, %r288;
	ld.shared.u32 	%r290, [%r21];
	mul.wide.u32 	%rd165, %r290, %r287;
	and.b64  	%rd905, %rd165, -4294967296;
	setp.ne.s64 	%p42, %rd905, 0;
	@%p42 bra 	$L__BB0_117;
	cvt.u32.u64 	%r292, %rd165;
	rem.u32 	%r293, %r292, %r291;
	cvt.u64.u32 	%rd1199, %r293;
	bra.uni 	$L__BB0_118;
$L__BB0_117:
	rem.u64 	%rd1199, %rd165, %rd162;
$L__BB0_118:
	and.b64  	%rd906, %rd1198, 4294967295;
	add.s64 	%rd169, %rd1199, %rd906;
	and.b64  	%rd907, %rd169, 4294967296;
	setp.ne.s64 	%p43, %rd907, 0;
	@%p43 bra 	$L__BB0_120;
	cvt.u32.u64 	%r295, %rd169;
	rem.u32 	%r296, %r295, %r291;
	cvt.u64.u32 	%rd1200, %r296;
	bra.uni 	$L__BB0_121;
$L__BB0_120:
	rem.u64 	%rd1200, %rd169, %rd162;
$L__BB0_121:
	setp.eq.s32 	%p44, %r1360, 32;
	@%p44 bra 	$L__BB0_140;
	ld.const.u32 	%r297, [%rd164+4];
	ld.shared.u32 	%r298, [%r21+4];
	mul.wide.u32 	%rd173, %r298, %r297;
	and.b64  	%rd908, %rd173, -4294967296;
	setp.ne.s64 	%p45, %rd908, 0;
	@%p45 bra 	$L__BB0_124;
	cvt.u32.u64 	%r300, %rd173;
	rem.u32 	%r301, %r300, %r291;
	cvt.u64.u32 	%rd1201, %r301;
	bra.uni 	$L__BB0_125;
$L__BB0_124:
	rem.u64 	%rd1201, %rd173, %rd162;
$L__BB0_125:
	add.s64 	%rd177, %rd1201, %rd1200;
	and.b64  	%rd909, %rd177, 4294967296;
	setp.ne.s64 	%p46, %rd909, 0;
	@%p46 bra 	$L__BB0_127;
	cvt.u32.u64 	%r303, %rd177;
	rem.u32 	%r304, %r303, %r291;
	cvt.u64.u32 	%rd1202, %r304;
	bra.uni 	$L__BB0_128;
$L__BB0_127:
	rem.u64 	%rd1202, %rd177, %rd162;
$L__BB0_128:
	ld.const.u32 	%r305, [%rd164+8];
	ld.shared.u32 	%r306, [%r21+8];
	mul.wide.u32 	%rd181, %r306, %r305;
	and.b64  	%rd910, %rd181, -4294967296;
	setp.ne.s64 	%p47, %rd910, 0;
	@%p47 bra 	$L__BB0_130;
	cvt.u32.u64 	%r308, %rd181;
	rem.u32 	%r309, %r308, %r291;
	cvt.u64.u32 	%rd1203, %r309;
	bra.uni 	$L__BB0_131;
$L__BB0_130:
	rem.u64 	%rd1203, %rd181, %rd162;
$L__BB0_131:
	add.s64 	%rd185, %rd1203, %rd1202;
	and.b64  	%rd911, %rd185, 4294967296;
	setp.ne.s64 	%p48, %rd911, 0;
	@%p48 bra 	$L__BB0_133;
	cvt.u32.u64 	%r311, %rd185;
	rem.u32 	%r312, %r311, %r291;
	cvt.u64.u32 	%rd1204, %r312;
	bra.uni 	$L__BB0_134;
$L__BB0_133:
	rem.u64 	%rd1204, %rd185, %rd162;
$L__BB0_134:
	ld.const.u32 	%r313, [%rd164+12];
	ld.shared.u32 	%r314, [%r21+12];
	mul.wide.u32 	%rd189, %r314, %r313;
	and.b64  	%rd912, %rd189, -4294967296;
	setp.ne.s64 	%p49, %rd912, 0;
	@%p49 bra 	$L__BB0_136;
	cvt.u32.u64 	%r316, %rd189;
	rem.u32 	%r317, %r316, %r291;
	cvt.u64.u32 	%rd1205, %r317;
	bra.uni 	$L__BB0_137;
$L__BB0_136:
	rem.u64 	%rd1205, %rd189, %rd162;
$L__BB0_137:
	add.s64 	%rd193, %rd1205, %rd1204;
	and.b64  	%rd913, %rd193, 4294967296;
	setp.ne.s64 	%p50, %rd913, 0;
	@%p50 bra 	$L__BB0_139;
	cvt.u32.u64 	%r319, %rd193;
	rem.u32 	%r320, %r319, %r291;
	cvt.u64.u32 	%rd1198, %r320;
	add.s32 	%r1360, %r1360, 4;
	bra.uni 	$L__BB0_115;
$L__BB0_139:
	rem.u64 	%rd1198, %rd193, %rd162;
	add.s32 	%r1360, %r1360, 4;
	bra.uni 	$L__BB0_115;
$L__BB0_140:
	ld.const.u32 	%rd914, [%rd161];
	mul.lo.s64 	%rd197, %rd1197, %rd914;
	and.b64  	%rd915, %rd197, -4294967296;
	setp.ne.s64 	%p51, %rd915, 0;
	@%p51 bra 	$L__BB0_142;
	cvt.u32.u64 	%r322, %rd197;
	rem.u32 	%r323, %r322, %r291;
	cvt.u64.u32 	%rd1206, %r323;
	bra.uni 	$L__BB0_143;
$L__BB0_142:
	rem.u64 	%rd1206, %rd197, %rd162;
$L__BB0_143:
	sub.s64 	%rd201, %rd1200, %rd1206;
	and.b64  	%rd916, %rd201, -4294967296;
	setp.ne.s64 	%p52, %rd916, 0;
	@%p52 bra 	$L__BB0_145;
	cvt.u32.u64 	%r325, %rd201;
	rem.u32 	%r326, %r325, %r291;
	cvt.u64.u32 	%rd1207, %r326;
	bra.uni 	$L__BB0_146;
$L__BB0_145:
	rem.s64 	%rd1207, %rd201, %rd162;
$L__BB0_146:
	add.s64 	%rd205, %rd1207, %rd162;
	and.b64  	%rd917, %rd205, -4294967296;
	setp.ne.s64 	%p53, %rd917, 0;
	@%p53 bra 	$L__BB0_148;
	cvt.u32.u64 	%r328, %rd205;
	rem.u32 	%r329, %r328, %r291;
	cvt.u64.u32 	%rd1208, %r329;
	bra.uni 	$L__BB0_149;
$L__BB0_148:
	rem.s64 	%rd1208, %rd205, %rd162;
$L__BB0_149:
	st.shared.u32 	[%r14], %rd1208;
$L__BB0_150:
	ld.param.u64 	%rd1143, [_Z4dExpPA67_jPjS1_S0__param_3];
	bar.sync 	0;
	ld.shared.u32 	%r332, [_ZZ8d_MMlastPjS_S_S_S_E2TT];
	st.shared.u32 	[_ZZ4dExpPA67_jPjS1_S0_E6XPrime], %r332;
	ld.shared.u32 	%r333, [_ZZ8d_MMlastPjS_S_S_S_E2TT+4];
	st.shared.u32 	[_ZZ4dExpPA67_jPjS1_S0_E6XPrime+4], %r333;
	ld.shared.u32 	%r334, [_ZZ8d_MMlastPjS_S_S_S_E2TT+8];
	st.shared.u32 	[_ZZ4dExpPA67_jPjS1_S0_E6XPrime+8], %r334;
	ld.shared.u32 	%r335, [_ZZ8d_MMlastPjS_S_S_S_E2TT+12];
	st.shared.u32 	[_ZZ4dExpPA67_jPjS1_S0_E6XPrime+12], %r335;
	ld.shared.u32 	%r336, [_ZZ8d_MMlastPjS_S_S_S_E2TT+16];
	st.shared.u32 	[_ZZ4dExpPA67_jPjS1_S0_E6XPrime+16], %r336;
	ld.shared.u32 	%r337, [_ZZ8d_MMlastPjS_S_S_S_E2TT+20];
	st.shared.u32 	[_ZZ4dExpPA67_jPjS1_S0_E6XPrime+20], %r337;
	ld.shared.u32 	%r338, [_ZZ8d_MMlastPjS_S_S_S_E2TT+24];
	st.shared.u32 	[_ZZ4dExpPA67_jPjS1_S0_E6XPrime+24], %r338;
	ld.shared.u32 	%r339, [_ZZ8d_MMlastPjS_S_S_S_E2TT+28];
	st.shared.u32 	[_ZZ4dExpPA67_jPjS1_S0_E6XPrime+28], %r339;
	ld.shared.u32 	%r340, [_ZZ8d_MMlastPjS_S_S_S_E2TT+32];
	st.shared.u32 	[_ZZ4dExpPA67_jPjS1_S0_E6XPrime+32], %r340;
	ld.shared.u32 	%r341, [_ZZ8d_MMlastPjS_S_S_S_E2TT+36];
	st.shared.u32 	[_ZZ4dExpPA67_jPjS1_S0_E6XPrime+36], %r341;
	ld.shared.u32 	%r342, [_ZZ8d_MMlastPjS_S_S_S_E2TT+40];
	st.shared.u32 	[_ZZ4dExpPA67_jPjS1_S0_E6XPrime+40], %r342;
	ld.shared.u32 	%r343, [_ZZ8d_MMlastPjS_S_S_S_E2TT+44];
	st.shared.u32 	[_ZZ4dExpPA67_jPjS1_S0_E6XPrime+44], %r343;
	ld.shared.u32 	%r344, [_ZZ8d_MMlastPjS_S_S_S_E2TT+48];
	st.shared.u32 	[_ZZ4dExpPA67_jPjS1_S0_E6XPrime+48], %r344;
	ld.shared.u32 	%r345, [_ZZ8d_MMlastPjS_S_S_S_E2TT+52];
	st.shared.u32 	[_ZZ4dExpPA67_jPjS1_S0_E6XPrime+52], %r345;
	ld.shared.u32 	%r346, [_ZZ8d_MMlastPjS_S_S_S_E2TT+56];
	st.shared.u32 	[_ZZ4dExpPA67_jPjS1_S0_E6XPrime+56], %r346;
	ld.shared.u32 	%r347, [_ZZ8d_MMlastPjS_S_S_S_E2TT+60];
	st.shared.u32 	[_ZZ4dExpPA67_jPjS1_S0_E6XPrime+60], %r347;
	ld.shared.u32 	%r348, [_ZZ8d_MMlastPjS_S_S_S_E2TT+64];
	st.shared.u32 	[_ZZ4dExpPA67_jPjS1_S0_E6XPrime+64], %r348;
	ld.shared.u32 	%r349, [_ZZ8d_MMlastPjS_S_S_S_E2TT+68];
	st.shared.u32 	[_ZZ4dExpPA67_jPjS1_S0_E6XPrime+68], %r349;
	ld.shared.u32 	%r350, [_ZZ8d_MMlastPjS_S_S_S_E2TT+72];
	st.shared.u32 	[_ZZ4dExpPA67_jPjS1_S0_E6XPrime+72], %r350;
	ld.shared.u32 	%r351, [_ZZ8d_MMlastPjS_S_S_S_E2TT+76];
	st.shared.u32 	[_ZZ4dExpPA67_jPjS1_S0_E6XPrime+76], %r351;
	ld.shared.u32 	%r352, [_ZZ8d_MMlastPjS_S_S_S_E2TT+80];
	st.shared.u32 	[_ZZ4dExpPA67_jPjS1_S0_E6XPrime+80], %r352;
	ld.shared.u32 	%r353, [_ZZ8d_MMlastPjS_S_S_S_E2TT+84];
	st.shared.u32 	[_ZZ4dExpPA67_jPjS1_S0_E6XPrime+84], %r353;
	ld.shared.u32 	%r354, [_ZZ8d_MMlastPjS_S_S_S_E2TT+88];
	st.shared.u32 	[_ZZ4dExpPA67_jPjS1_S0_E6XPrime+88], %r354;
	ld.shared.u32 	%r355, [_ZZ8d_MMlastPjS_S_S_S_E2TT+92];
	st.shared.u32 	[_ZZ4dExpPA67_jPjS1_S0_E6XPrime+92], %r355;
	ld.shared.u32 	%r356, [_ZZ8d_MMlastPjS_S_S_S_E2TT+96];
	st.shared.u32 	[_ZZ4dExpPA67_jPjS1_S0_E6XPrime+96], %r356;
	ld.shared.u32 	%r357, [_ZZ8d_MMlastPjS_S_S_S_E2TT+100];
	st.shared.u32 	[_ZZ4dExpPA67_jPjS1_S0_E6XPrime+100], %r357;
	ld.shared.u32 	%r358, [_ZZ8d_MMlastPjS_S_S_S_E2TT+104];
	st.shared.u32 	[_ZZ4dExpPA67_jPjS1_S0_E6XPrime+104], %r358;
	ld.shared.u32 	%r359, [_ZZ8d_MMlastPjS_S_S_S_E2TT+108];
	st.shared.u32 	[_ZZ4dExpPA67_jPjS1_S0_E6XPrime+108], %r359;
	ld.shared.u32 	%r360, [_ZZ8d_MMlastPjS_S_S_S_E2TT+112];
	st.shared.u32 	[_ZZ4dExpPA67_jPjS1_S0_E6XPrime+112], %r360;
	ld.shared.u32 	%r361, [_ZZ8d_MMlastPjS_S_S_S_E2TT+116];
	st.shared.u32 	[_ZZ4dExpPA67_jPjS1_S0_E6XPrime+116], %r361;
	ld.shared.u32 	%r362, [_ZZ8d_MMlastPjS_S_S_S_E2TT+120];
	st.shared.u32 	[_ZZ4dExpPA67_jPjS1_S0_E6XPrime+120], %r362;
	ld.shared.u32 	%r363, [_ZZ8d_MMlastPjS_S_S_S_E2TT+124];
	st.shared.u32 	[_ZZ4dExpPA67_jPjS1_S0_E6XPrime+124], %r363;
	ld.shared.u32 	%r364, [_ZZ8d_MMlastPjS_S_S_S_E2TT+128];
	st.shared.u32 	[_ZZ4dExpPA67_jPjS1_S0_E6XPrime+128], %r364;
	ld.shared.u32 	%r365, [_ZZ8d_MMlastPjS_S_S_S_E1T];
	st.shared.u32 	[_ZZ4dExpPA67_jPjS1_S0_E6XPrime+132], %r365;
	ld.shared.u32 	%r366, [_ZZ8d_MMlastPjS_S_S_S_E1T+4];
	st.shared.u32 	[_ZZ4dExpPA67_jPjS1_S0_E6XPrime+136], %r366;
	ld.shared.u32 	%r367, [_ZZ8d_MMlastPjS_S_S_S_E1T+8];
	st.shared.u32 	[_ZZ4dExpPA67_jPjS1_S0_E6XPrime+140], %r367;
	ld.shared.u32 	%r368, [_ZZ8d_MMlastPjS_S_S_S_E1T+12];
	st.shared.u32 	[_ZZ4dExpPA67_jPjS1_S0_E6XPrime+144], %r368;
	ld.shared.u32 	%r369, [_ZZ8d_MMlastPjS_S_S_S_E1T+16];
	st.shared.u32 	[_ZZ4dExpPA67_jPjS1_S0_E6XPrime+148], %r369;
	ld.shared.u32 	%r370, [_ZZ8d_MMlastPjS_S_S_S_E1T+20];
	st.shared.u32 	[_ZZ4dExpPA67_jPjS1_S0_E6XPrime+152], %r370;
	ld.shared.u32 	%r371, [_ZZ8d_MMlastPjS_S_S_S_E1T+24];
	st.shared.u32 	[_ZZ4dExpPA67_jPjS1_S0_E6XPrime+156], %r371;
	ld.shared.u32 	%r372, [_ZZ8d_MMlastPjS_S_S_S_E1T+28];
	st.shared.u32 	[_ZZ4dExpPA67_jPjS1_S0_E6XPrime+160], %r372;
	ld.shared.u32 	%r373, [_ZZ8d_MMlastPjS_S_S_S_E1T+32];
	st.shared.u32 	[_ZZ4dExpPA67_jPjS1_S0_E6XPrime+164], %r373;
	ld.shared.u32 	%r374, [_ZZ8d_MMlastPjS_S_S_S_E1T+36];
	st.shared.u32 	[_ZZ4dExpPA67_jPjS1_S0_E6XPrime+168], %r374;
	ld.shared.u32 	%r375, [_ZZ8d_MMlastPjS_S_S_S_E1T+40];
	st.shared.u32 	[_ZZ4dExpPA67_jPjS1_S0_E6XPrime+172], %r375;
	ld.shared.u32 	%r376, [_ZZ8d_MMlastPjS_S_S_S_E1T+44];
	st.shared.u32 	[_ZZ4dExpPA67_jPjS1_S0_E6XPrime+176], %r376;
	ld.shared.u32 	%r377, [_ZZ8d_MMlastPjS_S_S_S_E1T+48];
	st.shared.u32 	[_ZZ4dExpPA67_jPjS1_S0_E6XPrime+180], %r377;
	ld.shared.u32 	%r378, [_ZZ8d_MMlastPjS_S_S_S_E1T+52];
	st.shared.u32 	[_ZZ4dExpPA67_jPjS1_S0_E6XPrime+184], %r378;
	ld.shared.u32 	%r379, [_ZZ8d_MMlastPjS_S_S_S_E1T+56];
	st.shared.u32 	[_ZZ4dExpPA67_jPjS1_S0_E6XPrime+188], %r379;
	ld.shared.u32 	%r380, [_ZZ8d_MMlastPjS_S_S_S_E1T+60];
	st.shared.u32 	[_ZZ4dExpPA67_jPjS1_S0_E6XPrime+192], %r380;
	ld.shared.u32 	%r381, [_ZZ8d_MMlastPjS_S_S_S_E1T+64];
	st.shared.u32 	[_ZZ4dExpPA67_jPjS1_S0_E6XPrime+196], %r381;
	ld.shared.u32 	%r382, [_ZZ8d_MMlastPjS_S_S_S_E1T+68];
	st.shared.u32 	[_ZZ4dExpPA67_jPjS1_S0_E6XPrime+200], %r382;
	ld.shared.u32 	%r383, [_ZZ8d_MMlastPjS_S_S_S_E1T+72];
	st.shared.u32 	[_ZZ4dExpPA67_jPjS1_S0_E6XPrime+204], %r383;
	ld.shared.u32 	%r384, [_ZZ8d_MMlastPjS_S_S_S_E1T+76];
	st.shared.u32 	[_ZZ4dExpPA67_jPjS1_S0_E6XPrime+208], %r384;
	ld.shared.u32 	%r385, [_ZZ8d_MMlastPjS_S_S_S_E1T+80];
	st.shared.u32 	[_ZZ4dExpPA67_jPjS1_S0_E6XPrime+212], %r385;
	ld.shared.u32 	%r386, [_ZZ8d_MMlastPjS_S_S_S_E1T+84];
	st.shared.u32 	[_ZZ4dExpPA67_jPjS1_S0_E6XPrime+216], %r386;
	ld.shared.u32 	%r387, [_ZZ8d_MMlastPjS_S_S_S_E1T+88];
	st.shared.u32 	[_ZZ4dExpPA67_jPjS1_S0_E6XPrime+220], %r387;
	ld.shared.u32 	%r388, [_ZZ8d_MMlastPjS_S_S_S_E1T+92];
	st.shared.u32 	[_ZZ4dExpPA67_jPjS1_S0_E6XPrime+224], %r388;
	ld.shared.u32 	%r389, [_ZZ8d_MMlastPjS_S_S_S_E1T+96];
	st.shared.u32 	[_ZZ4dExpPA67_jPjS1_S0_E6XPrime+228], %r389;
	ld.shared.u32 	%r390, [_ZZ8d_MMlastPjS_S_S_S_E1T+100];
	st.shared.u32 	[_ZZ4dExpPA67_jPjS1_S0_E6XPrime+232], %r390;
	ld.shared.u32 	%r391, [_ZZ8d_MMlastPjS_S_S_S_E1T+104];
	st.shared.u32 	[_ZZ4dExpPA67_jPjS1_S0_E6XPrime+236], %r391;
	ld.shared.u32 	%r392, [_ZZ8d_MMlastPjS_S_S_S_E1T+108];
	st.shared.u32 	[_ZZ4dExpPA67_jPjS1_S0_E6XPrime+240], %r392;
	ld.shared.u32 	%r393, [_ZZ8d_MMlastPjS_S_S_S_E1T+112];
	st.shared.u32 	[_ZZ4dExpPA67_jPjS1_S0_E6XPrime+244], %r393;
	ld.shared.u32 	%r394, [_ZZ8d_MMlastPjS_S_S_S_E1T+116];
	st.shared.u32 	[_ZZ4dExpPA67_jPjS1_S0_E6XPrime+248], %r394;
	ld.shared.u32 	%r395, [_ZZ8d_MMlastPjS_S_S_S_E1T+120];
	st.shared.u32 	[_ZZ4dExpPA67_jPjS1_S0_E6XPrime+252], %r395;
	ld.shared.u32 	%r396, [_ZZ8d_MMlastPjS_S_S_S_E1T+124];
	st.shared.u32 	[_ZZ4dExpPA67_jPjS1_S0_E6XPrime+256], %r396;
	ld.shared.u32 	%r397, [_ZZ8d_MMlastPjS_S_S_S_E1T+128];
	st.shared.u32 	[_ZZ4dExpPA67_jPjS1_S0_E6XPrime+260], %r397;
	ld.shared.u32 	%r398, [_ZZ8d_MMlastPjS_S_S_S_E1T+132];
	st.shared.u32 	[_ZZ4dExpPA67_jPjS1_S0_E6XPrime+264], %r398;
	st.shared.u32 	[_ZZ4dExpPA67_jPjS1_S0_E1Y], %r332;
	st.shared.u32 	[_ZZ4dExpPA67_jPjS1_S0_E1Y+4], %r333;
	st.shared.u32 	[_ZZ4dExpPA67_jPjS1_S0_E1Y+8], %r334;
	st.shared.u32 	[_ZZ4dExpPA67_jPjS1_S0_E1Y+12], %r335;
	st.shared.u32 	[_ZZ4dExpPA67_jPjS1_S0_E1Y+16], %r336;
	st.shared.u32 	[_ZZ4dExpPA67_jPjS1_S0_E1Y+20], %r337;
	st.shared.u32 	[_ZZ4dExpPA67_jPjS1_S0_E1Y+24], %r338;
	st.shared.u32 	[_ZZ4dExpPA67_jPjS1_S0_E1Y+28], %r339;
	st.shared.u32 	[_ZZ4dExpPA67_jPjS1_S0_E1Y+32], %r340;
	st.shared.u32 	[_ZZ4dExpPA67_jPjS1_S0_E1Y+36], %r341;
	st.shared.u32 	[_ZZ4dExpPA67_jPjS1_S0_E1Y+40], %r342;
	st.shared.u32 	[_ZZ4dExpPA67_jPjS1_S0_E1Y+44], %r343;
	st.shared.u32 	[_ZZ4dExpPA67_jPjS1_S0_E1Y+48], %r344;
	st.shared.u32 	[_ZZ4dExpPA67_jPjS1_S0_E1Y+52], %r345;
	st.shared.u32 	[_ZZ4dExpPA67_jPjS1_S0_E1Y+56], %r346;
	st.shared.u32 	[_ZZ4dExpPA67_jPjS1_S0_E1Y+60], %r347;
	st.shared.u32 	[_ZZ4dExpPA67_jPjS1_S0_E1Y+64], %r348;
	st.shared.u32 	[_ZZ4dExpPA67_jPjS1_S0_E1Y+68], %r349;
	st.shared.u32 	[_ZZ4dExpPA67_jPjS1_S0_E1Y+72], %r350;
	st.shared.u32 	[_ZZ4dExpPA67_jPjS1_S0_E1Y+76], %r351;
	st.shared.u32 	[_ZZ4dExpPA67_jPjS1_S0_E1Y+80], %r352;
	st.shared.u32 	[_ZZ4dExpPA67_jPjS1_S0_E1Y+84], %r353;
	st.shared.u32 	[_ZZ4dExpPA67_jPjS1_S0_E1Y+88], %r354;
	st.shared.u32 	[_ZZ4dExpPA67_jPjS1_S0_E1Y+92], %r355;
	st.shared.u32 	[_ZZ4dExpPA67_jPjS1_S0_E1Y+96], %r356;
	st.shared.u32 	[_ZZ4dExpPA67_jPjS1_S0_E1Y+100], %r357;
	st.shared.u32 	[_ZZ4dExpPA67_jPjS1_S0_E1Y+104], %r358;
	st.shared.u32 	[_ZZ4dExpPA67_jPjS1_S0_E1Y+108], %r359;
	st.shared.u32 	[_ZZ4dExpPA67_jPjS1_S0_E1Y+112], %r360;
	st.shared.u32 	[_ZZ4dExpPA67_jPjS1_S0_E1Y+116], %r361;
	st.shared.u32 	[_ZZ4dExpPA67_jPjS1_S0_E1Y+120], %r362;
	st.shared.u32 	[_ZZ4dExpPA67_jPjS1_S0_E1Y+124], %r363;
	st.shared.u32 	[_ZZ4dExpPA67_jPjS1_S0_E1Y+128], %r364;
	st.shared.u32 	[_ZZ4dExpPA67_jPjS1_S0_E1Y+132], %r365;
	st.shared.u32 	[_ZZ4dExpPA67_jPjS1_S0_E1Y+136], %r366;
	st.shared.u32 	[_ZZ4dExpPA67_jPjS1_S0_E1Y+140], %r367;
	st.shared.u32 	[_ZZ4dExpPA67_jPjS1_S0_E1Y+144], %r368;
	st.shared.u32 	[_ZZ4dExpPA67_jPjS1_S0_E1Y+148], %r369;
	st.shared.u32 	[_ZZ4dExpPA67_jPjS1_S0_E1Y+152], %r370;
	st.shared.u32 	[_ZZ4dExpPA67_jPjS1_S0_E1Y+156], %r371;
	st.shared.u32 	[_ZZ4dExpPA67_jPjS1_S0_E1Y+160], %r372;
	st.shared.u32 	[_ZZ4dExpPA67_jPjS1_S0_E1Y+164], %r373;
	st.shared.u32 	[_ZZ4dExpPA67_jPjS1_S0_E1Y+168], %r374;
	st.shared.u32 	[_ZZ4dExpPA67_jPjS1_S0_E1Y+172], %r375;
	st.shared.u32 	[_ZZ4dExpPA67_jPjS1_S0_E1Y+176], %r376;
	st.shared.u32 	[_ZZ4dExpPA67_jPjS1_S0_E1Y+180], %r377;
	st.shared.u32 	[_ZZ4dExpPA67_jPjS1_S0_E1Y+184], %r378;
	st.shared.u32 	[_ZZ4dExpPA67_jPjS1_S0_E1Y+188], %r379;
	st.shared.u32 	[_ZZ4dExpPA67_jPjS1_S0_E1Y+192], %r380;
	st.shared.u32 	[_ZZ4dExpPA67_jPjS1_S0_E1Y+196], %r381;
	st.shared.u32 	[_ZZ4dExpPA67_jPjS1_S0_E1Y+200], %r382;
	st.shared.u32 	[_ZZ4dExpPA67_jPjS1_S0_E1Y+204], %r383;
	st.shared.u32 	[_ZZ4dExpPA67_jPjS1_S0_E1Y+208], %r384;
	st.shared.u32 	[_ZZ4dExpPA67_jPjS1_S0_E1Y+212], %r385;
	st.shared.u32 	[_ZZ4dExpPA67_jPjS1_S0_E1Y+216], %r386;
	st.shared.u32 	[_ZZ4dExpPA67_jPjS1_S0_E1Y+220], %r387;
	st.shared.u32 	[_ZZ4dExpPA67_jPjS1_S0_E1Y+224], %r388;
	st.shared.u32 	[_ZZ4dExpPA67_jPjS1_S0_E1Y+228], %r389;
	st.shared.u32 	[_ZZ4dExpPA67_jPjS1_S0_E1Y+232], %r390;
	st.shared.u32 	[_ZZ4dExpPA67_jPjS1_S0_E1Y+236], %r391;
	st.shared.u32 	[_ZZ4dExpPA67_jPjS1_S0_E1Y+240], %r392;
	st.shared.u32 	[_ZZ4dExpPA67_jPjS1_S0_E1Y+244], %r393;
	st.shared.u32 	[_ZZ4dExpPA67_jPjS1_S0_E1Y+248], %r394;
	st.shared.u32 	[_ZZ4dExpPA67_jPjS1_S0_E1Y+252], %r395;
	st.shared.u32 	[_ZZ4dExpPA67_jPjS1_S0_E1Y+256], %r396;
	st.shared.u32 	[_ZZ4dExpPA67_jPjS1_S0_E1Y+260], %r397;
	st.shared.u32 	[_ZZ4dExpPA67_jPjS1_S0_E1Y+264], %r398;
	cvta.to.global.u64 	%rd918, %rd1143;
	add.s64 	%rd209, %rd918, %rd823;
	mov.b32 	%r1361, 15;
	ld.const.u32 	%rd977, [d_MpInvR];
$L__BB0_151:
	shl.b32 	%r399, %r1, 2;
	mov.u32 	%r400, _ZZ8d_MMlastPjS_S_S_S_E1T;
	add.s32 	%r24, %r400, %r399;
	mov.u32 	%r401, _ZZ4dExpPA67_jPjS1_S0_E1Y;
	add.s32 	%r25, %r401, %r399;
	setp.gt.u32 	%p54, %r1, 32;
	@%p54 bra 	$L__BB0_170;
	ld.shared.u32 	%r402, [%r25];
	mul.wide.u32 	%rd210, %r402, %r402;
	ld.global.u32 	%rd211, [%rd38];
	and.b64  	%rd920, %rd210, -4294967296;
	setp.ne.s64 	%p55, %rd920, 0;
	@%p55 bra 	$L__BB0_154;
	cvt.u32.u64 	%r403, %rd211;
	cvt.u32.u64 	%r404, %rd210;
	rem.u32 	%r405, %r404, %r403;
	cvt.u64.u32 	%rd1209, %r405;
	bra.uni 	$L__BB0_155;
$L__BB0_154:
	rem.u64 	%rd1209, %rd210, %rd211;
$L__BB0_155:
	ld.global.u32 	%r26, [%rd93];
	setp.eq.s32 	%p56, %r26, 0;
	mov.b64 	%rd1216, 0;
	mov.u64 	%rd1217, %rd211;
	@%p56 bra 	$L__BB0_161;
	cvt.u64.u32 	%rd1210, %r26;
	mov.b64 	%rd1212, 0;
	mov.b64 	%rd1211, 1;
	mov.u64 	%rd1213, %rd211;
$L__BB0_157:
	mov.u64 	%rd1216, %rd1211;
	mov.u64 	%rd1217, %rd1210;
	and.b64  	%rd924, %rd1213, -4294967296;
	setp.ne.s64 	%p57, %rd924, 0;
	@%p57 bra 	$L__BB0_159;
	cvt.u32.u64 	%r406, %rd1217;
	cvt.u32.u64 	%r407, %rd1213;
	div.u32 	%r408, %r407, %r406;
	mul.lo.s32 	%r409, %r408, %r406;
	sub.s32 	%r410, %r407, %r409;
	cvt.u64.u32 	%rd1214, %r408;
	cvt.u64.u32 	%rd1210, %r410;
	bra.uni 	$L__BB0_160;
$L__BB0_159:
	div.u64 	%rd1214, %rd1213, %rd1217;
	mul.lo.s64 	%rd925, %rd1214, %rd1217;
	sub.s64 	%rd1210, %rd1213, %rd925;
$L__BB0_160:
	mul.lo.s64 	%rd926, %rd1214, %rd1216;
	sub.s64 	%rd1211, %rd1212, %rd926;
	setp.ne.s64 	%p58, %rd1210, 0;
	mov.u64 	%rd1212, %rd1216;
	mov.u64 	%rd1213, %rd1217;
	@%p58 bra 	$L__BB0_157;
$L__BB0_161:
	cvt.u32.u64 	%r411, %rd1217;
	setp.ne.s32 	%p59, %r411, 1;
	mov.b64 	%rd1219, 0;
	@%p59 bra 	$L__BB0_166;
	add.s64 	%rd229, %rd1216, %rd211;
	and.b64  	%rd928, %rd229, -4294967296;
	setp.ne.s64 	%p60, %rd928, 0;
	@%p60 bra 	$L__BB0_164;
	cvt.u32.u64 	%r412, %rd211;
	cvt.u32.u64 	%r413, %rd229;
	rem.u32 	%r414, %r413, %r412;
	cvt.u64.u32 	%rd1218, %r414;
	bra.uni 	$L__BB0_165;
$L__BB0_164:
	rem.s64 	%rd1218, %rd229, %rd211;
$L__BB0_165:
	and.b64  	%rd1219, %rd1218, 4294967295;
$L__BB0_166:
	mul.lo.s64 	%rd235, %rd1219, %rd1209;
	and.b64  	%rd929, %rd235, -4294967296;
	setp.ne.s64 	%p61, %rd929, 0;
	@%p61 bra 	$L__BB0_168;
	cvt.u32.u64 	%r415, %rd211;
	cvt.u32.u64 	%r416, %rd235;
	rem.u32 	%r417, %r416, %r415;
	cvt.u64.u32 	%rd1220, %r417;
	bra.uni 	$L__BB0_169;
$L__BB0_168:
	rem.u64 	%rd1220, %rd235, %rd211;
$L__BB0_169:
	cvt.u32.u64 	%r418, %rd211;
	cvt.u32.u64 	%r419, %rd1220;
	rem.u32 	%r420, %r419, %r418;
	sub.s32 	%r421, %r418, %r420;
	st.shared.u32 	[%r24], %r421;
$L__BB0_170:
	setp.gt.u32 	%p62, %r1, 32;
	bar.sync 	0;
	@%p62 bra 	$L__BB0_175;
	ld.shared.u32 	%r422, [%r24];
	mul.wide.u32 	%rd930, %r1, 4;
	mov.u64 	%rd931, d_MiInverse;
	add.s64 	%rd932, %rd931, %rd930;
	ld.const.u32 	%r423, [%rd932];
	mul.wide.u32 	%rd239, %r423, %r422;
	ld.global.u32 	%rd240, [%rd38];
	and.b64  	%rd933, %rd239, -4294967296;
	setp.ne.s64 	%p63, %rd933, 0;
	@%p63 bra 	$L__BB0_173;
	cvt.u32.u64 	%r424, %rd240;
	cvt.u32.u64 	%r425, %rd239;
	rem.u32 	%r426, %r425, %r424;
	cvt.u64.u32 	%rd1221, %r426;
	bra.uni 	$L__BB0_174;
$L__BB0_173:
	rem.u64 	%rd1221, %rd239, %rd240;
$L__BB0_174:
	mov.u32 	%r428, _ZZ14d_ExactExtLastPjS_S_E2Xi;
	add.s32 	%r429, %r428, %r399;
	st.shared.u32 	[%r429], %rd1221;
$L__BB0_175:
	ld.param.u64 	%rd1141, [_Z4dExpPA67_jPjS1_S0__param_2];
	mul.wide.u32 	%rd935, %r1, 132;
	mov.u64 	%rd936, d_Mij;
	add.s64 	%rd937, %rd935, %rd936;
	add.s64 	%rd1222, %rd937, 8;
	bar.sync 	0;
	ld.shared.u32 	%r1364, [_ZZ14d_ExactExtLastPjS_S_E2Xi];
	mov.u32 	%r432, _ZZ14d_ExactExtLastPjS_S_E2Xi;
	cvt.rn.f32.u32 	%f133, %r1364;
	cvta.to.global.u64 	%rd245, %rd1141;
	ld.global.u32 	%r433, [%rd245];
	cvt.rn.f32.u32 	%f134, %r433;
	div.rn.f32 	%f135, %f133, %f134;
	add.f32 	%f136, %f135, 0f00000000;
	ld.shared.u32 	%r434, [_ZZ14d_ExactExtLastPjS_S_E2Xi+4];
	cvt.rn.f32.u32 	%f137, %r434;
	ld.global.u32 	%r435, [%rd245+4];
	cvt.rn.f32.u32 	%f138, %r435;
	div.rn.f32 	%f139, %f137, %f138;
	add.f32 	%f140, %f136, %f139;
	ld.shared.u32 	%r436, [_ZZ14d_ExactExtLastPjS_S_E2Xi+8];
	cvt.rn.f32.u32 	%f141, %r436;
	ld.global.u32 	%r437, [%rd245+8];
	cvt.rn.f32.u32 	%f142, %r437;
	div.rn.f32 	%f143, %f141, %f142;
	add.f32 	%f144, %f140, %f143;
	ld.shared.u32 	%r438, [_ZZ14d_ExactExtLastPjS_S_E2Xi+12];
	cvt.rn.f32.u32 	%f145, %r438;
	ld.global.u32 	%r439, [%rd245+12];
	cvt.rn.f32.u32 	%f146, %r439;
	div.rn.f32 	%f147, %f145, %f146;
	add.f32 	%f148, %f144, %f147;
	add.s32 	%r1362, %r432, 16;
	ld.shared.u32 	%r440, [_ZZ14d_ExactExtLastPjS_S_E2Xi+16];
	cvt.rn.f32.u32 	%f149, %r440;
	ld.global.u32 	%r441, [%rd245+16];
	cvt.rn.f32.u32 	%f150, %r441;
	div.rn.f32 	%f151, %f149, %f150;
	add.f32 	%f152, %f148, %f151;
	ld.shared.u32 	%r442, [_ZZ14d_ExactExtLastPjS_S_E2Xi+20];
	cvt.rn.f32.u32 	%f153, %r442;
	ld.global.u32 	%r443, [%rd245+20];
	cvt.rn.f32.u32 	%f154, %r443;
	div.rn.f32 	%f155, %f153, %f154;
	add.f32 	%f156, %f152, %f155;
	ld.shared.u32 	%r444, [_ZZ14d_ExactExtLastPjS_S_E2Xi+24];
	cvt.rn.f32.u32 	%f157, %r444;
	ld.global.u32 	%r445, [%rd245+24];
	cvt.rn.f32.u32 	%f158, %r445;
	div.rn.f32 	%f159, %f157, %f158;
	add.f32 	%f160, %f156, %f159;
	ld.shared.u32 	%r446, [_ZZ14d_ExactExtLastPjS_S_E2Xi+28];
	cvt.rn.f32.u32 	%f161, %r446;
	ld.global.u32 	%r447, [%rd245+28];
	cvt.rn.f32.u32 	%f162, %r447;
	div.rn.f32 	%f163, %f161, %f162;
	add.f32 	%f164, %f160, %f163;
	ld.shared.u32 	%r448, [_ZZ14d_ExactExtLastPjS_S_E2Xi+32];
	cvt.rn.f32.u32 	%f165, %r448;
	ld.global.u32 	%r449, [%rd245+32];
	cvt.rn.f32.u32 	%f166, %r449;
	div.rn.f32 	%f167, %f165, %f166;
	add.f32 	%f168, %f164, %f167;
	ld.shared.u32 	%r450, [_ZZ14d_ExactExtLastPjS_S_E2Xi+36];
	cvt.rn.f32.u32 	%f169, %r450;
	ld.global.u32 	%r451, [%rd245+36];
	cvt.rn.f32.u32 	%f170, %r451;
	div.rn.f32 	%f171, %f169, %f170;
	add.f32 	%f172, %f168, %f171;
	ld.shared.u32 	%r452, [_ZZ14d_ExactExtLastPjS_S_E2Xi+40];
	cvt.rn.f32.u32 	%f173, %r452;
	ld.global.u32 	%r453, [%rd245+40];
	cvt.rn.f32.u32 	%f174, %r453;
	div.rn.f32 	%f175, %f173, %f174;
	add.f32 	%f176, %f172, %f175;
	ld.shared.u32 	%r454, [_ZZ14d_ExactExtLastPjS_S_E2Xi+44];
	cvt.rn.f32.u32 	%f177, %r454;
	ld.global.u32 	%r455, [%rd245+44];
	cvt.rn.f32.u32 	%f178, %r455;
	div.rn.f32 	%f179, %f177, %f178;
	add.f32 	%f180, %f176, %f179;
	ld.shared.u32 	%r456, [_ZZ14d_ExactExtLastPjS_S_E2Xi+48];
	cvt.rn.f32.u32 	%f181, %r456;
	ld.global.u32 	%r457, [%rd245+48];
	cvt.rn.f32.u32 	%f182, %r457;
	div.rn.f32 	%f183, %f181, %f182;
	add.f32 	%f184, %f180, %f183;
	ld.shared.u32 	%r458, [_ZZ14d_ExactExtLastPjS_S_E2Xi+52];
	cvt.rn.f32.u32 	%f185, %r458;
	ld.global.u32 	%r459, [%rd245+52];
	cvt.rn.f32.u32 	%f186, %r459;
	div.rn.f32 	%f187, %f185, %f186;
	add.f32 	%f188, %f184, %f187;
	ld.shared.u32 	%r460, [_ZZ14d_ExactExtLastPjS_S_E2Xi+56];
	cvt.rn.f32.u32 	%f189, %r460;
	ld.global.u32 	%r461, [%rd245+56];
	cvt.rn.f32.u32 	%f190, %r461;
	div.rn.f32 	%f191, %f189, %f190;
	add.f32 	%f192, %f188, %f191;
	ld.shared.u32 	%r462, [_ZZ14d_ExactExtLastPjS_S_E2Xi+60];
	cvt.rn.f32.u32 	%f193, %r462;
	ld.global.u32 	%r463, [%rd245+60];
	cvt.rn.f32.u32 	%f194, %r463;
	div.rn.f32 	%f195, %f193, %f194;
	add.f32 	%f196, %f192, %f195;
	ld.shared.u32 	%r464, [_ZZ14d_ExactExtLastPjS_S_E2Xi+64];
	cvt.rn.f32.u32 	%f197, %r464;
	ld.global.u32 	%r465, [%rd245+64];
	cvt.rn.f32.u32 	%f198, %r465;
	div.rn.f32 	%f199, %f197, %f198;
	add.f32 	%f200, %f196, %f199;
	ld.shared.u32 	%r466, [_ZZ14d_ExactExtLastPjS_S_E2Xi+68];
	cvt.rn.f32.u32 	%f201, %r466;
	ld.global.u32 	%r467, [%rd245+68];
	cvt.rn.f32.u32 	%f202, %r467;
	div.rn.f32 	%f203, %f201, %f202;
	add.f32 	%f204, %f200, %f203;
	ld.shared.u32 	%r468, [_ZZ14d_ExactExtLastPjS_S_E2Xi+72];
	cvt.rn.f32.u32 	%f205, %r468;
	ld.global.u32 	%r469, [%rd245+72];
	cvt.rn.f32.u32 	%f206, %r469;
	div.rn.f32 	%f207, %f205, %f206;
	add.f32 	%f208, %f204, %f207;
	ld.shared.u32 	%r470, [_ZZ14d_ExactExtLastPjS_S_E2Xi+76];
	cvt.rn.f32.u32 	%f209, %r470;
	ld.global.u32 	%r471, [%rd245+76];
	cvt.rn.f32.u32 	%f210, %r471;
	div.rn.f32 	%f211, %f209, %f210;
	add.f32 	%f212, %f208, %f211;
	ld.shared.u32 	%r472, [_ZZ14d_ExactExtLastPjS_S_E2Xi+80];
	cvt.rn.f32.u32 	%f213, %r472;
	ld.global.u32 	%r473, [%rd245+80];
	cvt.rn.f32.u32 	%f214, %r473;
	div.rn.f32 	%f215, %f213, %f214;
	add.f32 	%f216, %f212, %f215;
	ld.shared.u32 	%r474, [_ZZ14d_ExactExtLastPjS_S_E2Xi+84];
	cvt.rn.f32.u32 	%f217, %r474;
	ld.global.u32 	%r475, [%rd245+84];
	cvt.rn.f32.u32 	%f218, %r475;
	div.rn.f32 	%f219, %f217, %f218;
	add.f32 	%f220, %f216, %f219;
	ld.shared.u32 	%r476, [_ZZ14d_ExactExtLastPjS_S_E2Xi+88];
	cvt.rn.f32.u32 	%f221, %r476;
	ld.global.u32 	%r477, [%rd245+88];
	cvt.rn.f32.u32 	%f222, %r477;
	div.rn.f32 	%f223, %f221, %f222;
	add.f32 	%f224, %f220, %f223;
	ld.shared.u32 	%r478, [_ZZ14d_ExactExtLastPjS_S_E2Xi+92];
	cvt.rn.f32.u32 	%f225, %r478;
	ld.global.u32 	%r479, [%rd245+92];
	cvt.rn.f32.u32 	%f226, %r479;
	div.rn.f32 	%f227, %f225, %f226;
	add.f32 	%f228, %f224, %f227;
	ld.shared.u32 	%r480, [_ZZ14d_ExactExtLastPjS_S_E2Xi+96];
	cvt.rn.f32.u32 	%f229, %r480;
	ld.global.u32 	%r481, [%rd245+96];
	cvt.rn.f32.u32 	%f230, %r481;
	div.rn.f32 	%f231, %f229, %f230;
	add.f32 	%f232, %f228, %f231;
	ld.shared.u32 	%r482, [_ZZ14d_ExactExtLastPjS_S_E2Xi+100];
	cvt.rn.f32.u32 	%f233, %r482;
	ld.global.u32 	%r483, [%rd245+100];
	cvt.rn.f32.u32 	%f234, %r483;
	div.rn.f32 	%f235, %f233, %f234;
	add.f32 	%f236, %f232, %f235;
	ld.shared.u32 	%r484, [_ZZ14d_ExactExtLastPjS_S_E2Xi+104];
	cvt.rn.f32.u32 	%f237, %r484;
	ld.global.u32 	%r485, [%rd245+104];
	cvt.rn.f32.u32 	%f238, %r485;
	div.rn.f32 	%f239, %f237, %f238;
	add.f32 	%f240, %f236, %f239;
	ld.shared.u32 	%r486, [_ZZ14d_ExactExtLastPjS_S_E2Xi+108];
	cvt.rn.f32.u32 	%f241, %r486;
	ld.global.u32 	%r487, [%rd245+108];
	cvt.rn.f32.u32 	%f242, %r487;
	div.rn.f32 	%f243, %f241, %f242;
	add.f32 	%f244, %f240, %f243;
	ld.shared.u32 	%r488, [_ZZ14d_ExactExtLastPjS_S_E2Xi+112];
	cvt.rn.f32.u32 	%f245, %r488;
	ld.global.u32 	%r489, [%rd245+112];
	cvt.rn.f32.u32 	%f246, %r489;
	div.rn.f32 	%f247, %f245, %f246;
	add.f32 	%f248, %f244, %f247;
	ld.shared.u32 	%r490, [_ZZ14d_ExactExtLastPjS_S_E2Xi+116];
	cvt.rn.f32.u32 	%f249, %r490;
	ld.global.u32 	%r491, [%rd245+116];
	cvt.rn.f32.u32 	%f250, %r491;
	div.rn.f32 	%f251, %f249, %f250;
	add.f32 	%f252, %f248, %f251;
	ld.shared.u32 	%r492, [_ZZ14d_ExactExtLastPjS_S_E2Xi+120];
	cvt.rn.f32.u32 	%f253, %r492;
	ld.global.u32 	%r493, [%rd245+120];
	cvt.rn.f32.u32 	%f254, %r493;
	div.rn.f32 	%f255, %f253, %f254;
	add.f32 	%f256, %f252, %f255;
	ld.shared.u32 	%r494, [_ZZ14d_ExactExtLastPjS_S_E2Xi+124];
	cvt.rn.f32.u32 	%f257, %r494;
	ld.global.u32 	%r495, [%rd245+124];
	cvt.rn.f32.u32 	%f258, %r495;
	div.rn.f32 	%f259, %f257, %f258;
	add.f32 	%f260, %f256, %f259;
	ld.shared.u32 	%r496, [_ZZ14d_ExactExtLastPjS_S_E2Xi+128];
	cvt.rn.f32.u32 	%f261, %r496;
	ld.global.u32 	%r497, [%rd245+128];
	cvt.rn.f32.u32 	%f262, %r497;
	div.rn.f32 	%f263, %f261, %f262;
	add.f32 	%f264, %f260, %f263;
	cvt.rzi.u32.f32 	%r28, %f264;
	st.shared.u32 	[_ZZ14d_ExactExtLastPjS_S_E4Beta], %r28;
	ld.global.u32 	%rd246, [%rd38+132];
	mov.b64 	%rd1223, 0;
	mov.b32 	%r1363, 8;
$L__BB0_176:
	ld.const.u32 	%r498, [%rd1222+-8];
	mul.wide.u32 	%rd249, %r1364, %r498;
	and.b64  	%rd938, %rd249, -4294967296;
	setp.ne.s64 	%p64, %rd938, 0;
	@%p64 bra 	$L__BB0_178;
	cvt.u32.u64 	%r499, %rd246;
	cvt.u32.u64 	%r500, %rd249;
	rem.u32 	%r501, %r500, %r499;
	cvt.u64.u32 	%rd1224, %r501;
	bra.uni 	$L__BB0_179;
$L__BB0_178:
	rem.u64 	%rd1224, %rd249, %rd246;
$L__BB0_179:
	and.b64  	%rd939, %rd1223, 4294967295;
	add.s64 	%rd253, %rd1224, %rd939;
	and.b64  	%rd940, %rd253, 4294967296;
	setp.ne.s64 	%p65, %rd940, 0;
	@%p65 bra 	$L__BB0_181;
	cvt.u32.u64 	%r502, %rd246;
	cvt.u32.u64 	%r503, %rd253;
	rem.u32 	%r504, %r503, %r502;
	cvt.u64.u32 	%rd1225, %r504;
	bra.uni 	$L__BB0_182;
$L__BB0_181:
	rem.u64 	%rd1225, %rd253, %rd246;
$L__BB0_182:
	setp.eq.s32 	%p66, %r1363, 136;
	@%p66 bra 	$L__BB0_202;
	ld.const.u32 	%r505, [%rd1222+-4];
	ld.shared.u32 	%r506, [%r1362+-12];
	mul.wide.u32 	%rd257, %r506, %r505;
	and.b64  	%rd941, %rd257, -4294967296;
	setp.ne.s64 	%p67, %rd941, 0;
	@%p67 bra 	$L__BB0_185;
	cvt.u32.u64 	%r507, %rd246;
	cvt.u32.u64 	%r508, %rd257;
	rem.u32 	%r509, %r508, %r507;
	cvt.u64.u32 	%rd1226, %r509;
	bra.uni 	$L__BB0_186;
$L__BB0_185:
	rem.u64 	%rd1226, %rd257, %rd246;
$L__BB0_186:
	add.s64 	%rd261, %rd1226, %rd1225;
	and.b64  	%rd942, %rd261, 4294967296;
	setp.ne.s64 	%p68, %rd942, 0;
	@%p68 bra 	$L__BB0_188;
	cvt.u32.u64 	%r510, %rd246;
	cvt.u32.u64 	%r511, %rd261;
	rem.u32 	%r512, %r511, %r510;
	cvt.u64.u32 	%rd1227, %r512;
	bra.uni 	$L__BB0_189;
$L__BB0_188:
	rem.u64 	%rd1227, %rd261, %rd246;
$L__BB0_189:
	ld.const.u32 	%r513, [%rd1222];
	ld.shared.u32 	%r514, [%r1362+-8];
	mul.wide.u32 	%rd265, %r514, %r513;
	and.b64  	%rd943, %rd265, -4294967296;
	setp.ne.s64 	%p69, %rd943, 0;
	@%p69 bra 	$L__BB0_191;
	cvt.u32.u64 	%r515, %rd246;
	cvt.u32.u64 	%r516, %rd265;
	rem.u32 	%r517, %r516, %r515;
	cvt.u64.u32 	%rd1228, %r517;
	bra.uni 	$L__BB0_192;
$L__BB0_191:
	rem.u64 	%rd1228, %rd265, %rd246;
$L__BB0_192:
	add.s64 	%rd269, %rd1228, %rd1227;
	and.b64  	%rd944, %rd269, 4294967296;
	setp.ne.s64 	%p70, %rd944, 0;
	@%p70 bra 	$L__BB0_194;
	cvt.u32.u64 	%r518, %rd246;
	cvt.u32.u64 	%r519, %rd269;
	rem.u32 	%r520, %r519, %r518;
	cvt.u64.u32 	%rd1229, %r520;
	bra.uni 	$L__BB0_195;
$L__BB0_194:
	rem.u64 	%rd1229, %rd269, %rd246;
$L__BB0_195:
	ld.const.u32 	%r521, [%rd1222+4];
	ld.shared.u32 	%r522, [%r1362+-4];
	mul.wide.u32 	%rd273, %r522, %r521;
	and.b64  	%rd945, %rd273, -4294967296;
	setp.ne.s64 	%p71, %rd945, 0;
	@%p71 bra 	$L__BB0_197;
	cvt.u32.u64 	%r523, %rd246;
	cvt.u32.u64 	%r524, %rd273;
	rem.u32 	%r525, %r524, %r523;
	cvt.u64.u32 	%rd1230, %r525;
	bra.uni 	$L__BB0_198;
$L__BB0_197:
	rem.u64 	%rd1230, %rd273, %rd246;
$L__BB0_198:
	add.s64 	%rd277, %rd1230, %rd1229;
	and.b64  	%rd946, %rd277, 4294967296;
	setp.ne.s64 	%p72, %rd946, 0;
	@%p72 bra 	$L__BB0_200;
	cvt.u32.u64 	%r526, %rd246;
	cvt.u32.u64 	%r527, %rd277;
	rem.u32 	%r528, %r527, %r526;
	cvt.u64.u32 	%rd1223, %r528;
	bra.uni 	$L__BB0_201;
$L__BB0_200:
	rem.u64 	%rd1223, %rd277, %rd246;
$L__BB0_201:
	ld.shared.u32 	%r1364, [%r1362];
	add.s32 	%r1363, %r1363, 16;
	add.s64 	%rd1222, %rd1222, 16;
	add.s32 	%r1362, %r1362, 16;
	bra.uni 	$L__BB0_176;
$L__BB0_202:
	mul.wide.u32 	%rd282, %r13, %r28;
	and.b64  	%rd947, %rd282, -4294967296;
	setp.ne.s64 	%p73, %rd947, 0;
	@%p73 bra 	$L__BB0_204;
	cvt.u32.u64 	%r529, %rd246;
	cvt.u32.u64 	%r530, %rd282;
	rem.u32 	%r531, %r530, %r529;
	cvt.u64.u32 	%rd1232, %r531;
	bra.uni 	$L__BB0_205;
$L__BB0_204:
	rem.u64 	%rd1232, %rd282, %rd246;
$L__BB0_205:
	sub.s64 	%rd286, %rd1225, %rd1232;
	and.b64  	%rd948, %rd286, -4294967296;
	setp.ne.s64 	%p74, %rd948, 0;
	@%p74 bra 	$L__BB0_207;
	cvt.u32.u64 	%r532, %rd246;
	cvt.u32.u64 	%r533, %rd286;
	rem.u32 	%r534, %r533, %r532;
	cvt.u64.u32 	%rd1233, %r534;
	bra.uni 	$L__BB0_208;
$L__BB0_207:
	rem.s64 	%rd1233, %rd286, %rd246;
$L__BB0_208:
	add.s64 	%rd290, %rd1233, %rd246;
	and.b64  	%rd949, %rd290, -4294967296;
	setp.ne.s64 	%p75, %rd949, 0;
	@%p75 bra 	$L__BB0_210;
	cvt.u32.u64 	%r535, %rd246;
	cvt.u32.u64 	%r536, %rd290;
	rem.u32 	%r537, %r536, %r535;
	cvt.u64.u32 	%rd1234, %r537;
	bra.uni 	$L__BB0_211;
$L__BB0_210:
	rem.s64 	%rd1234, %rd290, %rd246;
$L__BB0_211:
	st.shared.u32 	[%r14], %rd1234;
	bar.sync 	0;
	ld.shared.u32 	%r538, [%r25+132];
	mul.wide.u32 	%rd294, %r538, %r538;
	ld.global.u32 	%rd295, [%rd38+132];
	and.b64  	%rd950, %rd294, -4294967296;
	setp.ne.s64 	%p76, %rd950, 0;
	@%p76 bra 	$L__BB0_213;
	cvt.u32.u64 	%r539, %rd295;
	cvt.u32.u64 	%r540, %rd294;
	rem.u32 	%r541, %r540, %r539;
	cvt.u64.u32 	%rd1235, %r541;
	bra.uni 	$L__BB0_214;
$L__BB0_213:
	rem.u64 	%rd1235, %rd294, %rd295;
$L__BB0_214:
	ld.shared.u32 	%r542, [%r14];
	ld.global.u32 	%r543, [%rd93+132];
	mul.wide.u32 	%rd299, %r543, %r542;
	and.b64  	%rd951, %rd299, -4294967296;
	setp.ne.s64 	%p77, %rd951, 0;
	@%p77 bra 	$L__BB0_216;
	cvt.u32.u64 	%r544, %rd295;
	cvt.u32.u64 	%r545, %rd299;
	rem.u32 	%r546, %r545, %r544;
	cvt.u64.u32 	%rd1236, %r546;
	bra.uni 	$L__BB0_217;
$L__BB0_216:
	rem.u64 	%rd1236, %rd299, %rd295;
$L__BB0_217:
	add.s64 	%rd303, %rd1236, %rd1235;
	and.b64  	%rd952, %rd303, 4294967296;
	setp.ne.s64 	%p78, %rd952, 0;
	@%p78 bra 	$L__BB0_219;
	cvt.u32.u64 	%r547, %rd295;
	cvt.u32.u64 	%r548, %rd303;
	rem.u32 	%r549, %r548, %r547;
	cvt.u64.u32 	%rd1237, %r549;
	bra.uni 	$L__BB0_220;
$L__BB0_219:
	rem.u64 	%rd1237, %rd303, %rd295;
$L__BB0_220:
	mul.wide.u32 	%rd953, %r1, 4;
	mov.u64 	%rd954, d_MInv;
	add.s64 	%rd955, %rd954, %rd953;
	ld.const.u32 	%rd956, [%rd955];
	mul.lo.s64 	%rd307, %rd1237, %rd956;
	and.b64  	%rd957, %rd307, -4294967296;
	setp.ne.s64 	%p79, %rd957, 0;
	@%p79 bra 	$L__BB0_222;
	cvt.u32.u64 	%r550, %rd295;
	cvt.u32.u64 	%r551, %rd307;
	rem.u32 	%r552, %r551, %r550;
	cvt.u64.u32 	%rd1238, %r552;
	bra.uni 	$L__BB0_223;
$L__BB0_222:
	rem.u64 	%rd1238, %rd307, %rd295;
$L__BB0_223:
	setp.gt.u32 	%p80, %r1, 32;
	st.shared.u32 	[%r24], %rd1238;
	bar.sync 	0;
	@%p80 bra 	$L__BB0_228;
	ld.shared.u32 	%r553, [%r24+4];
	mov.u64 	%rd959, d_MpjInverse;
	add.s64 	%rd960, %rd959, %rd953;
	ld.const.u32 	%r554, [%rd960];
	mul.wide.u32 	%rd311, %r554, %r553;
	ld.global.u32 	%rd312, [%rd38+136];
	and.b64  	%rd961, %rd311, -4294967296;
	setp.ne.s64 	%p81, %rd961, 0;
	@%p81 bra 	$L__BB0_226;
	cvt.u32.u64 	%r555, %rd312;
	cvt.u32.u64 	%r556, %rd311;
	rem.u32 	%r557, %r556, %r555;
	cvt.u64.u32 	%rd1239, %r557;
	bra.uni 	$L__BB0_227;
$L__BB0_226:
	rem.u64 	%rd1239, %rd311, %rd312;
$L__BB0_227:
	mov.u32 	%r559, _ZZ10d_ExactExtPjS_S_E2Xi;
	add.s32 	%r560, %r559, %r399;
	st.shared.u32 	[%r560], %rd1239;
$L__BB0_228:
	bar.sync 	0;
	ld.global.u32 	%rd316, [%rd245+132];
	mov.b64 	%rd1240, 0;
	mov.b32 	%r1365, 0;
$L__BB0_229:
	mul.wide.u32 	%rd963, %r1365, 4;
	mov.u64 	%rd964, d_Mpjr;
	add.s64 	%rd318, %rd964, %rd963;
	ld.const.u32 	%r562, [%rd318];
	shl.b32 	%r563, %r1365, 2;
	mov.u32 	%r564, _ZZ10d_ExactExtPjS_S_E2Xi;
	add.s32 	%r36, %r564, %r563;
	ld.shared.u32 	%r565, [%r36];
	mul.wide.u32 	%rd319, %r565, %r562;
	and.b64  	%rd965, %rd319, -4294967296;
	setp.ne.s64 	%p82, %rd965, 0;
	@%p82 bra 	$L__BB0_231;
	cvt.u32.u64 	%r566, %rd316;
	cvt.u32.u64 	%r567, %rd319;
	rem.u32 	%r568, %r567, %r566;
	cvt.u64.u32 	%rd1241, %r568;
	bra.uni 	$L__BB0_232;
$L__BB0_231:
	rem.u64 	%rd1241, %rd319, %rd316;
$L__BB0_232:
	and.b64  	%rd966, %rd1240, 4294967295;
	add.s64 	%rd323, %rd1241, %rd966;
	and.b64  	%rd967, %rd323, 4294967296;
	setp.ne.s64 	%p83, %rd967, 0;
	@%p83 bra 	$L__BB0_234;
	cvt.u32.u64 	%r569, %rd316;
	cvt.u32.u64 	%r570, %rd323;
	rem.u32 	%r571, %r570, %r569;
	cvt.u64.u32 	%rd1242, %r571;
	bra.uni 	$L__BB0_235;
$L__BB0_234:
	rem.u64 	%rd1242, %rd323, %rd316;
$L__BB0_235:
	setp.eq.s32 	%p84, %r1365, 32;
	@%p84 bra 	$L__BB0_254;
	ld.const.u32 	%r572, [%rd318+4];
	ld.shared.u32 	%r573, [%r36+4];
	mul.wide.u32 	%rd327, %r573, %r572;
	and.b64  	%rd968, %rd327, -4294967296;
	setp.ne.s64 	%p85, %rd968, 0;
	@%p85 bra 	$L__BB0_238;
	cvt.u32.u64 	%r574, %rd316;
	cvt.u32.u64 	%r575, %rd327;
	rem.u32 	%r576, %r575, %r574;
	cvt.u64.u32 	%rd1243, %r576;
	bra.uni 	$L__BB0_239;
$L__BB0_238:
	rem.u64 	%rd1243, %rd327, %rd316;
$L__BB0_239:
	add.s64 	%rd331, %rd1243, %rd1242;
	and.b64  	%rd969, %rd331, 4294967296;
	setp.ne.s64 	%p86, %rd969, 0;
	@%p86 bra 	$L__BB0_241;
	cvt.u32.u64 	%r577, %rd316;
	cvt.u32.u64 	%r578, %rd331;
	rem.u32 	%r579, %r578, %r577;
	cvt.u64.u32 	%rd1244, %r579;
	bra.uni 	$L__BB0_242;
$L__BB0_241:
	rem.u64 	%rd1244, %rd331, %rd316;
$L__BB0_242:
	ld.const.u32 	%r580, [%rd318+8];
	ld.shared.u32 	%r581, [%r36+8];
	mul.wide.u32 	%rd335, %r581, %r580;
	and.b64  	%rd970, %rd335, -4294967296;
	setp.ne.s64 	%p87, %rd970, 0;
	@%p87 bra 	$L__BB0_244;
	cvt.u32.u64 	%r582, %rd316;
	cvt.u32.u64 	%r583, %rd335;
	rem.u32 	%r584, %r583, %r582;
	cvt.u64.u32 	%rd1245, %r584;
	bra.uni 	$L__BB0_245;
$L__BB0_244:
	rem.u64 	%rd1245, %rd335, %rd316;
$L__BB0_245:
	add.s64 	%rd339, %rd1245, %rd1244;
	and.b64  	%rd971, %rd339, 4294967296;
	setp.ne.s64 	%p88, %rd971, 0;
	@%p88 bra 	$L__BB0_247;
	cvt.u32.u64 	%r585, %rd316;
	cvt.u32.u64 	%r586, %rd339;
	rem.u32 	%r587, %r586, %r585;
	cvt.u64.u32 	%rd1246, %r587;
	bra.uni 	$L__BB0_248;
$L__BB0_247:
	rem.u64 	%rd1246, %rd339, %rd316;
$L__BB0_248:
	ld.const.u32 	%r588, [%rd318+12];
	ld.shared.u32 	%r589, [%r36+12];
	mul.wide.u32 	%rd343, %r589, %r588;
	and.b64  	%rd972, %rd343, -4294967296;
	setp.ne.s64 	%p89, %rd972, 0;
	@%p89 bra 	$L__BB0_250;
	cvt.u32.u64 	%r590, %rd316;
	cvt.u32.u64 	%r591, %rd343;
	rem.u32 	%r592, %r591, %r590;
	cvt.u64.u32 	%rd1247, %r592;
	bra.uni 	$L__BB0_251;
$L__BB0_250:
	rem.u64 	%rd1247, %rd343, %rd316;
$L__BB0_251:
	add.s64 	%rd347, %rd1247, %rd1246;
	and.b64  	%rd973, %rd347, 4294967296;
	setp.ne.s64 	%p90, %rd973, 0;
	@%p90 bra 	$L__BB0_253;
	cvt.u32.u64 	%r593, %rd316;
	cvt.u32.u64 	%r594, %rd347;
	rem.u32 	%r595, %r594, %r593;
	cvt.u64.u32 	%rd1240, %r595;
	add.s32 	%r1365, %r1365, 4;
	bra.uni 	$L__BB0_229;
$L__BB0_253:
	rem.u64 	%rd1240, %rd347, %rd316;
	add.s32 	%r1365, %r1365, 4;
	bra.uni 	$L__BB0_229;
$L__BB0_254:
	ld.shared.u32 	%rd974, [_ZZ8d_MMlastPjS_S_S_S_E1T];
	sub.s64 	%rd351, %rd1242, %rd974;
	and.b64  	%rd975, %rd351, -4294967296;
	setp.ne.s64 	%p91, %rd975, 0;
	@%p91 bra 	$L__BB0_256;
	cvt.u32.u64 	%r596, %rd316;
	cvt.u32.u64 	%r597, %rd351;
	rem.u32 	%r598, %r597, %r596;
	cvt.u64.u32 	%rd1248, %r598;
	bra.uni 	$L__BB0_257;
$L__BB0_256:
	rem.s64 	%rd1248, %rd351, %rd316;
$L__BB0_257:
	add.s64 	%rd355, %rd1248, %rd316;
	and.b64  	%rd976, %rd355, -4294967296;
	setp.ne.s64 	%p92, %rd976, 0;
	@%p92 bra 	$L__BB0_259;
	cvt.u32.u64 	%r599, %rd316;
	cvt.u32.u64 	%r600, %rd355;
	rem.u32 	%r601, %r600, %r599;
	cvt.u64.u32 	%rd1249, %r601;
	bra.uni 	$L__BB0_260;
$L__BB0_259:
	rem.s64 	%rd1249, %rd355, %rd316;
$L__BB0_260:
	mul.lo.s64 	%rd359, %rd1249, %rd977;
	and.b64  	%rd978, %rd359, -4294967296;
	setp.ne.s64 	%p93, %rd978, 0;
	@%p93 bra 	$L__BB0_262;
	cvt.u32.u64 	%r602, %rd316;
	cvt.u32.u64 	%r603, %rd359;
	rem.u32 	%r604, %r603, %r602;
	cvt.u64.u32 	%rd1250, %r604;
	bra.uni 	$L__BB0_263;
$L__BB0_262:
	rem.u64 	%rd1250, %rd359, %rd316;
$L__BB0_263:
	setp.gt.u32 	%p94, %r1, 32;
	st.shared.u32 	[_ZZ10d_ExactExtPjS_S_E4Beta], %rd1250;
	@%p94 bra 	$L__BB0_300;
	ld.global.u32 	%rd363, [%rd38];
	mov.b32 	%r1366, 0;
	mov.b64 	%rd1251, 0;
$L__BB0_265:
	mov.u64 	%rd981, d_Mpji;
	add.s64 	%rd982, %rd981, %rd935;
	mul.wide.u32 	%rd983, %r1366, 4;
	add.s64 	%rd365, %rd982, %rd983;
	ld.const.u32 	%r606, [%rd365];
	shl.b32 	%r607, %r1366, 2;
	add.s32 	%r39, %r564, %r607;
	ld.shared.u32 	%r609, [%r39];
	mul.wide.u32 	%rd366, %r609, %r606;
	and.b64  	%rd984, %rd366, -4294967296;
	setp.ne.s64 	%p95, %rd984, 0;
	@%p95 bra 	$L__BB0_267;
	cvt.u32.u64 	%r610, %rd363;
	cvt.u32.u64 	%r611, %rd366;
	rem.u32 	%r612, %r611, %r610;
	cvt.u64.u32 	%rd1252, %r612;
	bra.uni 	$L__BB0_268;
$L__BB0_267:
	rem.u64 	%rd1252, %rd366, %rd363;
$L__BB0_268:
	and.b64  	%rd985, %rd1251, 4294967295;
	add.s64 	%rd370, %rd1252, %rd985;
	and.b64  	%rd986, %rd370, 4294967296;
	setp.ne.s64 	%p96, %rd986, 0;
	@%p96 bra 	$L__BB0_270;
	cvt.u32.u64 	%r613, %rd363;
	cvt.u32.u64 	%r614, %rd370;
	rem.u32 	%r615, %r614, %r613;
	cvt.u64.u32 	%rd1253, %r615;
	bra.uni 	$L__BB0_271;
$L__BB0_270:
	rem.u64 	%rd1253, %rd370, %rd363;
$L__BB0_271:
	setp.eq.s32 	%p97, %r1366, 32;
	@%p97 bra 	$L__BB0_290;
	ld.const.u32 	%r616, [%rd365+4];
	ld.shared.u32 	%r617, [%r39+4];
	mul.wide.u32 	%rd374, %r617, %r616;
	and.b64  	%rd987, %rd374, -4294967296;
	setp.ne.s64 	%p98, %rd987, 0;
	@%p98 bra 	$L__BB0_274;
	cvt.u32.u64 	%r618, %rd363;
	cvt.u32.u64 	%r619, %rd374;
	rem.u32 	%r620, %r619, %r618;
	cvt.u64.u32 	%rd1254, %r620;
	bra.uni 	$L__BB0_275;
$L__BB0_274:
	rem.u64 	%rd1254, %rd374, %rd363;
$L__BB0_275:
	add.s64 	%rd378, %rd1254, %rd1253;
	and.b64  	%rd988, %rd378, 4294967296;
	setp.ne.s64 	%p99, %rd988, 0;
	@%p99 bra 	$L__BB0_277;
	cvt.u32.u64 	%r621, %rd363;
	cvt.u32.u64 	%r622, %rd378;
	rem.u32 	%r623, %r622, %r621;
	cvt.u64.u32 	%rd1255, %r623;
	bra.uni 	$L__BB0_278;
$L__BB0_277:
	rem.u64 	%rd1255, %rd378, %rd363;
$L__BB0_278:
	ld.const.u32 	%r624, [%rd365+8];
	ld.shared.u32 	%r625, [%r39+8];
	mul.wide.u32 	%rd382, %r625, %r624;
	and.b64  	%rd989, %rd382, -4294967296;
	setp.ne.s64 	%p100, %rd989, 0;
	@%p100 bra 	$L__BB0_280;
	cvt.u32.u64 	%r626, %rd363;
	cvt.u32.u64 	%r627, %rd382;
	rem.u32 	%r628, %r627, %r626;
	cvt.u64.u32 	%rd1256, %r628;
	bra.uni 	$L__BB0_281;
$L__BB0_280:
	rem.u64 	%rd1256, %rd382, %rd363;
$L__BB0_281:
	add.s64 	%rd386, %rd1256, %rd1255;
	and.b64  	%rd990, %rd386, 4294967296;
	setp.ne.s64 	%p101, %rd990, 0;
	@%p101 bra 	$L__BB0_283;
	cvt.u32.u64 	%r629, %rd363;
	cvt.u32.u64 	%r630, %rd386;
	rem.u32 	%r631, %r630, %r629;
	cvt.u64.u32 	%rd1257, %r631;
	bra.uni 	$L__BB0_284;
$L__BB0_283:
	rem.u64 	%rd1257, %rd386, %rd363;
$L__BB0_284:
	ld.const.u32 	%r632, [%rd365+12];
	ld.shared.u32 	%r633, [%r39+12];
	mul.wide.u32 	%rd390, %r633, %r632;
	and.b64  	%rd991, %rd390, -4294967296;
	setp.ne.s64 	%p102, %rd991, 0;
	@%p102 bra 	$L__BB0_286;
	cvt.u32.u64 	%r634, %rd363;
	cvt.u32.u64 	%r635, %rd390;
	rem.u32 	%r636, %r635, %r634;
	cvt.u64.u32 	%rd1258, %r636;
	bra.uni 	$L__BB0_287;
$L__BB0_286:
	rem.u64 	%rd1258, %rd390, %rd363;
$L__BB0_287:
	add.s64 	%rd394, %rd1258, %rd1257;
	and.b64  	%rd992, %rd394, 4294967296;
	setp.ne.s64 	%p103, %rd992, 0;
	@%p103 bra 	$L__BB0_289;
	cvt.u32.u64 	%r637, %rd363;
	cvt.u32.u64 	%r638, %rd394;
	rem.u32 	%r639, %r638, %r637;
	cvt.u64.u32 	%rd1251, %r639;
	add.s32 	%r1366, %r1366, 4;
	bra.uni 	$L__BB0_265;
$L__BB0_289:
	rem.u64 	%rd1251, %rd394, %rd363;
	add.s32 	%r1366, %r1366, 4;
	bra.uni 	$L__BB0_265;
$L__BB0_290:
	mov.u64 	%rd994, d_Mpi;
	add.s64 	%rd995, %rd994, %rd953;
	ld.const.u32 	%rd996, [%rd995];
	mul.lo.s64 	%rd398, %rd1250, %rd996;
	and.b64  	%rd997, %rd398, -4294967296;
	setp.ne.s64 	%p104, %rd997, 0;
	@%p104 bra 	$L__BB0_292;
	cvt.u32.u64 	%r640, %rd363;
	cvt.u32.u64 	%r641, %rd398;
	rem.u32 	%r642, %r641, %r640;
	cvt.u64.u32 	%rd1259, %r642;
	bra.uni 	$L__BB0_293;
$L__BB0_292:
	rem.u64 	%rd1259, %rd398, %rd363;
$L__BB0_293:
	sub.s64 	%rd402, %rd1253, %rd1259;
	and.b64  	%rd998, %rd402, -4294967296;
	setp.ne.s64 	%p105, %rd998, 0;
	@%p105 bra 	$L__BB0_295;
	cvt.u32.u64 	%r643, %rd363;
	cvt.u32.u64 	%r644, %rd402;
	rem.u32 	%r645, %r644, %r643;
	cvt.u64.u32 	%rd1260, %r645;
	bra.uni 	$L__BB0_296;
$L__BB0_295:
	rem.s64 	%rd1260, %rd402, %rd363;
$L__BB0_296:
	add.s64 	%rd406, %rd1260, %rd363;
	and.b64  	%rd999, %rd406, -4294967296;
	setp.ne.s64 	%p106, %rd999, 0;
	@%p106 bra 	$L__BB0_298;
	cvt.u32.u64 	%r646, %rd363;
	cvt.u32.u64 	%r647, %rd406;
	rem.u32 	%r648, %r647, %r646;
	cvt.u64.u32 	%rd1261, %r648;
	bra.uni 	$L__BB0_299;
$L__BB0_298:
	rem.s64 	%rd1261, %rd406, %rd363;
$L__BB0_299:
	st.shared.u32 	[%r14], %rd1261;
$L__BB0_300:
	ld.param.u64 	%rd1142, [_Z4dExpPA67_jPjS1_S0__param_2];
	mul.wide.u32 	%rd1000, %r1, 4;
	mov.u64 	%rd1001, d_MInv;
	add.s64 	%rd1002, %rd1001, %rd1000;
	ld.const.u32 	%rd410, [%rd1002];
	cvta.to.global.u64 	%rd412, %rd1142;
	shl.b32 	%r649, %r1, 2;
	mov.u32 	%r650, _ZZ8d_MMlastPjS_S_S_S_E1T;
	add.s32 	%r41, %r650, %r649;
	mov.u64 	%rd1003, d_Mpi;
	add.s64 	%rd413, %rd1003, %rd1000;
	mov.u64 	%rd1004, d_MpjInverse;
	add.s64 	%rd414, %rd1004, %rd1000;
	mov.u32 	%r651, _ZZ10d_ExactExtPjS_S_E2Xi;
	add.s32 	%r42, %r651, %r649;
	mov.u32 	%r652, _ZZ14d_ExactExtLastPjS_S_E2Xi;
	add.s32 	%r43, %r652, %r649;
	mov.u64 	%rd1005, d_MiInverse;
	add.s64 	%rd415, %rd1005, %rd1000;
	bar.sync 	0;
	ld.shared.u32 	%r653, [_ZZ8d_MMlastPjS_S_S_S_E2TT];
	st.global.u32 	[%rd209], %r653;
	ld.shared.u32 	%r654, [_ZZ8d_MMlastPjS_S_S_S_E2TT+4];
	st.global.u32 	[%rd209+4], %r654;
	ld.shared.u32 	%r655, [_ZZ8d_MMlastPjS_S_S_S_E2TT+8];
	st.global.u32 	[%rd209+8], %r655;
	ld.shared.u32 	%r656, [_ZZ8d_MMlastPjS_S_S_S_E2TT+12];
	st.global.u32 	[%rd209+12], %r656;
	ld.shared.u32 	%r657, [_ZZ8d_MMlastPjS_S_S_S_E2TT+16];
	st.global.u32 	[%rd209+16], %r657;
	ld.shared.u32 	%r658, [_ZZ8d_MMlastPjS_S_S_S_E2TT+20];
	st.global.u32 	[%rd209+20], %r658;
	ld.shared.u32 	%r659, [_ZZ8d_MMlastPjS_S_S_S_E2TT+24];
	st.global.u32 	[%rd209+24], %r659;
	ld.shared.u32 	%r660, [_ZZ8d_MMlastPjS_S_S_S_E2TT+28];
	st.global.u32 	[%rd209+28], %r660;
	ld.shared.u32 	%r661, [_ZZ8d_MMlastPjS_S_S_S_E2TT+32];
	st.global.u32 	[%rd209+32], %r661;
	ld.shared.u32 	%r662, [_ZZ8d_MMlastPjS_S_S_S_E2TT+36];
	st.global.u32 	[%rd209+36], %r662;
	ld.shared.u32 	%r663, [_ZZ8d_MMlastPjS_S_S_S_E2TT+40];
	st.global.u32 	[%rd209+40], %r663;
	ld.shared.u32 	%r664, [_ZZ8d_MMlastPjS_S_S_S_E2TT+44];
	st.global.u32 	[%rd209+44], %r664;
	ld.shared.u32 	%r665, [_ZZ8d_MMlastPjS_S_S_S_E2TT+48];
	st.global.u32 	[%rd209+48], %r665;
	ld.shared.u32 	%r666, [_ZZ8d_MMlastPjS_S_S_S_E2TT+52];
	st.global.u32 	[%rd209+52], %r666;
	ld.shared.u32 	%r667, [_ZZ8d_MMlastPjS_S_S_S_E2TT+56];
	st.global.u32 	[%rd209+56], %r667;
	ld.shared.u32 	%r668, [_ZZ8d_MMlastPjS_S_S_S_E2TT+60];
	st.global.u32 	[%rd209+60], %r668;
	ld.shared.u32 	%r669, [_ZZ8d_MMlastPjS_S_S_S_E2TT+64];
	st.global.u32 	[%rd209+64], %r669;
	ld.shared.u32 	%r670, [_ZZ8d_MMlastPjS_S_S_S_E2TT+68];
	st.global.u32 	[%rd209+68], %r670;
	ld.shared.u32 	%r671, [_ZZ8d_MMlastPjS_S_S_S_E2TT+72];
	st.global.u32 	[%rd209+72], %r671;
	ld.shared.u32 	%r672, [_ZZ8d_MMlastPjS_S_S_S_E2TT+76];
	st.global.u32 	[%rd209+76], %r672;
	ld.shared.u32 	%r673, [_ZZ8d_MMlastPjS_S_S_S_E2TT+80];
	st.global.u32 	[%rd209+80], %r673;
	ld.shared.u32 	%r674, [_ZZ8d_MMlastPjS_S_S_S_E2TT+84];
	st.global.u32 	[%rd209+84], %r674;
	ld.shared.u32 	%r675, [_ZZ8d_MMlastPjS_S_S_S_E2TT+88];
	st.global.u32 	[%rd209+88], %r675;
	ld.shared.u32 	%r676, [_ZZ8d_MMlastPjS_S_S_S_E2TT+92];
	st.global.u32 	[%rd209+92], %r676;
	ld.shared.u32 	%r677, [_ZZ8d_MMlastPjS_S_S_S_E2TT+96];
	st.global.u32 	[%rd209+96], %r677;
	ld.shared.u32 	%r678, [_ZZ8d_MMlastPjS_S_S_S_E2TT+100];
	st.global.u32 	[%rd209+100], %r678;
	ld.shared.u32 	%r679, [_ZZ8d_MMlastPjS_S_S_S_E2TT+104];
	st.global.u32 	[%rd209+104], %r679;
	ld.shared.u32 	%r680, [_ZZ8d_MMlastPjS_S_S_S_E2TT+108];
	st.global.u32 	[%rd209+108], %r680;
	ld.shared.u32 	%r681, [_ZZ8d_MMlastPjS_S_S_S_E2TT+112];
	st.global.u32 	[%rd209+112], %r681;
	ld.shared.u32 	%r682, [_ZZ8d_MMlastPjS_S_S_S_E2TT+116];
	st.global.u32 	[%rd209+116], %r682;
	ld.shared.u32 	%r683, [_ZZ8d_MMlastPjS_S_S_S_E2TT+120];
	st.global.u32 	[%rd209+120], %r683;
	ld.shared.u32 	%r684, [_ZZ8d_MMlastPjS_S_S_S_E2TT+124];
	st.global.u32 	[%rd209+124], %r684;
	ld.shared.u32 	%r685, [_ZZ8d_MMlastPjS_S_S_S_E2TT+128];
	st.global.u32 	[%rd209+128], %r685;
	ld.shared.u32 	%r686, [_ZZ8d_MMlastPjS_S_S_S_E1T];
	st.global.u32 	[%rd209+132], %r686;
	ld.shared.u32 	%r687, [_ZZ8d_MMlastPjS_S_S_S_E1T+4];
	st.global.u32 	[%rd209+136], %r687;
	ld.shared.u32 	%r688, [_ZZ8d_MMlastPjS_S_S_S_E1T+8];
	st.global.u32 	[%rd209+140], %r688;
	ld.shared.u32 	%r689, [_ZZ8d_MMlastPjS_S_S_S_E1T+12];
	st.global.u32 	[%rd209+144], %r689;
	ld.shared.u32 	%r690, [_ZZ8d_MMlastPjS_S_S_S_E1T+16];
	st.global.u32 	[%rd209+148], %r690;
	ld.shared.u32 	%r691, [_ZZ8d_MMlastPjS_S_S_S_E1T+20];
	st.global.u32 	[%rd209+152], %r691;
	ld.shared.u32 	%r692, [_ZZ8d_MMlastPjS_S_S_S_E1T+24];
	st.global.u32 	[%rd209+156], %r692;
	ld.shared.u32 	%r693, [_ZZ8d_MMlastPjS_S_S_S_E1T+28];
	st.global.u32 	[%rd209+160], %r693;
	ld.shared.u32 	%r694, [_ZZ8d_MMlastPjS_S_S_S_E1T+32];
	st.global.u32 	[%rd209+164], %r694;
	ld.shared.u32 	%r695, [_ZZ8d_MMlastPjS_S_S_S_E1T+36];
	st.global.u32 	[%rd209+168], %r695;
	ld.shared.u32 	%r696, [_ZZ8d_MMlastPjS_S_S_S_E1T+40];
	st.global.u32 	[%rd209+172], %r696;
	ld.shared.u32 	%r697, [_ZZ8d_MMlastPjS_S_S_S_E1T+44];
	st.global.u32 	[%rd209+176], %r697;
	ld.shared.u32 	%r698, [_ZZ8d_MMlastPjS_S_S_S_E1T+48];
	st.global.u32 	[%rd209+180], %r698;
	ld.shared.u32 	%r699, [_ZZ8d_MMlastPjS_S_S_S_E1T+52];
	st.global.u32 	[%rd209+184], %r699;
	ld.shared.u32 	%r700, [_ZZ8d_MMlastPjS_S_S_S_E1T+56];
	st.global.u32 	[%rd209+188], %r700;
	ld.shared.u32 	%r701, [_ZZ8d_MMlastPjS_S_S_S_E1T+60];
	st.global.u32 	[%rd209+192], %r701;
	ld.shared.u32 	%r702, [_ZZ8d_MMlastPjS_S_S_S_E1T+64];
	st.global.u32 	[%rd209+196], %r702;
	ld.shared.u32 	%r703, [_ZZ8d_MMlastPjS_S_S_S_E1T+68];
	st.global.u32 	[%rd209+200], %r703;
	ld.shared.u32 	%r704, [_ZZ8d_MMlastPjS_S_S_S_E1T+72];
	st.global.u32 	[%rd209+204], %r704;
	ld.shared.u32 	%r705, [_ZZ8d_MMlastPjS_S_S_S_E1T+76];
	st.global.u32 	[%rd209+208], %r705;
	ld.shared.u32 	%r706, [_ZZ8d_MMlastPjS_S_S_S_E1T+80];
	st.global.u32 	[%rd209+212], %r706;
	ld.shared.u32 	%r707, [_ZZ8d_MMlastPjS_S_S_S_E1T+84];
	st.global.u32 	[%rd209+216], %r707;
	ld.shared.u32 	%r708, [_ZZ8d_MMlastPjS_S_S_S_E1T+88];
	st.global.u32 	[%rd209+220], %r708;
	ld.shared.u32 	%r709, [_ZZ8d_MMlastPjS_S_S_S_E1T+92];
	st.global.u32 	[%rd209+224], %r709;
	ld.shared.u32 	%r710, [_ZZ8d_MMlastPjS_S_S_S_E1T+96];
	st.global.u32 	[%rd209+228], %r710;
	ld.shared.u32 	%r711, [_ZZ8d_MMlastPjS_S_S_S_E1T+100];
	st.global.u32 	[%rd209+232], %r711;
	ld.shared.u32 	%r712, [_ZZ8d_MMlastPjS_S_S_S_E1T+104];
	st.global.u32 	[%rd209+236], %r712;
	ld.shared.u32 	%r713, [_ZZ8d_MMlastPjS_S_S_S_E1T+108];
	st.global.u32 	[%rd209+240], %r713;
	ld.shared.u32 	%r714, [_ZZ8d_MMlastPjS_S_S_S_E1T+112];
	st.global.u32 	[%rd209+244], %r714;
	ld.shared.u32 	%r715, [_ZZ8d_MMlastPjS_S_S_S_E1T+116];
	st.global.u32 	[%rd209+248], %r715;
	ld.shared.u32 	%r716, [_ZZ8d_MMlastPjS_S_S_S_E1T+120];
	st.global.u32 	[%rd209+252], %r716;
	ld.shared.u32 	%r717, [_ZZ8d_MMlastPjS_S_S_S_E1T+124];
	st.global.u32 	[%rd209+256], %r717;
	ld.shared.u32 	%r718, [_ZZ8d_MMlastPjS_S_S_S_E1T+128];
	st.global.u32 	[%rd209+260], %r718;
	ld.shared.u32 	%r719, [_ZZ8d_MMlastPjS_S_S_S_E1T+132];
	st.global.u32 	[%rd209+264], %r719;
	st.shared.u32 	[_ZZ4dExpPA67_jPjS1_S0_E1Y], %r653;
	st.shared.u32 	[_ZZ4dExpPA67_jPjS1_S0_E1Y+4], %r654;
	st.shared.u32 	[_ZZ4dExpPA67_jPjS1_S0_E1Y+8], %r655;
	st.shared.u32 	[_ZZ4dExpPA67_jPjS1_S0_E1Y+12], %r656;
	st.shared.u32 	[_ZZ4dExpPA67_jPjS1_S0_E1Y+16], %r657;
	st.shared.u32 	[_ZZ4dExpPA67_jPjS1_S0_E1Y+20], %r658;
	st.shared.u32 	[_ZZ4dExpPA67_jPjS1_S0_E1Y+24], %r659;
	st.shared.u32 	[_ZZ4dExpPA67_jPjS1_S0_E1Y+28], %r660;
	st.shared.u32 	[_ZZ4dExpPA67_jPjS1_S0_E1Y+32], %r661;
	st.shared.u32 	[_ZZ4dExpPA67_jPjS1_S0_E1Y+36], %r662;
	st.shared.u32 	[_ZZ4dExpPA67_jPjS1_S0_E1Y+40], %r663;
	st.shared.u32 	[_ZZ4dExpPA67_jPjS1_S0_E1Y+44], %r664;
	st.shared.u32 	[_ZZ4dExpPA67_jPjS1_S0_E1Y+48], %r665;
	st.shared.u32 	[_ZZ4dExpPA67_jPjS1_S0_E1Y+52], %r666;
	st.shared.u32 	[_ZZ4dExpPA67_jPjS1_S0_E1Y+56], %r667;
	st.shared.u32 	[_ZZ4dExpPA67_jPjS1_S0_E1Y+60], %r668;
	st.shared.u32 	[_ZZ4dExpPA67_jPjS1_S0_E1Y+64], %r669;
	st.shared.u32 	[_ZZ4dExpPA67_jPjS1_S0_E1Y+68], %r670;
	st.shared.u32 	[_ZZ4dExpPA67_jPjS1_S0_E1Y+72], %r671;
	st.shared.u32 	[_ZZ4dExpPA67_jPjS1_S0_E1Y+76], %r672;
	st.shared.u32 	[_ZZ4dExpPA67_jPjS1_S0_E1Y+80], %r673;
	st.shared.u32 	[_ZZ4dExpPA67_jPjS1_S0_E1Y+84], %r674;
	st.shared.u32 	[_ZZ4dExpPA67_jPjS1_S0_E1Y+88], %r675;
	st.shared.u32 	[_ZZ4dExpPA67_jPjS1_S0_E1Y+92], %r676;
	st.shared.u32 	[_ZZ4dExpPA67_jPjS1_S0_E1Y+96], %r677;
	st.shared.u32 	[_ZZ4dExpPA67_jPjS1_S0_E1Y+100], %r678;
	st.shared.u32 	[_ZZ4dExpPA67_jPjS1_S0_E1Y+104], %r679;
	st.shared.u32 	[_ZZ4dExpPA67_jPjS1_S0_E1Y+108], %r680;
	st.shared.u32 	[_ZZ4dExpPA67_jPjS1_S0_E1Y+112], %r681;
	st.shared.u32 	[_ZZ4dExpPA67_jPjS1_S0_E1Y+116], %r682;
	st.shared.u32 	[_ZZ4dExpPA67_jPjS1_S0_E1Y+120], %r683;
	st.shared.u32 	[_ZZ4dExpPA67_jPjS1_S0_E1Y+124], %r684;
	st.shared.u32 	[_ZZ4dExpPA67_jPjS1_S0_E1Y+128], %r685;
	st.shared.u32 	[_ZZ4dExpPA67_jPjS1_S0_E1Y+132], %r686;
	st.shared.u32 	[_ZZ4dExpPA67_jPjS1_S0_E1Y+136], %r687;
	st.shared.u32 	[_ZZ4dExpPA67_jPjS1_S0_E1Y+140], %r688;
	st.shared.u32 	[_ZZ4dExpPA67_jPjS1_S0_E1Y+144], %r689;
	st.shared.u32 	[_ZZ4dExpPA67_jPjS1_S0_E1Y+148], %r690;
	st.shared.u32 	[_ZZ4dExpPA67_jPjS1_S0_E1Y+152], %r691;
	st.shared.u32 	[_ZZ4dExpPA67_jPjS1_S0_E1Y+156], %r692;
	st.shared.u32 	[_ZZ4dExpPA67_jPjS1_S0_E1Y+160], %r693;
	st.shared.u32 	[_ZZ4dExpPA67_jPjS1_S0_E1Y+164], %r694;
	st.shared.u32 	[_ZZ4dExpPA67_jPjS1_S0_E1Y+168], %r695;
	st.shared.u32 	[_ZZ4dExpPA67_jPjS1_S0_E1Y+172], %r696;
	st.shared.u32 	[_ZZ4dExpPA67_jPjS1_S0_E1Y+176], %r697;
	st.shared.u32 	[_ZZ4dExpPA67_jPjS1_S0_E1Y+180], %r698;
	st.shared.u32 	[_ZZ4dExpPA67_jPjS1_S0_E1Y+184], %r699;
	st.shared.u32 	[_ZZ4dExpPA67_jPjS1_S0_E1Y+188], %r700;
	st.shared.u32 	[_ZZ4dExpPA67_jPjS1_S0_E1Y+192], %r701;
	st.shared.u32 	[_ZZ4dExpPA67_jPjS1_S0_E1Y+196], %r702;
	st.shared.u32 	[_ZZ4dExpPA67_jPjS1_S0_E1Y+200], %r703;
	st.shared.u32 	[_ZZ4dExpPA67_jPjS1_S0_E1Y+204], %r704;
	st.shared.u32 	[_ZZ4dExpPA67_jPjS1_S0_E1Y+208], %r705;
	st.shared.u32 	[_ZZ4dExpPA67_jPjS1_S0_E1Y+212], %r706;
	st.shared.u32 	[_ZZ4dExpPA67_jPjS1_S0_E1Y+216], %r707;
	st.shared.u32 	[_ZZ4dExpPA67_jPjS1_S0_E1Y+220], %r708;
	st.shared.u32 	[_ZZ4dExpPA67_jPjS1_S0_E1Y+224], %r709;
	st.shared.u32 	[_ZZ4dExpPA67_jPjS1_S0_E1Y+228], %r710;
	st.shared.u32 	[_ZZ4dExpPA67_jPjS1_S0_E1Y+232], %r711;
	st.shared.u32 	[_ZZ4dExpPA67_jPjS1_S0_E1Y+236], %r712;
	st.shared.u32 	[_ZZ4dExpPA67_jPjS1_S0_E1Y+240], %r713;
	st.shared.u32 	[_ZZ4dExpPA67_jPjS1_S0_E1Y+244], %r714;
	st.shared.u32 	[_ZZ4dExpPA67_jPjS1_S0_E1Y+248], %r715;
	st.shared.u32 	[_ZZ4dExpPA67_jPjS1_S0_E1Y+252], %r716;
	st.shared.u32 	[_ZZ4dExpPA67_jPjS1_S0_E1Y+256], %r717;
	st.shared.u32 	[_ZZ4dExpPA67_jPjS1_S0_E1Y+260], %r718;
	st.shared.u32 	[_ZZ4dExpPA67_jPjS1_S0_E1Y+264], %r719;
	mul.wide.u32 	%rd1006, %r1361, 4;
	mov.u64 	%rd1007, d_e;
	add.s64 	%rd1008, %rd1007, %rd1006;
	ld.const.u32 	%r720, [%rd1008];
	setp.ne.s32 	%p107, %r720, 1;
	@%p107 bra 	$L__BB0_451;
	add.s64 	%rd416, %rd209, %rd1000;
	mov.u32 	%r722, _ZZ4dExpPA67_jPjS1_S0_E6XPrime;
	add.s32 	%r44, %r722, %r649;
	setp.gt.u32 	%p108, %r1, 32;
	@%p108 bra 	$L__BB0_320;
	ld.global.u32 	%r723, [%rd416];
	ld.shared.u32 	%r724, [%r44];
	mul.wide.u32 	%rd417, %r724, %r723;
	ld.global.u32 	%rd418, [%rd38];
	and.b64  	%rd1010, %rd417, -4294967296;
	setp.ne.s64 	%p109, %rd1010, 0;
	@%p109 bra 	$L__BB0_304;
	cvt.u32.u64 	%r725, %rd418;
	cvt.u32.u64 	%r726, %rd417;
	rem.u32 	%r727, %r726, %r725;
	cvt.u64.u32 	%rd1262, %r727;
	bra.uni 	$L__BB0_305;
$L__BB0_304:
	rem.u64 	%rd1262, %rd417, %rd418;
$L__BB0_305:
	ld.global.u32 	%r45, [%rd93];
	setp.eq.s32 	%p110, %r45, 0;
	mov.b64 	%rd1269, 0;
	mov.u64 	%rd1270, %rd418;
	@%p110 bra 	$L__BB0_311;
	cvt.u64.u32 	%rd1263, %r45;
	mov.b64 	%rd1265, 0;
	mov.b64 	%rd1264, 1;
	mov.u64 	%rd1266, %rd418;
$L__BB0_307:
	mov.u64 	%rd1269, %rd1264;
	mov.u64 	%rd1270, %rd1263;
	and.b64  	%rd1014, %rd1266, -4294967296;
	setp.ne.s64 	%p111, %rd1014, 0;
	@%p111 bra 	$L__BB0_309;
	cvt.u32.u64 	%r728, %rd1270;
	cvt.u32.u64 	%r729, %rd1266;
	div.u32 	%r730, %r729, %r728;
	mul.lo.s32 	%r731, %r730, %r728;
	sub.s32 	%r732, %r729, %r731;
	cvt.u64.u32 	%rd1267, %r730;
	cvt.u64.u32 	%rd1263, %r732;
	bra.uni 	$L__BB0_310;
$L__BB0_309:
	div.u64 	%rd1267, %rd1266, %rd1270;
	mul.lo.s64 	%rd1015, %rd1267, %rd1270;
	sub.s64 	%rd1263, %rd1266, %rd1015;
$L__BB0_310:
	mul.lo.s64 	%rd1016, %rd1267, %rd1269;
	sub.s64 	%rd1264, %rd1265, %rd1016;
	setp.ne.s64 	%p112, %rd1263, 0;
	mov.u64 	%rd1265, %rd1269;
	mov.u64 	%rd1266, %rd1270;
	@%p112 bra 	$L__BB0_307;
$L__BB0_311:
	cvt.u32.u64 	%r733, %rd1270;
	setp.ne.s32 	%p113, %r733, 1;
	mov.b64 	%rd1272, 0;
	@%p113 bra 	$L__BB0_316;
	add.s64 	%rd436, %rd1269, %rd418;
	and.b64  	%rd1018, %rd436, -4294967296;
	setp.ne.s64 	%p114, %rd1018, 0;
	@%p114 bra 	$L__BB0_314;
	cvt.u32.u64 	%r734, %rd418;
	cvt.u32.u64 	%r735, %rd436;
	rem.u32 	%r736, %r735, %r734;
	cvt.u64.u32 	%rd1271, %r736;
	bra.uni 	$L__BB0_315;
$L__BB0_314:
	rem.s64 	%rd1271, %rd436, %rd418;
$L__BB0_315:
	and.b64  	%rd1272, %rd1271, 4294967295;
$L__BB0_316:
	mul.lo.s64 	%rd442, %rd1272, %rd1262;
	and.b64  	%rd1019, %rd442, -4294967296;
	setp.ne.s64 	%p115, %rd1019, 0;
	@%p115 bra 	$L__BB0_318;
	cvt.u32.u64 	%r737, %rd418;
	cvt.u32.u64 	%r738, %rd442;
	rem.u32 	%r739, %r738, %r737;
	cvt.u64.u32 	%rd1273, %r739;
	bra.uni 	$L__BB0_319;
$L__BB0_318:
	rem.u64 	%rd1273, %rd442, %rd418;
$L__BB0_319:
	cvt.u32.u64 	%r740, %rd418;
	cvt.u32.u64 	%r741, %rd1273;
	rem.u32 	%r742, %r741, %r740;
	sub.s32 	%r743, %r740, %r742;
	st.shared.u32 	[%r41], %r743;
$L__BB0_320:
	setp.gt.u32 	%p116, %r1, 32;
	bar.sync 	0;
	@%p116 bra 	$L__BB0_325;
	ld.shared.u32 	%r744, [%r41];
	ld.const.u32 	%r745, [%rd415];
	mul.wide.u32 	%rd446, %r745, %r744;
	ld.global.u32 	%rd447, [%rd38];
	and.b64  	%rd1020, %rd446, -4294967296;
	setp.ne.s64 	%p117, %rd1020, 0;
	@%p117 bra 	$L__BB0_323;
	cvt.u32.u64 	%r746, %rd447;
	cvt.u32.u64 	%r747, %rd446;
	rem.u32 	%r748, %r747, %r746;
	cvt.u64.u32 	%rd1274, %r748;
	bra.uni 	$L__BB0_324;
$L__BB0_323:
	rem.u64 	%rd1274, %rd446, %rd447;
$L__BB0_324:
	st.shared.u32 	[%r43], %rd1274;
$L__BB0_325:
	bar.sync 	0;
	ld.shared.u32 	%r1367, [_ZZ14d_ExactExtLastPjS_S_E2Xi];
	cvt.rn.f32.u32 	%f265, %r1367;
	ld.global.u32 	%r750, [%rd412];
	cvt.rn.f32.u32 	%f266, %r750;
	div.rn.f32 	%f267, %f265, %f266;
	add.f32 	%f268, %f267, 0f00000000;
	ld.shared.u32 	%r751, [_ZZ14d_ExactExtLastPjS_S_E2Xi+4];
	cvt.rn.f32.u32 	%f269, %r751;
	ld.global.u32 	%r752, [%rd412+4];
	cvt.rn.f32.u32 	%f270, %r752;
	div.rn.f32 	%f271, %f269, %f270;
	add.f32 	%f272, %f268, %f271;
	ld.shared.u32 	%r753, [_ZZ14d_ExactExtLastPjS_S_E2Xi+8];
	cvt.rn.f32.u32 	%f273, %r753;
	ld.global.u32 	%r754, [%rd412+8];
	cvt.rn.f32.u32 	%f274, %r754;
	div.rn.f32 	%f275, %f273, %f274;
	add.f32 	%f276, %f272, %f275;
	ld.shared.u32 	%r755, [_ZZ14d_ExactExtLastPjS_S_E2Xi+12];
	cvt.rn.f32.u32 	%f277, %r755;
	ld.global.u32 	%r756, [%rd412+12];
	cvt.rn.f32.u32 	%f278, %r756;
	div.rn.f32 	%f279, %f277, %f278;
	add.f32 	%f280, %f276, %f279;
	ld.shared.u32 	%r757, [_ZZ14d_ExactExtLastPjS_S_E2Xi+16];
	cvt.rn.f32.u32 	%f281, %r757;
	ld.global.u32 	%r758, [%rd412+16];
	cvt.rn.f32.u32 	%f282, %r758;
	div.rn.f32 	%f283, %f281, %f282;
	add.f32 	%f284, %f280, %f283;
	ld.shared.u32 	%r759, [_ZZ14d_ExactExtLastPjS_S_E2Xi+20];
	cvt.rn.f32.u32 	%f285, %r759;
	ld.global.u32 	%r760, [%rd412+20];
	cvt.rn.f32.u32 	%f286, %r760;
	div.rn.f32 	%f287, %f285, %f286;
	add.f32 	%f288, %f284, %f287;
	ld.shared.u32 	%r761, [_ZZ14d_ExactExtLastPjS_S_E2Xi+24];
	cvt.rn.f32.u32 	%f289, %r761;
	ld.global.u32 	%r762, [%rd412+24];
	cvt.rn.f32.u32 	%f290, %r762;
	div.rn.f32 	%f291, %f289, %f290;
	add.f32 	%f292, %f288, %f291;
	ld.shared.u32 	%r763, [_ZZ14d_ExactExtLastPjS_S_E2Xi+28];
	cvt.rn.f32.u32 	%f293, %r763;
	ld.global.u32 	%r764, [%rd412+28];
	cvt.rn.f32.u32 	%f294, %r764;
	div.rn.f32 	%f295, %f293, %f294;
	add.f32 	%f296, %f292, %f295;
	ld.shared.u32 	%r765, [_ZZ14d_ExactExtLastPjS_S_E2Xi+32];
	cvt.rn.f32.u32 	%f297, %r765;
	ld.global.u32 	%r766, [%rd412+32];
	cvt.rn.f32.u32 	%f298, %r766;
	div.rn.f32 	%f299, %f297, %f298;
	add.f32 	%f300, %f296, %f299;
	ld.shared.u32 	%r767, [_ZZ14d_ExactExtLastPjS_S_E2Xi+36];
	cvt.rn.f32.u32 	%f301, %r767;
	ld.global.u32 	%r768, [%rd412+36];
	cvt.rn.f32.u32 	%f302, %r768;
	div.rn.f32 	%f303, %f301, %f302;
	add.f32 	%f304, %f300, %f303;
	ld.shared.u32 	%r769, [_ZZ14d_ExactExtLastPjS_S_E2Xi+40];
	cvt.rn.f32.u32 	%f305, %r769;
	ld.global.u32 	%r770, [%rd412+40];
	cvt.rn.f32.u32 	%f306, %r770;
	div.rn.f32 	%f307, %f305, %f306;
	add.f32 	%f308, %f304, %f307;
	ld.shared.u32 	%r771, [_ZZ14d_ExactExtLastPjS_S_E2Xi+44];
	cvt.rn.f32.u32 	%f309, %r771;
	ld.global.u32 	%r772, [%rd412+44];
	cvt.rn.f32.u32 	%f310, %r772;
	div.rn.f32 	%f311, %f309, %f310;
	add.f32 	%f312, %f308, %f311;
	ld.shared.u32 	%r773, [_ZZ14d_ExactExtLastPjS_S_E2Xi+48];
	cvt.rn.f32.u32 	%f313, %r773;
	ld.global.u32 	%r774, [%rd412+48];
	cvt.rn.f32.u32 	%f314, %r774;
	div.rn.f32 	%f315, %f313, %f314;
	add.f32 	%f316, %f312, %f315;
	ld.shared.u32 	%r775, [_ZZ14d_ExactExtLastPjS_S_E2Xi+52];
	cvt.rn.f32.u32 	%f317, %r775;
	ld.global.u32 	%r776, [%rd412+52];
	cvt.rn.f32.u32 	%f318, %r776;
	div.rn.f32 	%f319, %f317, %f318;
	add.f32 	%f320, %f316, %f319;
	ld.shared.u32 	%r777, [_ZZ14d_ExactExtLastPjS_S_E2Xi+56];
	cvt.rn.f32.u32 	%f321, %r777;
	ld.global.u32 	%r778, [%rd412+56];
	cvt.rn.f32.u32 	%f322, %r778;
	div.rn.f32 	%f323, %f321, %f322;
	add.f32 	%f324, %f320, %f323;
	ld.shared.u32 	%r779, [_ZZ14d_ExactExtLastPjS_S_E2Xi+60];
	cvt.rn.f32.u32 	%f325, %r779;
	ld.global.u32 	%r780, [%rd412+60];
	cvt.rn.f32.u32 	%f326, %r780;
	div.rn.f32 	%f327, %f325, %f326;
	add.f32 	%f328, %f324, %f327;
	ld.shared.u32 	%r781, [_ZZ14d_ExactExtLastPjS_S_E2Xi+64];
	cvt.rn.f32.u32 	%f329, %r781;
	ld.global.u32 	%r782, [%rd412+64];
	cvt.rn.f32.u32 	%f330, %r782;
	div.rn.f32 	%f331, %f329, %f330;
	add.f32 	%f332, %f328, %f331;
	ld.shared.u32 	%r783, [_ZZ14d_ExactExtLastPjS_S_E2Xi+68];
	cvt.rn.f32.u32 	%f333, %r783;
	ld.global.u32 	%r784, [%rd412+68];
	cvt.rn.f32.u32 	%f334, %r784;
	div.rn.f32 	%f335, %f333, %f334;
	add.f32 	%f336, %f332, %f335;
	ld.shared.u32 	%r785, [_ZZ14d_ExactExtLastPjS_S_E2Xi+72];
	cvt.rn.f32.u32 	%f337, %r785;
	ld.global.u32 	%r786, [%rd412+72];
	cvt.rn.f32.u32 	%f338, %r786;
	div.rn.f32 	%f339, %f337, %f338;
	add.f32 	%f340, %f336, %f339;
	ld.shared.u32 	%r787, [_ZZ14d_ExactExtLastPjS_S_E2Xi+76];
	cvt.rn.f32.u32 	%f341, %r787;
	ld.global.u32 	%r788, [%rd412+76];
	cvt.rn.f32.u32 	%f342, %r788;
	div.rn.f32 	%f343, %f341, %f342;
	add.f32 	%f344, %f340, %f343;
	ld.shared.u32 	%r789, [_ZZ14d_ExactExtLastPjS_S_E2Xi+80];
	cvt.rn.f32.u32 	%f345, %r789;
	ld.global.u32 	%r790, [%rd412+80];
	cvt.rn.f32.u32 	%f346, %r790;
	div.rn.f32 	%f347, %f345, %f346;
	add.f32 	%f348, %f344, %f347;
	ld.shared.u32 	%r791, [_ZZ14d_ExactExtLastPjS_S_E2Xi+84];
	cvt.rn.f32.u32 	%f349, %r791;
	ld.global.u32 	%r792, [%rd412+84];
	cvt.rn.f32.u32 	%f350, %r792;
	div.rn.f32 	%f351, %f349, %f350;
	add.f32 	%f352, %f348, %f351;
	ld.shared.u32 	%r793, [_ZZ14d_ExactExtLastPjS_S_E2Xi+88];
	cvt.rn.f32.u32 	%f353, %r793;
	ld.global.u32 	%r794, [%rd412+88];
	cvt.rn.f32.u32 	%f354, %r794;
	div.rn.f32 	%f355, %f353, %f354;
	add.f32 	%f356, %f352, %f355;
	ld.shared.u32 	%r795, [_ZZ14d_ExactExtLastPjS_S_E2Xi+92];
	cvt.rn.f32.u32 	%f357, %r795;
	ld.global.u32 	%r796, [%rd412+92];
	cvt.rn.f32.u32 	%f358, %r796;
	div.rn.f32 	%f359, %f357, %f358;
	add.f32 	%f360, %f356, %f359;
	ld.shared.u32 	%r797, [_ZZ14d_ExactExtLastPjS_S_E2Xi+96];
	cvt.rn.f32.u32 	%f361, %r797;
	ld.global.u32 	%r798, [%rd412+96];
	cvt.rn.f32.u32 	%f362, %r798;
	div.rn.f32 	%f363, %f361, %f362;
	add.f32 	%f364, %f360, %f363;
	ld.shared.u32 	%r799, [_ZZ14d_ExactExtLastPjS_S_E2Xi+100];
	cvt.rn.f32.u32 	%f365, %r799;
	ld.global.u32 	%r800, [%rd412+100];
	cvt.rn.f32.u32 	%f366, %r800;
	div.rn.f32 	%f367, %f365, %f366;
	add.f32 	%f368, %f364, %f367;
	ld.shared.u32 	%r801, [_ZZ14d_ExactExtLastPjS_S_E2Xi+104];
	cvt.rn.f32.u32 	%f369, %r801;
	ld.global.u32 	%r802, [%rd412+104];
	cvt.rn.f32.u32 	%f370, %r802;
	div.rn.f32 	%f371, %f369, %f370;
	add.f32 	%f372, %f368, %f371;
	ld.shared.u32 	%r803, [_ZZ14d_ExactExtLastPjS_S_E2Xi+108];
	cvt.rn.f32.u32 	%f373, %r803;
	ld.global.u32 	%r804, [%rd412+108];
	cvt.rn.f32.u32 	%f374, %r804;
	div.rn.f32 	%f375, %f373, %f374;
	add.f32 	%f376, %f372, %f375;
	ld.shared.u32 	%r805, [_ZZ14d_ExactExtLastPjS_S_E2Xi+112];
	cvt.rn.f32.u32 	%f377, %r805;
	ld.global.u32 	%r806, [%rd412+112];
	cvt.rn.f32.u32 	%f378, %r806;
	div.rn.f32 	%f379, %f377, %f378;
	add.f32 	%f380, %f376, %f379;
	ld.shared.u32 	%r807, [_ZZ14d_ExactExtLastPjS_S_E2Xi+116];
	cvt.rn.f32.u32 	%f381, %r807;
	ld.global.u32 	%r808, [%rd412+116];
	cvt.rn.f32.u32 	%f382, %r808;
	div.rn.f32 	%f383, %f381, %f382;
	add.f32 	%f384, %f380, %f383;
	ld.shared.u32 	%r809, [_ZZ14d_ExactExtLastPjS_S_E2Xi+120];
	cvt.rn.f32.u32 	%f385, %r809;
	ld.global.u32 	%r810, [%rd412+120];
	cvt.rn.f32.u32 	%f386, %r810;
	div.rn.f32 	%f387, %f385, %f386;
	add.f32 	%f388, %f384, %f387;
	ld.shared.u32 	%r811, [_ZZ14d_ExactExtLastPjS_S_E2Xi+124];
	cvt.rn.f32.u32 	%f389, %r811;
	ld.global.u32 	%r812, [%rd412+124];
	cvt.rn.f32.u32 	%f390, %r812;
	div.rn.f32 	%f391, %f389, %f390;
	add.f32 	%f392, %f388, %f391;
	ld.shared.u32 	%r813, [_ZZ14d_ExactExtLastPjS_S_E2Xi+128];
	cvt.rn.f32.u32 	%f393, %r813;
	ld.global.u32 	%r814, [%rd412+128];
	cvt.rn.f32.u32 	%f394, %r814;
	div.rn.f32 	%f395, %f393, %f394;
	add.f32 	%f396, %f392, %f395;
	cvt.rzi.u32.f32 	%r47, %f396;
	st.shared.u32 	[_ZZ14d_ExactExtLastPjS_S_E4Beta], %r47;
	ld.global.u32 	%rd451, [%rd38+132];
	mov.b32 	%r1368, 0;
	mov.b64 	%rd1275, 0;
$L__BB0_326:
	mul.wide.u32 	%rd1022, %r1, 132;
	mov.u64 	%rd1023, d_Mij;
	add.s64 	%rd1024, %rd1023, %rd1022;
	mul.wide.u32 	%rd1025, %r1368, 4;
	add.s64 	%rd453, %rd1024, %rd1025;
	ld.const.u32 	%r815, [%rd453];
	mul.wide.u32 	%rd454, %r1367, %r815;
	and.b64  	%rd1026, %rd454, -4294967296;
	setp.ne.s64 	%p118, %rd1026, 0;
	@%p118 bra 	$L__BB0_328;
	cvt.u32.u64 	%r816, %rd451;
	cvt.u32.u64 	%r817, %rd454;
	rem.u32 	%r818, %r817, %r816;
	cvt.u64.u32 	%rd1276, %r818;
	bra.uni 	$L__BB0_329;
$L__BB0_328:
	rem.u64 	%rd1276, %rd454, %rd451;
$L__BB0_329:
	and.b64  	%rd1027, %rd1275, 4294967295;
	add.s64 	%rd458, %rd1276, %rd1027;
	and.b64  	%rd1028, %rd458, 4294967296;
	setp.ne.s64 	%p119, %rd1028, 0;
	@%p119 bra 	$L__BB0_331;
	cvt.u32.u64 	%r819, %rd451;
	cvt.u32.u64 	%r820, %rd458;
	rem.u32 	%r821, %r820, %r819;
	cvt.u64.u32 	%rd1277, %r821;
	bra.uni 	$L__BB0_332;
$L__BB0_331:
	rem.u64 	%rd1277, %rd458, %rd451;
$L__BB0_332:
	setp.eq.s32 	%p120, %r1368, 32;
	@%p120 bra 	$L__BB0_352;
	ld.const.u32 	%r822, [%rd453+4];
	shl.b32 	%r823, %r1368, 2;
	add.s32 	%r50, %r652, %r823;
	ld.shared.u32 	%r825, [%r50+4];
	mul.wide.u32 	%rd462, %r825, %r822;
	and.b64  	%rd1029, %rd462, -4294967296;
	setp.ne.s64 	%p121, %rd1029, 0;
	@%p121 bra 	$L__BB0_335;
	cvt.u32.u64 	%r826, %rd451;
	cvt.u32.u64 	%r827, %rd462;
	rem.u32 	%r828, %r827, %r826;
	cvt.u64.u32 	%rd1278, %r828;
	bra.uni 	$L__BB0_336;
$L__BB0_335:
	rem.u64 	%rd1278, %rd462, %rd451;
$L__BB0_336:
	add.s64 	%rd466, %rd1278, %rd1277;
	and.b64  	%rd1030, %rd466, 4294967296;
	setp.ne.s64 	%p122, %rd1030, 0;
	@%p122 bra 	$L__BB0_338;
	cvt.u32.u64 	%r829, %rd451;
	cvt.u32.u64 	%r830, %rd466;
	rem.u32 	%r831, %r830, %r829;
	cvt.u64.u32 	%rd1279, %r831;
	bra.uni 	$L__BB0_339;
$L__BB0_338:
	rem.u64 	%rd1279, %rd466, %rd451;
$L__BB0_339:
	ld.const.u32 	%r832, [%rd453+8];
	ld.shared.u32 	%r833, [%r50+8];
	mul.wide.u32 	%rd470, %r833, %r832;
	and.b64  	%rd1031, %rd470, -4294967296;
	setp.ne.s64 	%p123, %rd1031, 0;
	@%p123 bra 	$L__BB0_341;
	cvt.u32.u64 	%r834, %rd451;
	cvt.u32.u64 	%r835, %rd470;
	rem.u32 	%r836, %r835, %r834;
	cvt.u64.u32 	%rd1280, %r836;
	bra.uni 	$L__BB0_342;
$L__BB0_341:
	rem.u64 	%rd1280, %rd470, %rd451;
$L__BB0_342:
	add.s64 	%rd474, %rd1280, %rd1279;
	and.b64  	%rd1032, %rd474, 4294967296;
	setp.ne.s64 	%p124, %rd1032, 0;
	@%p124 bra 	$L__BB0_344;
	cvt.u32.u64 	%r837, %rd451;
	cvt.u32.u64 	%r838, %rd474;
	rem.u32 	%r839, %r838, %r837;
	cvt.u64.u32 	%rd1281, %r839;
	bra.uni 	$L__BB0_345;
$L__BB0_344:
	rem.u64 	%rd1281, %rd474, %rd451;
$L__BB0_345:
	ld.const.u32 	%r840, [%rd453+12];
	ld.shared.u32 	%r841, [%r50+12];
	mul.wide.u32 	%rd478, %r841, %r840;
	and.b64  	%rd1033, %rd478, -4294967296;
	setp.ne.s64 	%p125, %rd1033, 0;
	@%p125 bra 	$L__BB0_347;
	cvt.u32.u64 	%r842, %rd451;
	cvt.u32.u64 	%r843, %rd478;
	rem.u32 	%r844, %r843, %r842;
	cvt.u64.u32 	%rd1282, %r844;
	bra.uni 	$L__BB0_348;
$L__BB0_347:
	rem.u64 	%rd1282, %rd478, %rd451;
$L__BB0_348:
	add.s64 	%rd482, %rd1282, %rd1281;
	and.b64  	%rd1034, %rd482, 4294967296;
	setp.ne.s64 	%p126, %rd1034, 0;
	@%p126 bra 	$L__BB0_350;
	cvt.u32.u64 	%r845, %rd451;
	cvt.u32.u64 	%r846, %rd482;
	rem.u32 	%r847, %r846, %r845;
	cvt.u64.u32 	%rd1275, %r847;
	bra.uni 	$L__BB0_351;
$L__BB0_350:
	rem.u64 	%rd1275, %rd482, %rd451;
$L__BB0_351:
	add.s32 	%r1368, %r1368, 4;
	ld.shared.u32 	%r1367, [%r50+16];
	bra.uni 	$L__BB0_326;
$L__BB0_352:
	mul.wide.u32 	%rd486, %r13, %r47;
	and.b64  	%rd1035, %rd486, -4294967296;
	setp.ne.s64 	%p127, %rd1035, 0;
	@%p127 bra 	$L__BB0_354;
	cvt.u32.u64 	%r848, %rd451;
	cvt.u32.u64 	%r849, %rd486;
	rem.u32 	%r850, %r849, %r848;
	cvt.u64.u32 	%rd1284, %r850;
	bra.uni 	$L__BB0_355;
$L__BB0_354:
	rem.u64 	%rd1284, %rd486, %rd451;
$L__BB0_355:
	sub.s64 	%rd490, %rd1277, %rd1284;
	and.b64  	%rd1036, %rd490, -4294967296;
	setp.ne.s64 	%p128, %rd1036, 0;
	@%p128 bra 	$L__BB0_357;
	cvt.u32.u64 	%r851, %rd451;
	cvt.u32.u64 	%r852, %rd490;
	rem.u32 	%r853, %r852, %r851;
	cvt.u64.u32 	%rd1285, %r853;
	bra.uni 	$L__BB0_358;
$L__BB0_357:
	rem.s64 	%rd1285, %rd490, %rd451;
$L__BB0_358:
	add.s64 	%rd494, %rd1285, %rd451;
	and.b64  	%rd1037, %rd494, -4294967296;
	setp.ne.s64 	%p129, %rd1037, 0;
	@%p129 bra 	$L__BB0_360;
	cvt.u32.u64 	%r854, %rd451;
	cvt.u32.u64 	%r855, %rd494;
	rem.u32 	%r856, %r855, %r854;
	cvt.u64.u32 	%rd1286, %r856;
	bra.uni 	$L__BB0_361;
$L__BB0_360:
	rem.s64 	%rd1286, %rd494, %rd451;
$L__BB0_361:
	st.shared.u32 	[%r14], %rd1286;
	bar.sync 	0;
	ld.global.u32 	%r857, [%rd416+132];
	ld.shared.u32 	%r858, [%r44+132];
	mul.wide.u32 	%rd498, %r858, %r857;
	ld.global.u32 	%rd499, [%rd38+132];
	and.b64  	%rd1038, %rd498, -4294967296;
	setp.ne.s64 	%p130, %rd1038, 0;
	@%p130 bra 	$L__BB0_363;
	cvt.u32.u64 	%r859, %rd499;
	cvt.u32.u64 	%r860, %rd498;
	rem.u32 	%r861, %r860, %r859;
	cvt.u64.u32 	%rd1287, %r861;
	bra.uni 	$L__BB0_364;
$L__BB0_363:
	rem.u64 	%rd1287, %rd498, %rd499;
$L__BB0_364:
	ld.shared.u32 	%r862, [%r14];
	ld.global.u32 	%r863, [%rd93+132];
	mul.wide.u32 	%rd503, %r863, %r862;
	and.b64  	%rd1039, %rd503, -4294967296;
	setp.ne.s64 	%p131, %rd1039, 0;
	@%p131 bra 	$L__BB0_366;
	cvt.u32.u64 	%r864, %rd499;
	cvt.u32.u64 	%r865, %rd503;
	rem.u32 	%r866, %r865, %r864;
	cvt.u64.u32 	%rd1288, %r866;
	bra.uni 	$L__BB0_367;
$L__BB0_366:
	rem.u64 	%rd1288, %rd503, %rd499;
$L__BB0_367:
	add.s64 	%rd507, %rd1288, %rd1287;
	and.b64  	%rd1040, %rd507, 4294967296;
	setp.ne.s64 	%p132, %rd1040, 0;
	@%p132 bra 	$L__BB0_369;
	cvt.u32.u64 	%r867, %rd499;
	cvt.u32.u64 	%r868, %rd507;
	rem.u32 	%r869, %r868, %r867;
	cvt.u64.u32 	%rd1289, %r869;
	bra.uni 	$L__BB0_370;
$L__BB0_369:
	rem.u64 	%rd1289, %rd507, %rd499;
$L__BB0_370:
	mul.lo.s64 	%rd511, %rd1289, %rd410;
	and.b64  	%rd1041, %rd511, -4294967296;
	setp.ne.s64 	%p133, %rd1041, 0;
	@%p133 bra 	$L__BB0_372;
	cvt.u32.u64 	%r870, %rd499;
	cvt.u32.u64 	%r871, %rd511;
	rem.u32 	%r872, %r871, %r870;
	cvt.u64.u32 	%rd1290, %r872;
	bra.uni 	$L__BB0_373;
$L__BB0_372:
	rem.u64 	%rd1290, %rd511, %rd499;
$L__BB0_373:
	setp.gt.u32 	%p134, %r1, 32;
	st.shared.u32 	[%r41], %rd1290;
	bar.sync 	0;
	@%p134 bra 	$L__BB0_378;
	ld.shared.u32 	%r873, [%r41+4];
	ld.const.u32 	%r874, [%rd414];
	mul.wide.u32 	%rd515, %r874, %r873;
	ld.global.u32 	%rd516, [%rd38+136];
	and.b64  	%rd1042, %rd515, -4294967296;
	setp.ne.s64 	%p135, %rd1042, 0;
	@%p135 bra 	$L__BB0_376;
	cvt.u32.u64 	%r875, %rd516;
	cvt.u32.u64 	%r876, %rd515;
	rem.u32 	%r877, %r876, %r875;
	cvt.u64.u32 	%rd1291, %r877;
	bra.uni 	$L__BB0_377;
$L__BB0_376:
	rem.u64 	%rd1291, %rd515, %rd516;
$L__BB0_377:
	st.shared.u32 	[%r42], %rd1291;
$L__BB0_378:
	bar.sync 	0;
	ld.global.u32 	%rd520, [%rd412+132];
	mov.b64 	%rd1292, 0;
	mov.b32 	%r1369, 0;
$L__BB0_379:
	mul.wide.u32 	%rd1044, %r1369, 4;
	mov.u64 	%rd1045, d_Mpjr;
	add.s64 	%rd522, %rd1045, %rd1044;
	ld.const.u32 	%r879, [%rd522];
	shl.b32 	%r880, %r1369, 2;
	add.s32 	%r54, %r651, %r880;
	ld.shared.u32 	%r882, [%r54];
	mul.wide.u32 	%rd523, %r882, %r879;
	and.b64  	%rd1046, %rd523, -4294967296;
	setp.ne.s64 	%p136, %rd1046, 0;
	@%p136 bra 	$L__BB0_381;
	cvt.u32.u64 	%r883, %rd520;
	cvt.u32.u64 	%r884, %rd523;
	rem.u32 	%r885, %r884, %r883;
	cvt.u64.u32 	%rd1293, %r885;
	bra.uni 	$L__BB0_382;
$L__BB0_381:
	rem.u64 	%rd1293, %rd523, %rd520;
$L__BB0_382:
	and.b64  	%rd1047, %rd1292, 4294967295;
	add.s64 	%rd527, %rd1293, %rd1047;
	and.b64  	%rd1048, %rd527, 4294967296;
	setp.ne.s64 	%p137, %rd1048, 0;
	@%p137 bra 	$L__BB0_384;
	cvt.u32.u64 	%r886, %rd520;
	cvt.u32.u64 	%r887, %rd527;
	rem.u32 	%r888, %r887, %r886;
	cvt.u64.u32 	%rd1294, %r888;
	bra.uni 	$L__BB0_385;
$L__BB0_384:
	rem.u64 	%rd1294, %rd527, %rd520;
$L__BB0_385:
	setp.eq.s32 	%p138, %r1369, 32;
	@%p138 bra 	$L__BB0_404;
	ld.const.u32 	%r889, [%rd522+4];
	ld.shared.u32 	%r890, [%r54+4];
	mul.wide.u32 	%rd531, %r890, %r889;
	and.b64  	%rd1049, %rd531, -4294967296;
	setp.ne.s64 	%p139, %rd1049, 0;
	@%p139 bra 	$L__BB0_388;
	cvt.u32.u64 	%r891, %rd520;
	cvt.u32.u64 	%r892, %rd531;
	rem.u32 	%r893, %r892, %r891;
	cvt.u64.u32 	%rd1295, %r893;
	bra.uni 	$L__BB0_389;
$L__BB0_388:
	rem.u64 	%rd1295, %rd531, %rd520;
$L__BB0_389:
	add.s64 	%rd535, %rd1295, %rd1294;
	and.b64  	%rd1050, %rd535, 4294967296;
	setp.ne.s64 	%p140, %rd1050, 0;
	@%p140 bra 	$L__BB0_391;
	cvt.u32.u64 	%r894, %rd520;
	cvt.u32.u64 	%r895, %rd535;
	rem.u32 	%r896, %r895, %r894;
	cvt.u64.u32 	%rd1296, %r896;
	bra.uni 	$L__BB0_392;
$L__BB0_391:
	rem.u64 	%rd1296, %rd535, %rd520;
$L__BB0_392:
	ld.const.u32 	%r897, [%rd522+8];
	ld.shared.u32 	%r898, [%r54+8];
	mul.wide.u32 	%rd539, %r898, %r897;
	and.b64  	%rd1051, %rd539, -4294967296;
	setp.ne.s64 	%p141, %rd1051, 0;
	@%p141 bra 	$L__BB0_394;
	cvt.u32.u64 	%r899, %rd520;
	cvt.u32.u64 	%r900, %rd539;
	rem.u32 	%r901, %r900, %r899;
	cvt.u64.u32 	%rd1297, %r901;
	bra.uni 	$L__BB0_395;
$L__BB0_394:
	rem.u64 	%rd1297, %rd539, %rd520;
$L__BB0_395:
	add.s64 	%rd543, %rd1297, %rd1296;
	and.b64  	%rd1052, %rd543, 4294967296;
	setp.ne.s64 	%p142, %rd1052, 0;
	@%p142 bra 	$L__BB0_397;
	cvt.u32.u64 	%r902, %rd520;
	cvt.u32.u64 	%r903, %rd543;
	rem.u32 	%r904, %r903, %r902;
	cvt.u64.u32 	%rd1298, %r904;
	bra.uni 	$L__BB0_398;
$L__BB0_397:
	rem.u64 	%rd1298, %rd543, %rd520;
$L__BB0_398:
	ld.const.u32 	%r905, [%rd522+12];
	ld.shared.u32 	%r906, [%r54+12];
	mul.wide.u32 	%rd547, %r906, %r905;
	and.b64  	%rd1053, %rd547, -4294967296;
	setp.ne.s64 	%p143, %rd1053, 0;
	@%p143 bra 	$L__BB0_400;
	cvt.u32.u64 	%r907, %rd520;
	cvt.u32.u64 	%r908, %rd547;
	rem.u32 	%r909, %r908, %r907;
	cvt.u64.u32 	%rd1299, %r909;
	bra.uni 	$L__BB0_401;
$L__BB0_400:
	rem.u64 	%rd1299, %rd547, %rd520;
$L__BB0_401:
	add.s64 	%rd551, %rd1299, %rd1298;
	and.b64  	%rd1054, %rd551, 4294967296;
	setp.ne.s64 	%p144, %rd1054, 0;
	@%p144 bra 	$L__BB0_403;
	cvt.u32.u64 	%r910, %rd520;
	cvt.u32.u64 	%r911, %rd551;
	rem.u32 	%r912, %r911, %r910;
	cvt.u64.u32 	%rd1292, %r912;
	add.s32 	%r1369, %r1369, 4;
	bra.uni 	$L__BB0_379;
$L__BB0_403:
	rem.u64 	%rd1292, %rd551, %rd520;
	add.s32 	%r1369, %r1369, 4;
	bra.uni 	$L__BB0_379;
$L__BB0_404:
	ld.shared.u32 	%rd1055, [_ZZ8d_MMlastPjS_S_S_S_E1T];
	sub.s64 	%rd555, %rd1294, %rd1055;
	and.b64  	%rd1056, %rd555, -4294967296;
	setp.ne.s64 	%p145, %rd1056, 0;
	@%p145 bra 	$L__BB0_406;
	cvt.u32.u64 	%r913, %rd520;
	cvt.u32.u64 	%r914, %rd555;
	rem.u32 	%r915, %r914, %r913;
	cvt.u64.u32 	%rd1300, %r915;
	bra.uni 	$L__BB0_407;
$L__BB0_406:
	rem.s64 	%rd1300, %rd555, %rd520;
$L__BB0_407:
	add.s64 	%rd559, %rd1300, %rd520;
	and.b64  	%rd1057, %rd559, -4294967296;
	setp.ne.s64 	%p146, %rd1057, 0;
	@%p146 bra 	$L__BB0_409;
	cvt.u32.u64 	%r916, %rd520;
	cvt.u32.u64 	%r917, %rd559;
	rem.u32 	%r918, %r917, %r916;
	cvt.u64.u32 	%rd1301, %r918;
	bra.uni 	$L__BB0_410;
$L__BB0_409:
	rem.s64 	%rd1301, %rd559, %rd520;
$L__BB0_410:
	mul.lo.s64 	%rd563, %rd1301, %rd977;
	and.b64  	%rd1058, %rd563, -4294967296;
	setp.ne.s64 	%p147, %rd1058, 0;
	@%p147 bra 	$L__BB0_412;
	cvt.u32.u64 	%r919, %rd520;
	cvt.u32.u64 	%r920, %rd563;
	rem.u32 	%r921, %r920, %r919;
	cvt.u64.u32 	%rd1302, %r921;
	bra.uni 	$L__BB0_413;
$L__BB0_412:
	rem.u64 	%rd1302, %rd563, %rd520;
$L__BB0_413:
	setp.gt.u32 	%p148, %r1, 32;
	st.shared.u32 	[_ZZ10d_ExactExtPjS_S_E4Beta], %rd1302;
	@%p148 bra 	$L__BB0_450;
	ld.global.u32 	%rd567, [%rd38];
	mov.b32 	%r1370, 0;
	mov.b64 	%rd1303, 0;
$L__BB0_415:
	mov.u64 	%rd1061, d_Mpji;
	add.s64 	%rd1062, %rd1061, %rd1022;
	mul.wide.u32 	%rd1063, %r1370, 4;
	add.s64 	%rd569, %rd1062, %rd1063;
	ld.const.u32 	%r923, [%rd569];
	shl.b32 	%r924, %r1370, 2;
	add.s32 	%r57, %r651, %r924;
	ld.shared.u32 	%r926, [%r57];
	mul.wide.u32 	%rd570, %r926, %r923;
	and.b64  	%rd1064, %rd570, -4294967296;
	setp.ne.s64 	%p149, %rd1064, 0;
	@%p149 bra 	$L__BB0_417;
	cvt.u32.u64 	%r927, %rd567;
	cvt.u32.u64 	%r928, %rd570;
	rem.u32 	%r929, %r928, %r927;
	cvt.u64.u32 	%rd1304, %r929;
	bra.uni 	$L__BB0_418;
$L__BB0_417:
	rem.u64 	%rd1304, %rd570, %rd567;
$L__BB0_418:
	and.b64  	%rd1065, %rd1303, 4294967295;
	add.s64 	%rd574, %rd1304, %rd1065;
	and.b64  	%rd1066, %rd574, 4294967296;
	setp.ne.s64 	%p150, %rd1066, 0;
	@%p150 bra 	$L__BB0_420;
	cvt.u32.u64 	%r930, %rd567;
	cvt.u32.u64 	%r931, %rd574;
	rem.u32 	%r932, %r931, %r930;
	cvt.u64.u32 	%rd1305, %r932;
	bra.uni 	$L__BB0_421;
$L__BB0_420:
	rem.u64 	%rd1305, %rd574, %rd567;
$L__BB0_421:
	setp.eq.s32 	%p151, %r1370, 32;
	@%p151 bra 	$L__BB0_440;
	ld.const.u32 	%r933, [%rd569+4];
	ld.shared.u32 	%r934, [%r57+4];
	mul.wide.u32 	%rd578, %r934, %r933;
	and.b64  	%rd1067, %rd578, -4294967296;
	setp.ne.s64 	%p152, %rd1067, 0;
	@%p152 bra 	$L__BB0_424;
	cvt.u32.u64 	%r935, %rd567;
	cvt.u32.u64 	%r936, %rd578;
	rem.u32 	%r937, %r936, %r935;
	cvt.u64.u32 	%rd1306, %r937;
	bra.uni 	$L__BB0_425;
$L__BB0_424:
	rem.u64 	%rd1306, %rd578, %rd567;
$L__BB0_425:
	add.s64 	%rd582, %rd1306, %rd1305;
	and.b64  	%rd1068, %rd582, 4294967296;
	setp.ne.s64 	%p153, %rd1068, 0;
	@%p153 bra 	$L__BB0_427;
	cvt.u32.u64 	%r938, %rd567;
	cvt.u32.u64 	%r939, %rd582;
	rem.u32 	%r940, %r939, %r938;
	cvt.u64.u32 	%rd1307, %r940;
	bra.uni 	$L__BB0_428;
$L__BB0_427:
	rem.u64 	%rd1307, %rd582, %rd567;
$L__BB0_428:
	ld.const.u32 	%r941, [%rd569+8];
	ld.shared.u32 	%r942, [%r57+8];
	mul.wide.u32 	%rd586, %r942, %r941;
	and.b64  	%rd1069, %rd586, -4294967296;
	setp.ne.s64 	%p154, %rd1069, 0;
	@%p154 bra 	$L__BB0_430;
	cvt.u32.u64 	%r943, %rd567;
	cvt.u32.u64 	%r944, %rd586;
	rem.u32 	%r945, %r944, %r943;
	cvt.u64.u32 	%rd1308, %r945;
	bra.uni 	$L__BB0_431;
$L__BB0_430:
	rem.u64 	%rd1308, %rd586, %rd567;
$L__BB0_431:
	add.s64 	%rd590, %rd1308, %rd1307;
	and.b64  	%rd1070, %rd590, 4294967296;
	setp.ne.s64 	%p155, %rd1070, 0;
	@%p155 bra 	$L__BB0_433;
	cvt.u32.u64 	%r946, %rd567;
	cvt.u32.u64 	%r947, %rd590;
	rem.u32 	%r948, %r947, %r946;
	cvt.u64.u32 	%rd1309, %r948;
	bra.uni 	$L__BB0_434;
$L__BB0_433:
	rem.u64 	%rd1309, %rd590, %rd567;
$L__BB0_434:
	ld.const.u32 	%r949, [%rd569+12];
	ld.shared.u32 	%r950, [%r57+12];
	mul.wide.u32 	%rd594, %r950, %r949;
	and.b64  	%rd1071, %rd594, -4294967296;
	setp.ne.s64 	%p156, %rd1071, 0;
	@%p156 bra 	$L__BB0_436;
	cvt.u32.u64 	%r951, %rd567;
	cvt.u32.u64 	%r952, %rd594;
	rem.u32 	%r953, %r952, %r951;
	cvt.u64.u32 	%rd1310, %r953;
	bra.uni 	$L__BB0_437;
$L__BB0_436:
	rem.u64 	%rd1310, %rd594, %rd567;
$L__BB0_437:
	add.s64 	%rd598, %rd1310, %rd1309;
	and.b64  	%rd1072, %rd598, 4294967296;
	setp.ne.s64 	%p157, %rd1072, 0;
	@%p157 bra 	$L__BB0_439;
	cvt.u32.u64 	%r954, %rd567;
	cvt.u32.u64 	%r955, %rd598;
	rem.u32 	%r956, %r955, %r954;
	cvt.u64.u32 	%rd1303, %r956;
	add.s32 	%r1370, %r1370, 4;
	bra.uni 	$L__BB0_415;
$L__BB0_439:
	rem.u64 	%rd1303, %rd598, %rd567;
	add.s32 	%r1370, %r1370, 4;
	bra.uni 	$L__BB0_415;
$L__BB0_440:
	ld.const.u32 	%rd1073, [%rd413];
	mul.lo.s64 	%rd602, %rd1302, %rd1073;
	and.b64  	%rd1074, %rd602, -4294967296;
	setp.ne.s64 	%p158, %rd1074, 0;
	@%p158 bra 	$L__BB0_442;
	cvt.u32.u64 	%r957, %rd567;
	cvt.u32.u64 	%r958, %rd602;
	rem.u32 	%r959, %r958, %r957;
	cvt.u64.u32 	%rd1311, %r959;
	bra.uni 	$L__BB0_443;
$L__BB0_442:
	rem.u64 	%rd1311, %rd602, %rd567;
$L__BB0_443:
	sub.s64 	%rd606, %rd1305, %rd1311;
	and.b64  	%rd1075, %rd606, -4294967296;
	setp.ne.s64 	%p159, %rd1075, 0;
	@%p159 bra 	$L__BB0_445;
	cvt.u32.u64 	%r960, %rd567;
	cvt.u32.u64 	%r961, %rd606;
	rem.u32 	%r962, %r961, %r960;
	cvt.u64.u32 	%rd1312, %r962;
	bra.uni 	$L__BB0_446;
$L__BB0_445:
	rem.s64 	%rd1312, %rd606, %rd567;
$L__BB0_446:
	add.s64 	%rd610, %rd1312, %rd567;
	and.b64  	%rd1076, %rd610, -4294967296;
	setp.ne.s64 	%p160, %rd1076, 0;
	@%p160 bra 	$L__BB0_448;
	cvt.u32.u64 	%r963, %rd567;
	cvt.u32.u64 	%r964, %rd610;
	rem.u32 	%r965, %r964, %r963;
	cvt.u64.u32 	%rd1313, %r965;
	bra.uni 	$L__BB0_449;
$L__BB0_448:
	rem.s64 	%rd1313, %rd610, %rd567;
$L__BB0_449:
	st.shared.u32 	[%r14], %rd1313;
$L__BB0_450:
	bar.sync 	0;
	ld.shared.u32 	%r966, [_ZZ8d_MMlastPjS_S_S_S_E2TT];
	st.shared.u32 	[_ZZ4dExpPA67_jPjS1_S0_E1Y], %r966;
	ld.shared.u32 	%r967, [_ZZ8d_MMlastPjS_S_S_S_E2TT+4];
	st.shared.u32 	[_ZZ4dExpPA67_jPjS1_S0_E1Y+4], %r967;
	ld.shared.u32 	%r968, [_ZZ8d_MMlastPjS_S_S_S_E2TT+8];
	st.shared.u32 	[_ZZ4dExpPA67_jPjS1_S0_E1Y+8], %r968;
	ld.shared.u32 	%r969, [_ZZ8d_MMlastPjS_S_S_S_E2TT+12];
	st.shared.u32 	[_ZZ4dExpPA67_jPjS1_S0_E1Y+12], %r969;
	ld.shared.u32 	%r970, [_ZZ8d_MMlastPjS_S_S_S_E2TT+16];
	st.shared.u32 	[_ZZ4dExpPA67_jPjS1_S0_E1Y+16], %r970;
	ld.shared.u32 	%r971, [_ZZ8d_MMlastPjS_S_S_S_E2TT+20];
	st.shared.u32 	[_ZZ4dExpPA67_jPjS1_S0_E1Y+20], %r971;
	ld.shared.u32 	%r972, [_ZZ8d_MMlastPjS_S_S_S_E2TT+24];
	st.shared.u32 	[_ZZ4dExpPA67_jPjS1_S0_E1Y+24], %r972;
	ld.shared.u32 	%r973, [_ZZ8d_MMlastPjS_S_S_S_E2TT+28];
	st.shared.u32 	[_ZZ4dExpPA67_jPjS1_S0_E1Y+28], %r973;
	ld.shared.u32 	%r974, [_ZZ8d_MMlastPjS_S_S_S_E2TT+32];
	st.shared.u32 	[_ZZ4dExpPA67_jPjS1_S0_E1Y+32], %r974;
	ld.shared.u32 	%r975, [_ZZ8d_MMlastPjS_S_S_S_E2TT+36];
	st.shared.u32 	[_ZZ4dExpPA67_jPjS1_S0_E1Y+36], %r975;
	ld.shared.u32 	%r976, [_ZZ8d_MMlastPjS_S_S_S_E2TT+40];
	st.shared.u32 	[_ZZ4dExpPA67_jPjS1_S0_E1Y+40], %r976;
	ld.shared.u32 	%r977, [_ZZ8d_MMlastPjS_S_S_S_E2TT+44];
	st.shared.u32 	[_ZZ4dExpPA67_jPjS1_S0_E1Y+44], %r977;
	ld.shared.u32 	%r978, [_ZZ8d_MMlastPjS_S_S_S_E2TT+48];
	st.shared.u32 	[_ZZ4dExpPA67_jPjS1_S0_E1Y+48], %r978;
	ld.shared.u32 	%r979, [_ZZ8d_MMlastPjS_S_S_S_E2TT+52];
	st.shared.u32 	[_ZZ4dExpPA67_jPjS1_S0_E1Y+52], %r979;
	ld.shared.u32 	%r980, [_ZZ8d_MMlastPjS_S_S_S_E2TT+56];
	st.shared.u32 	[_ZZ4dExpPA67_jPjS1_S0_E1Y+56], %r980;
	ld.shared.u32 	%r981, [_ZZ8d_MMlastPjS_S_S_S_E2TT+60];
	st.shared.u32 	[_ZZ4dExpPA67_jPjS1_S0_E1Y+60], %r981;
	ld.shared.u32 	%r982, [_ZZ8d_MMlastPjS_S_S_S_E2TT+64];
	st.shared.u32 	[_ZZ4dExpPA67_jPjS1_S0_E1Y+64], %r982;
	ld.shared.u32 	%r983, [_ZZ8d_MMlastPjS_S_S_S_E2TT+68];
	st.shared.u32 	[_ZZ4dExpPA67_jPjS1_S0_E1Y+68], %r983;
	ld.shared.u32 	%r984, [_ZZ8d_MMlastPjS_S_S_S_E2TT+72];
	st.shared.u32 	[_ZZ4dExpPA67_jPjS1_S0_E1Y+72], %r984;
	ld.shared.u32 	%r985, [_ZZ8d_MMlastPjS_S_S_S_E2TT+76];
	st.shared.u32 	[_ZZ4dExpPA67_jPjS1_S0_E1Y+76], %r985;
	ld.shared.u32 	%r986, [_ZZ8d_MMlastPjS_S_S_S_E2TT+80];
	st.shared.u32 	[_ZZ4dExpPA67_jPjS1_S0_E1Y+80], %r986;
	ld.shared.u32 	%r987, [_ZZ8d_MMlastPjS_S_S_S_E2TT+84];
	st.shared.u32 	[_ZZ4dExpPA67_jPjS1_S0_E1Y+84], %r987;
	ld.shared.u32 	%r988, [_ZZ8d_MMlastPjS_S_S_S_E2TT+88];
	st.shared.u32 	[_ZZ4dExpPA67_jPjS1_S0_E1Y+88], %r988;
	ld.shared.u32 	%r989, [_ZZ8d_MMlastPjS_S_S_S_E2TT+92];
	st.shared.u32 	[_ZZ4dExpPA67_jPjS1_S0_E1Y+92], %r989;
	ld.shared.u32 	%r990, [_ZZ8d_MMlastPjS_S_S_S_E2TT+96];
	st.shared.u32 	[_ZZ4dExpPA67_jPjS1_S0_E1Y+96], %r990;
	ld.shared.u32 	%r991, [_ZZ8d_MMlastPjS_S_S_S_E2TT+100];
	st.shared.u32 	[_ZZ4dExpPA67_jPjS1_S0_E1Y+100], %r991;
	ld.shared.u32 	%r992, [_ZZ8d_MMlastPjS_S_S_S_E2TT+104];
	st.shared.u32 	[_ZZ4dExpPA67_jPjS1_S0_E1Y+104], %r992;
	ld.shared.u32 	%r993, [_ZZ8d_MMlastPjS_S_S_S_E2TT+108];
	st.shared.u32 	[_ZZ4dExpPA67_jPjS1_S0_E1Y+108], %r993;
	ld.shared.u32 	%r994, [_ZZ8d_MMlastPjS_S_S_S_E2TT+112];
	st.shared.u32 	[_ZZ4dExpPA67_jPjS1_S0_E1Y+112], %r994;
	ld.shared.u32 	%r995, [_ZZ8d_MMlastPjS_S_S_S_E2TT+116];
	st.shared.u32 	[_ZZ4dExpPA67_jPjS1_S0_E1Y+116], %r995;
	ld.shared.u32 	%r996, [_ZZ8d_MMlastPjS_S_S_S_E2TT+120];
	st.shared.u32 	[_ZZ4dExpPA67_jPjS1_S0_E1Y+120], %r996;
	ld.shared.u32 	%r997, [_ZZ8d_MMlastPjS_S_S_S_E2TT+124];
	st.shared.u32 	[_ZZ4dExpPA67_jPjS1_S0_E1Y+124], %r997;
	ld.shared.u32 	%r998, [_ZZ8d_MMlastPjS_S_S_S_E2TT+128];
	st.shared.u32 	[_ZZ4dExpPA67_jPjS1_S0_E1Y+128], %r998;
	ld.shared.u32 	%r999, [_ZZ8d_MMlastPjS_S_S_S_E1T];
	st.shared.u32 	[_ZZ4dExpPA67_jPjS1_S0_E1Y+132], %r999;
	ld.shared.u32 	%r1000, [_ZZ8d_MMlastPjS_S_S_S_E1T+4];
	st.shared.u32 	[_ZZ4dExpPA67_jPjS1_S0_E1Y+136], %r1000;
	ld.shared.u32 	%r1001, [_ZZ8d_MMlastPjS_S_S_S_E1T+8];
	st.shared.u32 	[_ZZ4dExpPA67_jPjS1_S0_E1Y+140], %r1001;
	ld.shared.u32 	%r1002, [_ZZ8d_MMlastPjS_S_S_S_E1T+12];
	st.shared.u32 	[_ZZ4dExpPA67_jPjS1_S0_E1Y+144], %r1002;
	ld.shared.u32 	%r1003, [_ZZ8d_MMlastPjS_S_S_S_E1T+16];
	st.shared.u32 	[_ZZ4dExpPA67_jPjS1_S0_E1Y+148], %r1003;
	ld.shared.u32 	%r1004, [_ZZ8d_MMlastPjS_S_S_S_E1T+20];
	st.shared.u32 	[_ZZ4dExpPA67_jPjS1_S0_E1Y+152], %r1004;
	ld.shared.u32 	%r1005, [_ZZ8d_MMlastPjS_S_S_S_E1T+24];
	st.shared.u32 	[_ZZ4dExpPA67_jPjS1_S0_E1Y+156], %r1005;
	ld.shared.u32 	%r1006, [_ZZ8d_MMlastPjS_S_S_S_E1T+28];
	st.shared.u32 	[_ZZ4dExpPA67_jPjS1_S0_E1Y+160], %r1006;
	ld.shared.u32 	%r1007, [_ZZ8d_MMlastPjS_S_S_S_E1T+32];
	st.shared.u32 	[_ZZ4dExpPA67_jPjS1_S0_E1Y+164], %r1007;
	ld.shared.u32 	%r1008, [_ZZ8d_MMlastPjS_S_S_S_E1T+36];
	st.shared.u32 	[_ZZ4dExpPA67_jPjS1_S0_E1Y+168], %r1008;
	ld.shared.u32 	%r1009, [_ZZ8d_MMlastPjS_S_S_S_E1T+40];
	st.shared.u32 	[_ZZ4dExpPA67_jPjS1_S0_E1Y+172], %r1009;
	ld.shared.u32 	%r1010, [_ZZ8d_MMlastPjS_S_S_S_E1T+44];
	st.shared.u32 	[_ZZ4dExpPA67_jPjS1_S0_E1Y+176], %r1010;
	ld.shared.u32 	%r1011, [_ZZ8d_MMlastPjS_S_S_S_E1T+48];
	st.shared.u32 	[_ZZ4dExpPA67_jPjS1_S0_E1Y+180], %r1011;
	ld.shared.u32 	%r1012, [_ZZ8d_MMlastPjS_S_S_S_E1T+52];
	st.shared.u32 	[_ZZ4dExpPA67_jPjS1_S0_E1Y+184], %r1012;
	ld.shared.u32 	%r1013, [_ZZ8d_MMlastPjS_S_S_S_E1T+56];
	st.shared.u32 	[_ZZ4dExpPA67_jPjS1_S0_E1Y+188], %r1013;
	ld.shared.u32 	%r1014, [_ZZ8d_MMlastPjS_S_S_S_E1T+60];
	st.shared.u32 	[_ZZ4dExpPA67_jPjS1_S0_E1Y+192], %r1014;
	ld.shared.u32 	%r1015, [_ZZ8d_MMlastPjS_S_S_S_E1T+64];
	st.shared.u32 	[_ZZ4dExpPA67_jPjS1_S0_E1Y+196], %r1015;
	ld.shared.u32 	%r1016, [_ZZ8d_MMlastPjS_S_S_S_E1T+68];
	st.shared.u32 	[_ZZ4dExpPA67_jPjS1_S0_E1Y+200], %r1016;
	ld.shared.u32 	%r1017, [_ZZ8d_MMlastPjS_S_S_S_E1T+72];
	st.shared.u32 	[_ZZ4dExpPA67_jPjS1_S0_E1Y+204], %r1017;
	ld.shared.u32 	%r1018, [_ZZ8d_MMlastPjS_S_S_S_E1T+76];
	st.shared.u32 	[_ZZ4dExpPA67_jPjS1_S0_E1Y+208], %r1018;
	ld.shared.u32 	%r1019, [_ZZ8d_MMlastPjS_S_S_S_E1T+80];
	st.shared.u32 	[_ZZ4dExpPA67_jPjS1_S0_E1Y+212], %r1019;
	ld.shared.u32 	%r1020, [_ZZ8d_MMlastPjS_S_S_S_E1T+84];
	st.shared.u32 	[_ZZ4dExpPA67_jPjS1_S0_E1Y+216], %r1020;
	ld.shared.u32 	%r1021, [_ZZ8d_MMlastPjS_S_S_S_E1T+88];
	st.shared.u32 	[_ZZ4dExpPA67_jPjS1_S0_E1Y+220], %r1021;
	ld.shared.u32 	%r1022, [_ZZ8d_MMlastPjS_S_S_S_E1T+92];
	st.shared.u32 	[_ZZ4dExpPA67_jPjS1_S0_E1Y+224], %r1022;
	ld.shared.u32 	%r1023, [_ZZ8d_MMlastPjS_S_S_S_E1T+96];
	st.shared.u32 	[_ZZ4dExpPA67_jPjS1_S0_E1Y+228], %r1023;
	ld.shared.u32 	%r1024, [_ZZ8d_MMlastPjS_S_S_S_E1T+100];
	st.shared.u32 	[_ZZ4dExpPA67_jPjS1_S0_E1Y+232], %r1024;
	ld.shared.u32 	%r1025, [_ZZ8d_MMlastPjS_S_S_S_E1T+104];
	st.shared.u32 	[_ZZ4dExpPA67_jPjS1_S0_E1Y+236], %r1025;
	ld.shared.u32 	%r1026, [_ZZ8d_MMlastPjS_S_S_S_E1T+108];
	st.shared.u32 	[_ZZ4dExpPA67_jPjS1_S0_E1Y+240], %r1026;
	ld.shared.u32 	%r1027, [_ZZ8d_MMlastPjS_S_S_S_E1T+112];
	st.shared.u32 	[_ZZ4dExpPA67_jPjS1_S0_E1Y+244], %r1027;
	ld.shared.u32 	%r1028, [_ZZ8d_MMlastPjS_S_S_S_E1T+116];
	st.shared.u32 	[_ZZ4dExpPA67_jPjS1_S0_E1Y+248], %r1028;
	ld.shared.u32 	%r1029, [_ZZ8d_MMlastPjS_S_S_S_E1T+120];
	st.shared.u32 	[_ZZ4dExpPA67_jPjS1_S0_E1Y+252], %r1029;
	ld.shared.u32 	%r1030, [_ZZ8d_MMlastPjS_S_S_S_E1T+124];
	st.shared.u32 	[_ZZ4dExpPA67_jPjS1_S0_E1Y+256], %r1030;
	ld.shared.u32 	%r1031, [_ZZ8d_MMlastPjS_S_S_S_E1T+128];
	st.shared.u32 	[_ZZ4dExpPA67_jPjS1_S0_E1Y+260], %r1031;
	ld.shared.u32 	%r1032, [_ZZ8d_MMlastPjS_S_S_S_E1T+132];
	st.shared.u32 	[_ZZ4dExpPA67_jPjS1_S0_E1Y+264], %r1032;
$L__BB0_451:
	add.s32 	%r59, %r1361, -1;
	setp.ne.s32 	%p161, %r1361, 0;
	mov.u32 	%r1361, %r59;
	@%p161 bra 	$L__BB0_151;
	mov.u32 	%r1034, _ZZ4dExpPA67_jPjS1_S0_E1Y;
	add.s32 	%r60, %r1034, %r649;
	setp.gt.u32 	%p162, %r1, 32;
	mov.u64 	%rd1078, d_One;
	add.s64 	%rd614, %rd1078, %rd1000;
	@%p162 bra 	$L__BB0_471;
	ld.shared.u32 	%r1035, [%r60];
	ld.const.u32 	%r1036, [%rd614];
	mul.wide.u32 	%rd615, %r1036, %r1035;
	ld.global.u32 	%rd616, [%rd38];
	and.b64  	%rd1079, %rd615, -4294967296;
	setp.ne.s64 	%p163, %rd1079, 0;
	@%p163 bra 	$L__BB0_455;
	cvt.u32.u64 	%r1037, %rd616;
	cvt.u32.u64 	%r1038, %rd615;
	rem.u32 	%r1039, %r1038, %r1037;
	cvt.u64.u32 	%rd1314, %r1039;
	bra.uni 	$L__BB0_456;
$L__BB0_455:
	rem.u64 	%rd1314, %rd615, %rd616;
$L__BB0_456:
	ld.global.u32 	%r61, [%rd93];
	setp.eq.s32 	%p164, %r61, 0;
	mov.b64 	%rd1321, 0;
	mov.u64 	%rd1322, %rd616;
	@%p164 bra 	$L__BB0_462;
	cvt.u64.u32 	%rd1315, %r61;
	mov.b64 	%rd1317, 0;
	mov.b64 	%rd1316, 1;
	mov.u64 	%rd1318, %rd616;
$L__BB0_458:
	mov.u64 	%rd1321, %rd1316;
	mov.u64 	%rd1322, %rd1315;
	and.b64  	%rd1083, %rd1318, -4294967296;
	setp.ne.s64 	%p165, %rd1083, 0;
	@%p165 bra 	$L__BB0_460;
	cvt.u32.u64 	%r1040, %rd1322;
	cvt.u32.u64 	%r1041, %rd1318;
	div.u32 	%r1042, %r1041, %r1040;
	mul.lo.s32 	%r1043, %r1042, %r1040;
	sub.s32 	%r1044, %r1041, %r1043;
	cvt.u64.u32 	%rd1319, %r1042;
	cvt.u64.u32 	%rd1315, %r1044;
	bra.uni 	$L__BB0_461;
$L__BB0_460:
	div.u64 	%rd1319, %rd1318, %rd1322;
	mul.lo.s64 	%rd1084, %rd1319, %rd1322;
	sub.s64 	%rd1315, %rd1318, %rd1084;
$L__BB0_461:
	mul.lo.s64 	%rd1085, %rd1319, %rd1321;
	sub.s64 	%rd1316, %rd1317, %rd1085;
	setp.ne.s64 	%p166, %rd1315, 0;
	mov.u64 	%rd1317, %rd1321;
	mov.u64 	%rd1318, %rd1322;
	@%p166 bra 	$L__BB0_458;
$L__BB0_462:
	cvt.u32.u64 	%r1045, %rd1322;
	setp.ne.s32 	%p167, %r1045, 1;
	mov.b64 	%rd1324, 0;
	@%p167 bra 	$L__BB0_467;
	add.s64 	%rd634, %rd1321, %rd616;
	and.b64  	%rd1087, %rd634, -4294967296;
	setp.ne.s64 	%p168, %rd1087, 0;
	@%p168 bra 	$L__BB0_465;
	cvt.u32.u64 	%r1046, %rd616;
	cvt.u32.u64 	%r1047, %rd634;
	rem.u32 	%r1048, %r1047, %r1046;
	cvt.u64.u32 	%rd1323, %r1048;
	bra.uni 	$L__BB0_466;
$L__BB0_465:
	rem.s64 	%rd1323, %rd634, %rd616;
$L__BB0_466:
	and.b64  	%rd1324, %rd1323, 4294967295;
$L__BB0_467:
	mul.lo.s64 	%rd640, %rd1324, %rd1314;
	and.b64  	%rd1088, %rd640, -4294967296;
	setp.ne.s64 	%p169, %rd1088, 0;
	@%p169 bra 	$L__BB0_469;
	cvt.u32.u64 	%r1049, %rd616;
	cvt.u32.u64 	%r1050, %rd640;
	rem.u32 	%r1051, %r1050, %r1049;
	cvt.u64.u32 	%rd1325, %r1051;
	bra.uni 	$L__BB0_470;
$L__BB0_469:
	rem.u64 	%rd1325, %rd640, %rd616;
$L__BB0_470:
	cvt.u32.u64 	%r1052, %rd616;
	cvt.u32.u64 	%r1053, %rd1325;
	rem.u32 	%r1054, %r1053, %r1052;
	sub.s32 	%r1055, %r1052, %r1054;
	st.shared.u32 	[%r41], %r1055;
$L__BB0_471:
	setp.gt.u32 	%p170, %r1, 32;
	bar.sync 	0;
	@%p170 bra 	$L__BB0_476;
	ld.shared.u32 	%r1056, [%r41];
	ld.const.u32 	%r1057, [%rd415];
	mul.wide.u32 	%rd644, %r1057, %r1056;
	ld.global.u32 	%rd645, [%rd38];
	and.b64  	%rd1089, %rd644, -4294967296;
	setp.ne.s64 	%p171, %rd1089, 0;
	@%p171 bra 	$L__BB0_474;
	cvt.u32.u64 	%r1058, %rd645;
	cvt.u32.u64 	%r1059, %rd644;
	rem.u32 	%r1060, %r1059, %r1058;
	cvt.u64.u32 	%rd1326, %r1060;
	bra.uni 	$L__BB0_475;
$L__BB0_474:
	rem.u64 	%rd1326, %rd644, %rd645;
$L__BB0_475:
	st.shared.u32 	[%r43], %rd1326;
$L__BB0_476:
	mul.wide.u32 	%rd1091, %r1, 132;
	add.s64 	%rd649, %rd1091, 8;
	mov.u64 	%rd1092, d_Mij;
	add.s64 	%rd1327, %rd1092, %rd649;
	bar.sync 	0;
	ld.shared.u32 	%r1373, [_ZZ14d_ExactExtLastPjS_S_E2Xi];
	cvt.rn.f32.u32 	%f397, %r1373;
	ld.global.u32 	%r1064, [%rd412];
	cvt.rn.f32.u32 	%f398, %r1064;
	div.rn.f32 	%f399, %f397, %f398;
	add.f32 	%f400, %f399, 0f00000000;
	ld.shared.u32 	%r1065, [_ZZ14d_ExactExtLastPjS_S_E2Xi+4];
	cvt.rn.f32.u32 	%f401, %r1065;
	ld.global.u32 	%r1066, [%rd412+4];
	cvt.rn.f32.u32 	%f402, %r1066;
	div.rn.f32 	%f403, %f401, %f402;
	add.f32 	%f404, %f400, %f403;
	ld.shared.u32 	%r1067, [_ZZ14d_ExactExtLastPjS_S_E2Xi+8];
	cvt.rn.f32.u32 	%f405, %r1067;
	ld.global.u32 	%r1068, [%rd412+8];
	cvt.rn.f32.u32 	%f406, %r1068;
	div.rn.f32 	%f407, %f405, %f406;
	add.f32 	%f408, %f404, %f407;
	ld.shared.u32 	%r1069, [_ZZ14d_ExactExtLastPjS_S_E2Xi+12];
	cvt.rn.f32.u32 	%f409, %r1069;
	ld.global.u32 	%r1070, [%rd412+12];
	cvt.rn.f32.u32 	%f410, %r1070;
	div.rn.f32 	%f411, %f409, %f410;
	add.f32 	%f412, %f408, %f411;
	add.s32 	%r1371, %r652, 16;
	ld.shared.u32 	%r1071, [_ZZ14d_ExactExtLastPjS_S_E2Xi+16];
	cvt.rn.f32.u32 	%f413, %r1071;
	ld.global.u32 	%r1072, [%rd412+16];
	cvt.rn.f32.u32 	%f414, %r1072;
	div.rn.f32 	%f415, %f413, %f414;
	add.f32 	%f416, %f412, %f415;
	ld.shared.u32 	%r1073, [_ZZ14d_ExactExtLastPjS_S_E2Xi+20];
	cvt.rn.f32.u32 	%f417, %r1073;
	ld.global.u32 	%r1074, [%rd412+20];
	cvt.rn.f32.u32 	%f418, %r1074;
	div.rn.f32 	%f419, %f417, %f418;
	add.f32 	%f420, %f416, %f419;
	ld.shared.u32 	%r1075, [_ZZ14d_ExactExtLastPjS_S_E2Xi+24];
	cvt.rn.f32.u32 	%f421, %r1075;
	ld.global.u32 	%r1076, [%rd412+24];
	cvt.rn.f32.u32 	%f422, %r1076;
	div.rn.f32 	%f423, %f421, %f422;
	add.f32 	%f424, %f420, %f423;
	ld.shared.u32 	%r1077, [_ZZ14d_ExactExtLastPjS_S_E2Xi+28];
	cvt.rn.f32.u32 	%f425, %r1077;
	ld.global.u32 	%r1078, [%rd412+28];
	cvt.rn.f32.u32 	%f426, %r1078;
	div.rn.f32 	%f427, %f425, %f426;
	add.f32 	%f428, %f424, %f427;
	ld.shared.u32 	%r1079, [_ZZ14d_ExactExtLastPjS_S_E2Xi+32];
	cvt.rn.f32.u32 	%f429, %r1079;
	ld.global.u32 	%r1080, [%rd412+32];
	cvt.rn.f32.u32 	%f430, %r1080;
	div.rn.f32 	%f431, %f429, %f430;
	add.f32 	%f432, %f428, %f431;
	ld.shared.u32 	%r1081, [_ZZ14d_ExactExtLastPjS_S_E2Xi+36];
	cvt.rn.f32.u32 	%f433, %r1081;
	ld.global.u32 	%r1082, [%rd412+36];
	cvt.rn.f32.u32 	%f434, %r1082;
	div.rn.f32 	%f435, %f433, %f434;
	add.f32 	%f436, %f432, %f435;
	ld.shared.u32 	%r1083, [_ZZ14d_ExactExtLastPjS_S_E2Xi+40];
	cvt.rn.f32.u32 	%f437, %r1083;
	ld.global.u32 	%r1084, [%rd412+40];
	cvt.rn.f32.u32 	%f438, %r1084;
	div.rn.f32 	%f439, %f437, %f438;
	add.f32 	%f440, %f436, %f439;
	ld.shared.u32 	%r1085, [_ZZ14d_ExactExtLastPjS_S_E2Xi+44];
	cvt.rn.f32.u32 	%f441, %r1085;
	ld.global.u32 	%r1086, [%rd412+44];
	cvt.rn.f32.u32 	%f442, %r1086;
	div.rn.f32 	%f443, %f441, %f442;
	add.f32 	%f444, %f440, %f443;
	ld.shared.u32 	%r1087, [_ZZ14d_ExactExtLastPjS_S_E2Xi+48];
	cvt.rn.f32.u32 	%f445, %r1087;
	ld.global.u32 	%r1088, [%rd412+48];
	cvt.rn.f32.u32 	%f446, %r1088;
	div.rn.f32 	%f447, %f445, %f446;
	add.f32 	%f448, %f444, %f447;
	ld.shared.u32 	%r1089, [_ZZ14d_ExactExtLastPjS_S_E2Xi+52];
	cvt.rn.f32.u32 	%f449, %r1089;
	ld.global.u32 	%r1090, [%rd412+52];
	cvt.rn.f32.u32 	%f450, %r1090;
	div.rn.f32 	%f451, %f449, %f450;
	add.f32 	%f452, %f448, %f451;
	ld.shared.u32 	%r1091, [_ZZ14d_ExactExtLastPjS_S_E2Xi+56];
	cvt.rn.f32.u32 	%f453, %r1091;
	ld.global.u32 	%r1092, [%rd412+56];
	cvt.rn.f32.u32 	%f454, %r1092;
	div.rn.f32 	%f455, %f453, %f454;
	add.f32 	%f456, %f452, %f455;
	ld.shared.u32 	%r1093, [_ZZ14d_ExactExtLastPjS_S_E2Xi+60];
	cvt.rn.f32.u32 	%f457, %r1093;
	ld.global.u32 	%r1094, [%rd412+60];
	cvt.rn.f32.u32 	%f458, %r1094;
	div.rn.f32 	%f459, %f457, %f458;
	add.f32 	%f460, %f456, %f459;
	ld.shared.u32 	%r1095, [_ZZ14d_ExactExtLastPjS_S_E2Xi+64];
	cvt.rn.f32.u32 	%f461, %r1095;
	ld.global.u32 	%r1096, [%rd412+64];
	cvt.rn.f32.u32 	%f462, %r1096;
	div.rn.f32 	%f463, %f461, %f462;
	add.f32 	%f464, %f460, %f463;
	ld.shared.u32 	%r1097, [_ZZ14d_ExactExtLastPjS_S_E2Xi+68];
	cvt.rn.f32.u32 	%f465, %r1097;
	ld.global.u32 	%r1098, [%rd412+68];
	cvt.rn.f32.u32 	%f466, %r1098;
	div.rn.f32 	%f467, %f465, %f466;
	add.f32 	%f468, %f464, %f467;
	ld.shared.u32 	%r1099, [_ZZ14d_ExactExtLastPjS_S_E2Xi+72];
	cvt.rn.f32.u32 	%f469, %r1099;
	ld.global.u32 	%r1100, [%rd412+72];
	cvt.rn.f32.u32 	%f470, %r1100;
	div.rn.f32 	%f471, %f469, %f470;
	add.f32 	%f472, %f468, %f471;
	ld.shared.u32 	%r1101, [_ZZ14d_ExactExtLastPjS_S_E2Xi+76];
	cvt.rn.f32.u32 	%f473, %r1101;
	ld.global.u32 	%r1102, [%rd412+76];
	cvt.rn.f32.u32 	%f474, %r1102;
	div.rn.f32 	%f475, %f473, %f474;
	add.f32 	%f476, %f472, %f475;
	ld.shared.u32 	%r1103, [_ZZ14d_ExactExtLastPjS_S_E2Xi+80];
	cvt.rn.f32.u32 	%f477, %r1103;
	ld.global.u32 	%r1104, [%rd412+80];
	cvt.rn.f32.u32 	%f478, %r1104;
	div.rn.f32 	%f479, %f477, %f478;
	add.f32 	%f480, %f476, %f479;
	ld.shared.u32 	%r1105, [_ZZ14d_ExactExtLastPjS_S_E2Xi+84];
	cvt.rn.f32.u32 	%f481, %r1105;
	ld.global.u32 	%r1106, [%rd412+84];
	cvt.rn.f32.u32 	%f482, %r1106;
	div.rn.f32 	%f483, %f481, %f482;
	add.f32 	%f484, %f480, %f483;
	ld.shared.u32 	%r1107, [_ZZ14d_ExactExtLastPjS_S_E2Xi+88];
	cvt.rn.f32.u32 	%f485, %r1107;
	ld.global.u32 	%r1108, [%rd412+88];
	cvt.rn.f32.u32 	%f486, %r1108;
	div.rn.f32 	%f487, %f485, %f486;
	add.f32 	%f488, %f484, %f487;
	ld.shared.u32 	%r1109, [_ZZ14d_ExactExtLastPjS_S_E2Xi+92];
	cvt.rn.f32.u32 	%f489, %r1109;
	ld.global.u32 	%r1110, [%rd412+92];
	cvt.rn.f32.u32 	%f490, %r1110;
	div.rn.f32 	%f491, %f489, %f490;
	add.f32 	%f492, %f488, %f491;
	ld.shared.u32 	%r1111, [_ZZ14d_ExactExtLastPjS_S_E2Xi+96];
	cvt.rn.f32.u32 	%f493, %r1111;
	ld.global.u32 	%r1112, [%rd412+96];
	cvt.rn.f32.u32 	%f494, %r1112;
	div.rn.f32 	%f495, %f493, %f494;
	add.f32 	%f496, %f492, %f495;
	ld.shared.u32 	%r1113, [_ZZ14d_ExactExtLastPjS_S_E2Xi+100];
	cvt.rn.f32.u32 	%f497, %r1113;
	ld.global.u32 	%r1114, [%rd412+100];
	cvt.rn.f32.u32 	%f498, %r1114;
	div.rn.f32 	%f499, %f497, %f498;
	add.f32 	%f500, %f496, %f499;
	ld.shared.u32 	%r1115, [_ZZ14d_ExactExtLastPjS_S_E2Xi+104];
	cvt.rn.f32.u32 	%f501, %r1115;
	ld.global.u32 	%r1116, [%rd412+104];
	cvt.rn.f32.u32 	%f502, %r1116;
	div.rn.f32 	%f503, %f501, %f502;
	add.f32 	%f504, %f500, %f503;
	ld.shared.u32 	%r1117, [_ZZ14d_ExactExtLastPjS_S_E2Xi+108];
	cvt.rn.f32.u32 	%f505, %r1117;
	ld.global.u32 	%r1118, [%rd412+108];
	cvt.rn.f32.u32 	%f506, %r1118;
	div.rn.f32 	%f507, %f505, %f506;
	add.f32 	%f508, %f504, %f507;
	ld.shared.u32 	%r1119, [_ZZ14d_ExactExtLastPjS_S_E2Xi+112];
	cvt.rn.f32.u32 	%f509, %r1119;
	ld.global.u32 	%r1120, [%rd412+112];
	cvt.rn.f32.u32 	%f510, %r1120;
	div.rn.f32 	%f511, %f509, %f510;
	add.f32 	%f512, %f508, %f511;
	ld.shared.u32 	%r1121, [_ZZ14d_ExactExtLastPjS_S_E2Xi+116];
	cvt.rn.f32.u32 	%f513, %r1121;
	ld.global.u32 	%r1122, [%rd412+116];
	cvt.rn.f32.u32 	%f514, %r1122;
	div.rn.f32 	%f515, %f513, %f514;
	add.f32 	%f516, %f512, %f515;
	ld.shared.u32 	%r1123, [_ZZ14d_ExactExtLastPjS_S_E2Xi+120];
	cvt.rn.f32.u32 	%f517, %r1123;
	ld.global.u32 	%r1124, [%rd412+120];
	cvt.rn.f32.u32 	%f518, %r1124;
	div.rn.f32 	%f519, %f517, %f518;
	add.f32 	%f520, %f516, %f519;
	ld.shared.u32 	%r1125, [_ZZ14d_ExactExtLastPjS_S_E2Xi+124];
	cvt.rn.f32.u32 	%f521, %r1125;
	ld.global.u32 	%r1126, [%rd412+124];
	cvt.rn.f32.u32 	%f522, %r1126;
	div.rn.f32 	%f523, %f521, %f522;
	add.f32 	%f524, %f520, %f523;
	ld.shared.u32 	%r1127, [_ZZ14d_ExactExtLastPjS_S_E2Xi+128];
	cvt.rn.f32.u32 	%f525, %r1127;
	ld.global.u32 	%r1128, [%rd412+128];
	cvt.rn.f32.u32 	%f526, %r1128;
	div.rn.f32 	%f527, %f525, %f526;
	add.f32 	%f528, %f524, %f527;
	cvt.rzi.u32.f32 	%r63, %f528;
	st.shared.u32 	[_ZZ14d_ExactExtLastPjS_S_E4Beta], %r63;
	ld.global.u32 	%rd651, [%rd38+132];
	mov.b64 	%rd1328, 0;
	mov.b32 	%r1372, 8;
$L__BB0_477:
	ld.const.u32 	%r1129, [%rd1327+-8];
	mul.wide.u32 	%rd654, %r1373, %r1129;
	and.b64  	%rd1093, %rd654, -4294967296;
	setp.ne.s64 	%p172, %rd1093, 0;
	@%p172 bra 	$L__BB0_479;
	cvt.u32.u64 	%r1130, %rd651;
	cvt.u32.u64 	%r1131, %rd654;
	rem.u32 	%r1132, %r1131, %r1130;
	cvt.u64.u32 	%rd1329, %r1132;
	bra.uni 	$L__BB0_480;
$L__BB0_479:
	rem.u64 	%rd1329, %rd654, %rd651;
$L__BB0_480:
	and.b64  	%rd1094, %rd1328, 4294967295;
	add.s64 	%rd658, %rd1329, %rd1094;
	and.b64  	%rd1095, %rd658, 4294967296;
	setp.ne.s64 	%p173, %rd1095, 0;
	@%p173 bra 	$L__BB0_482;
	cvt.u32.u64 	%r1133, %rd651;
	cvt.u32.u64 	%r1134, %rd658;
	rem.u32 	%r1135, %r1134, %r1133;
	cvt.u64.u32 	%rd1330, %r1135;
	bra.uni 	$L__BB0_483;
$L__BB0_482:
	rem.u64 	%rd1330, %rd658, %rd651;
$L__BB0_483:
	setp.eq.s32 	%p174, %r1372, 136;
	@%p174 bra 	$L__BB0_503;
	ld.const.u32 	%r1136, [%rd1327+-4];
	ld.shared.u32 	%r1137, [%r1371+-12];
	mul.wide.u32 	%rd662, %r1137, %r1136;
	and.b64  	%rd1096, %rd662, -4294967296;
	setp.ne.s64 	%p175, %rd1096, 0;
	@%p175 bra 	$L__BB0_486;
	cvt.u32.u64 	%r1138, %rd651;
	cvt.u32.u64 	%r1139, %rd662;
	rem.u32 	%r1140, %r1139, %r1138;
	cvt.u64.u32 	%rd1331, %r1140;
	bra.uni 	$L__BB0_487;
$L__BB0_486:
	rem.u64 	%rd1331, %rd662, %rd651;
$L__BB0_487:
	add.s64 	%rd666, %rd1331, %rd1330;
	and.b64  	%rd1097, %rd666, 4294967296;
	setp.ne.s64 	%p176, %rd1097, 0;
	@%p176 bra 	$L__BB0_489;
	cvt.u32.u64 	%r1141, %rd651;
	cvt.u32.u64 	%r1142, %rd666;
	rem.u32 	%r1143, %r1142, %r1141;
	cvt.u64.u32 	%rd1332, %r1143;
	bra.uni 	$L__BB0_490;
$L__BB0_489:
	rem.u64 	%rd1332, %rd666, %rd651;
$L__BB0_490:
	ld.const.u32 	%r1144, [%rd1327];
	ld.shared.u32 	%r1145, [%r1371+-8];
	mul.wide.u32 	%rd670, %r1145, %r1144;
	and.b64  	%rd1098, %rd670, -4294967296;
	setp.ne.s64 	%p177, %rd1098, 0;
	@%p177 bra 	$L__BB0_492;
	cvt.u32.u64 	%r1146, %rd651;
	cvt.u32.u64 	%r1147, %rd670;
	rem.u32 	%r1148, %r1147, %r1146;
	cvt.u64.u32 	%rd1333, %r1148;
	bra.uni 	$L__BB0_493;
$L__BB0_492:
	rem.u64 	%rd1333, %rd670, %rd651;
$L__BB0_493:
	add.s64 	%rd674, %rd1333, %rd1332;
	and.b64  	%rd1099, %rd674, 4294967296;
	setp.ne.s64 	%p178, %rd1099, 0;
	@%p178 bra 	$L__BB0_495;
	cvt.u32.u64 	%r1149, %rd651;
	cvt.u32.u64 	%r1150, %rd674;
	rem.u32 	%r1151, %r1150, %r1149;
	cvt.u64.u32 	%rd1334, %r1151;
	bra.uni 	$L__BB0_496;
$L__BB0_495:
	rem.u64 	%rd1334, %rd674, %rd651;
$L__BB0_496:
	ld.const.u32 	%r1152, [%rd1327+4];
	ld.shared.u32 	%r1153, [%r1371+-4];
	mul.wide.u32 	%rd678, %r1153, %r1152;
	and.b64  	%rd1100, %rd678, -4294967296;
	setp.ne.s64 	%p179, %rd1100, 0;
	@%p179 bra 	$L__BB0_498;
	cvt.u32.u64 	%r1154, %rd651;
	cvt.u32.u64 	%r1155, %rd678;
	rem.u32 	%r1156, %r1155, %r1154;
	cvt.u64.u32 	%rd1335, %r1156;
	bra.uni 	$L__BB0_499;
$L__BB0_498:
	rem.u64 	%rd1335, %rd678, %rd651;
$L__BB0_499:
	add.s64 	%rd682, %rd1335, %rd1334;
	and.b64  	%rd1101, %rd682, 4294967296;
	setp.ne.s64 	%p180, %rd1101, 0;
	@%p180 bra 	$L__BB0_501;
	cvt.u32.u64 	%r1157, %rd651;
	cvt.u32.u64 	%r1158, %rd682;
	rem.u32 	%r1159, %r1158, %r1157;
	cvt.u64.u32 	%rd1328, %r1159;
	bra.uni 	$L__BB0_502;
$L__BB0_501:
	rem.u64 	%rd1328, %rd682, %rd651;
$L__BB0_502:
	ld.shared.u32 	%r1373, [%r1371];
	add.s32 	%r1372, %r1372, 16;
	add.s64 	%rd1327, %rd1327, 16;
	add.s32 	%r1371, %r1371, 16;
	bra.uni 	$L__BB0_477;
$L__BB0_503:
	mul.wide.u32 	%rd687, %r13, %r63;
	and.b64  	%rd1102, %rd687, -4294967296;
	setp.ne.s64 	%p181, %rd1102, 0;
	@%p181 bra 	$L__BB0_505;
	cvt.u32.u64 	%r1160, %rd651;
	cvt.u32.u64 	%r1161, %rd687;
	rem.u32 	%r1162, %r1161, %r1160;
	cvt.u64.u32 	%rd1337, %r1162;
	bra.uni 	$L__BB0_506;
$L__BB0_505:
	rem.u64 	%rd1337, %rd687, %rd651;
$L__BB0_506:
	sub.s64 	%rd691, %rd1330, %rd1337;
	and.b64  	%rd1103, %rd691, -4294967296;
	setp.ne.s64 	%p182, %rd1103, 0;
	@%p182 bra 	$L__BB0_508;
	cvt.u32.u64 	%r1163, %rd651;
	cvt.u32.u64 	%r1164, %rd691;
	rem.u32 	%r1165, %r1164, %r1163;
	cvt.u64.u32 	%rd1338, %r1165;
	bra.uni 	$L__BB0_509;
$L__BB0_508:
	rem.s64 	%rd1338, %rd691, %rd651;
$L__BB0_509:
	add.s64 	%rd695, %rd1338, %rd651;
	and.b64  	%rd1104, %rd695, -4294967296;
	setp.ne.s64 	%p183, %rd1104, 0;
	@%p183 bra 	$L__BB0_511;
	cvt.u32.u64 	%r1166, %rd651;
	cvt.u32.u64 	%r1167, %rd695;
	rem.u32 	%r1168, %r1167, %r1166;
	cvt.u64.u32 	%rd1339, %r1168;
	bra.uni 	$L__BB0_512;
$L__BB0_511:
	rem.s64 	%rd1339, %rd695, %rd651;
$L__BB0_512:
	st.shared.u32 	[%r14], %rd1339;
	bar.sync 	0;
	ld.shared.u32 	%r1169, [%r60+132];
	ld.const.u32 	%r1170, [%rd614+132];
	mul.wide.u32 	%rd699, %r1170, %r1169;
	ld.global.u32 	%rd700, [%rd38+132];
	and.b64  	%rd1105, %rd699, -4294967296;
	setp.ne.s64 	%p184, %rd1105, 0;
	@%p184 bra 	$L__BB0_514;
	cvt.u32.u64 	%r1171, %rd700;
	cvt.u32.u64 	%r1172, %rd699;
	rem.u32 	%r1173, %r1172, %r1171;
	cvt.u64.u32 	%rd1340, %r1173;
	bra.uni 	$L__BB0_515;
$L__BB0_514:
	rem.u64 	%rd1340, %rd699, %rd700;
$L__BB0_515:
	ld.shared.u32 	%r1174, [%r14];
	ld.global.u32 	%r1175, [%rd93+132];
	mul.wide.u32 	%rd704, %r1175, %r1174;
	and.b64  	%rd1106, %rd704, -4294967296;
	setp.ne.s64 	%p185, %rd1106, 0;
	@%p185 bra 	$L__BB0_517;
	cvt.u32.u64 	%r1176, %rd700;
	cvt.u32.u64 	%r1177, %rd704;
	rem.u32 	%r1178, %r1177, %r1176;
	cvt.u64.u32 	%rd1341, %r1178;
	bra.uni 	$L__BB0_518;
$L__BB0_517:
	rem.u64 	%rd1341, %rd704, %rd700;
$L__BB0_518:
	add.s64 	%rd708, %rd1341, %rd1340;
	and.b64  	%rd1107, %rd708, 4294967296;
	setp.ne.s64 	%p186, %rd1107, 0;
	@%p186 bra 	$L__BB0_520;
	cvt.u32.u64 	%r1179, %rd700;
	cvt.u32.u64 	%r1180, %rd708;
	rem.u32 	%r1181, %r1180, %r1179;
	cvt.u64.u32 	%rd1342, %r1181;
	bra.uni 	$L__BB0_521;
$L__BB0_520:
	rem.u64 	%rd1342, %rd708, %rd700;
$L__BB0_521:
	mul.lo.s64 	%rd712, %rd1342, %rd410;
	and.b64  	%rd1108, %rd712, -4294967296;
	setp.ne.s64 	%p187, %rd1108, 0;
	@%p187 bra 	$L__BB0_523;
	cvt.u32.u64 	%r1182, %rd700;
	cvt.u32.u64 	%r1183, %rd712;
	rem.u32 	%r1184, %r1183, %r1182;
	cvt.u64.u32 	%rd1343, %r1184;
	bra.uni 	$L__BB0_524;
$L__BB0_523:
	rem.u64 	%rd1343, %rd712, %rd700;
$L__BB0_524:
	setp.gt.u32 	%p188, %r1, 32;
	st.shared.u32 	[%r41], %rd1343;
	bar.sync 	0;
	@%p188 bra 	$L__BB0_529;
	ld.shared.u32 	%r1185, [%r41+4];
	ld.const.u32 	%r1186, [%rd414];
	mul.wide.u32 	%rd716, %r1186, %r1185;
	ld.global.u32 	%rd717, [%rd38+136];
	and.b64  	%rd1109, %rd716, -4294967296;
	setp.ne.s64 	%p189, %rd1109, 0;
	@%p189 bra 	$L__BB0_527;
	cvt.u32.u64 	%r1187, %rd717;
	cvt.u32.u64 	%r1188, %rd716;
	rem.u32 	%r1189, %r1188, %r1187;
	cvt.u64.u32 	%rd1344, %r1189;
	bra.uni 	$L__BB0_528;
$L__BB0_527:
	rem.u64 	%rd1344, %rd716, %rd717;
$L__BB0_528:
	st.shared.u32 	[%r42], %rd1344;
$L__BB0_529:
	bar.sync 	0;
	ld.global.u32 	%rd721, [%rd412+132];
	mov.u64 	%rd1112, d_Mpjr;
	add.s64 	%rd1345, %rd1112, 8;
	add.s32 	%r1374, %r651, 8;
	mov.b64 	%rd1346, 0;
	mov.b32 	%r1375, 8;
	cvt.u32.u64 	%r1195, %rd721;
$L__BB0_530:
	ld.const.u32 	%r1193, [%rd1345+-8];
	ld.shared.u32 	%r1194, [%r1374+-8];
	mul.wide.u32 	%rd724, %r1194, %r1193;
	and.b64  	%rd1113, %rd724, -4294967296;
	setp.ne.s64 	%p190, %rd1113, 0;
	@%p190 bra 	$L__BB0_532;
	cvt.u32.u64 	%r1196, %rd724;
	rem.u32 	%r1197, %r1196, %r1195;
	cvt.u64.u32 	%rd1347, %r1197;
	bra.uni 	$L__BB0_533;
$L__BB0_532:
	rem.u64 	%rd1347, %rd724, %rd721;
$L__BB0_533:
	and.b64  	%rd1114, %rd1346, 4294967295;
	add.s64 	%rd728, %rd1347, %rd1114;
	and.b64  	%rd1115, %rd728, 4294967296;
	setp.ne.s64 	%p191, %rd1115, 0;
	@%p191 bra 	$L__BB0_535;
	cvt.u32.u64 	%r1199, %rd728;
	rem.u32 	%r1200, %r1199, %r1195;
	cvt.u64.u32 	%rd1348, %r1200;
	bra.uni 	$L__BB0_536;
$L__BB0_535:
	rem.u64 	%rd1348, %rd728, %rd721;
$L__BB0_536:
	setp.eq.s32 	%p192, %r1375, 136;
	@%p192 bra 	$L__BB0_556;
	ld.const.u32 	%r1201, [%rd1345+-4];
	ld.shared.u32 	%r1202, [%r1374+-4];
	mul.wide.u32 	%rd732, %r1202, %r1201;
	and.b64  	%rd1116, %rd732, -4294967296;
	setp.ne.s64 	%p193, %rd1116, 0;
	@%p193 bra 	$L__BB0_539;
	cvt.u32.u64 	%r1204, %rd732;
	rem.u32 	%r1205, %r1204, %r1195;
	cvt.u64.u32 	%rd1349, %r1205;
	bra.uni 	$L__BB0_540;
$L__BB0_539:
	rem.u64 	%rd1349, %rd732, %rd721;
$L__BB0_540:
	add.s64 	%rd736, %rd1349, %rd1348;
	and.b64  	%rd1117, %rd736, 4294967296;
	setp.ne.s64 	%p194, %rd1117, 0;
	@%p194 bra 	$L__BB0_542;
	cvt.u32.u64 	%r1207, %rd736;
	rem.u32 	%r1208, %r1207, %r1195;
	cvt.u64.u32 	%rd1350, %r1208;
	bra.uni 	$L__BB0_543;
$L__BB0_542:
	rem.u64 	%rd1350, %rd736, %rd721;
$L__BB0_543:
	ld.const.u32 	%r1209, [%rd1345];
	ld.shared.u32 	%r1210, [%r1374];
	mul.wide.u32 	%rd740, %r1210, %r1209;
	and.b64  	%rd1118, %rd740, -4294967296;
	setp.ne.s64 	%p195, %rd1118, 0;
	@%p195 bra 	$L__BB0_545;
	cvt.u32.u64 	%r1212, %rd740;
	rem.u32 	%r1213, %r1212, %r1195;
	cvt.u64.u32 	%rd1351, %r1213;
	bra.uni 	$L__BB0_546;
$L__BB0_545:
	rem.u64 	%rd1351, %rd740, %rd721;
$L__BB0_546:
	add.s64 	%rd744, %rd1351, %rd1350;
	and.b64  	%rd1119, %rd744, 4294967296;
	setp.ne.s64 	%p196, %rd1119, 0;
	@%p196 bra 	$L__BB0_548;
	cvt.u32.u64 	%r1215, %rd744;
	rem.u32 	%r1216, %r1215, %r1195;
	cvt.u64.u32 	%rd1352, %r1216;
	bra.uni 	$L__BB0_549;
$L__BB0_548:
	rem.u64 	%rd1352, %rd744, %rd721;
$L__BB0_549:
	ld.const.u32 	%r1217, [%rd1345+4];
	ld.shared.u32 	%r1218, [%r1374+4];
	mul.wide.u32 	%rd748, %r1218, %r1217;
	and.b64  	%rd1120, %rd748, -4294967296;
	setp.ne.s64 	%p197, %rd1120, 0;
	@%p197 bra 	$L__BB0_551;
	cvt.u32.u64 	%r1220, %rd748;
	rem.u32 	%r1221, %r1220, %r1195;
	cvt.u64.u32 	%rd1353, %r1221;
	bra.uni 	$L__BB0_552;
$L__BB0_551:
	rem.u64 	%rd1353, %rd748, %rd721;
$L__BB0_552:
	add.s64 	%rd752, %rd1353, %rd1352;
	and.b64  	%rd1121, %rd752, 4294967296;
	setp.ne.s64 	%p198, %rd1121, 0;
	@%p198 bra 	$L__BB0_554;
	cvt.u32.u64 	%r1223, %rd752;
	rem.u32 	%r1224, %r1223, %r1195;
	cvt.u64.u32 	%rd1346, %r1224;
	bra.uni 	$L__BB0_555;
$L__BB0_554:
	rem.u64 	%rd1346, %rd752, %rd721;
$L__BB0_555:
	add.s32 	%r1375, %r1375, 16;
	add.s64 	%rd1345, %rd1345, 16;
	add.s32 	%r1374, %r1374, 16;
	bra.uni 	$L__BB0_530;
$L__BB0_556:
	ld.shared.u32 	%rd1122, [_ZZ8d_MMlastPjS_S_S_S_E1T];
	sub.s64 	%rd757, %rd1348, %rd1122;
	and.b64  	%rd1123, %rd757, -4294967296;
	setp.ne.s64 	%p199, %rd1123, 0;
	@%p199 bra 	$L__BB0_558;
	cvt.u32.u64 	%r1226, %rd757;
	rem.u32 	%r1227, %r1226, %r1195;
	cvt.u64.u32 	%rd1355, %r1227;
	bra.uni 	$L__BB0_559;
$L__BB0_558:
	rem.s64 	%rd1355, %rd757, %rd721;
$L__BB0_559:
	add.s64 	%rd761, %rd1355, %rd721;
	and.b64  	%rd1124, %rd761, -4294967296;
	setp.ne.s64 	%p200, %rd1124, 0;
	@%p200 bra 	$L__BB0_561;
	cvt.u32.u64 	%r1229, %rd761;
	rem.u32 	%r1230, %r1229, %r1195;
	cvt.u64.u32 	%rd1356, %r1230;
	bra.uni 	$L__BB0_562;
$L__BB0_561:
	rem.s64 	%rd1356, %rd761, %rd721;
$L__BB0_562:
	mul.lo.s64 	%rd765, %rd1356, %rd977;
	and.b64  	%rd1125, %rd765, -4294967296;
	setp.ne.s64 	%p201, %rd1125, 0;
	@%p201 bra 	$L__BB0_564;
	cvt.u32.u64 	%r1232, %rd765;
	rem.u32 	%r1233, %r1232, %r1195;
	cvt.u64.u32 	%rd1357, %r1233;
	bra.uni 	$L__BB0_565;
$L__BB0_564:
	rem.u64 	%rd1357, %rd765, %rd721;
$L__BB0_565:
	setp.gt.u32 	%p202, %r1, 32;
	st.shared.u32 	[_ZZ10d_ExactExtPjS_S_E4Beta], %rd1357;
	@%p202 bra 	$L__BB0_603;
	ld.global.u32 	%rd769, [%rd38];
	mov.u64 	%rd1127, d_Mpji;
	add.s64 	%rd1358, %rd1127, %rd649;
	add.s32 	%r1376, %r651, 8;
	mov.b64 	%rd1359, 0;
	mov.b32 	%r1377, 8;
	cvt.u32.u64 	%r1239, %rd769;
$L__BB0_567:
	ld.const.u32 	%r1237, [%rd1358+-8];
	ld.shared.u32 	%r1238, [%r1376+-8];
	mul.wide.u32 	%rd773, %r1238, %r1237;
	and.b64  	%rd1128, %rd773, -4294967296;
	setp.ne.s64 	%p203, %rd1128, 0;
	@%p203 bra 	$L__BB0_569;
	cvt.u32.u64 	%r1240, %rd773;
	rem.u32 	%r1241, %r1240, %r1239;
	cvt.u64.u32 	%rd1360, %r1241;
	bra.uni 	$L__BB0_570;
$L__BB0_569:
	rem.u64 	%rd1360, %rd773, %rd769;
$L__BB0_570:
	and.b64  	%rd1129, %rd1359, 4294967295;
	add.s64 	%rd777, %rd1360, %rd1129;
	and.b64  	%rd1130, %rd777, 4294967296;
	setp.ne.s64 	%p204, %rd1130, 0;
	@%p204 bra 	$L__BB0_572;
	cvt.u32.u64 	%r1243, %rd777;
	rem.u32 	%r1244, %r1243, %r1239;
	cvt.u64.u32 	%rd1361, %r1244;
	bra.uni 	$L__BB0_573;
$L__BB0_572:
	rem.u64 	%rd1361, %rd777, %rd769;
$L__BB0_573:
	setp.eq.s32 	%p205, %r1377, 136;
	@%p205 bra 	$L__BB0_593;
	ld.const.u32 	%r1245, [%rd1358+-4];
	ld.shared.u32 	%r1246, [%r1376+-4];
	mul.wide.u32 	%rd781, %r1246, %r1245;
	and.b64  	%rd1131, %rd781, -4294967296;
	setp.ne.s64 	%p206, %rd1131, 0;
	@%p206 bra 	$L__BB0_576;
	cvt.u32.u64 	%r1248, %rd781;
	rem.u32 	%r1249, %r1248, %r1239;
	cvt.u64.u32 	%rd1362, %r1249;
	bra.uni 	$L__BB0_577;
$L__BB0_576:
	rem.u64 	%rd1362, %rd781, %rd769;
$L__BB0_577:
	add.s64 	%rd785, %rd1362, %rd1361;
	and.b64  	%rd1132, %rd785, 4294967296;
	setp.ne.s64 	%p207, %rd1132, 0;
	@%p207 bra 	$L__BB0_579;
	cvt.u32.u64 	%r1251, %rd785;
	rem.u32 	%r1252, %r1251, %r1239;
	cvt.u64.u32 	%rd1363, %r1252;
	bra.uni 	$L__BB0_580;
$L__BB0_579:
	rem.u64 	%rd1363, %rd785, %rd769;
$L__BB0_580:
	ld.const.u32 	%r1253, [%rd1358];
	ld.shared.u32 	%r1254, [%r1376];
	mul.wide.u32 	%rd789, %r1254, %r1253;
	and.b64  	%rd1133, %rd789, -4294967296;
	setp.ne.s64 	%p208, %rd1133, 0;
	@%p208 bra 	$L__BB0_582;
	cvt.u32.u64 	%r1256, %rd789;
	rem.u32 	%r1257, %r1256, %r1239;
	cvt.u64.u32 	%rd1364, %r1257;
	bra.uni 	$L__BB0_583;
$L__BB0_582:
	rem.u64 	%rd1364, %rd789, %rd769;
$L__BB0_583:
	add.s64 	%rd793, %rd1364, %rd1363;
	and.b64  	%rd1134, %rd793, 4294967296;
	setp.ne.s64 	%p209, %rd1134, 0;
	@%p209 bra 	$L__BB0_585;
	cvt.u32.u64 	%r1259, %rd793;
	rem.u32 	%r1260, %r1259, %r1239;
	cvt.u64.u32 	%rd1365, %r1260;
	bra.uni 	$L__BB0_586;
$L__BB0_585:
	rem.u64 	%rd1365, %rd793, %rd769;
$L__BB0_586:
	ld.const.u32 	%r1261, [%rd1358+4];
	ld.shared.u32 	%r1262, [%r1376+4];
	mul.wide.u32 	%rd797, %r1262, %r1261;
	and.b64  	%rd1135, %rd797, -4294967296;
	setp.ne.s64 	%p210, %rd1135, 0;
	@%p210 bra 	$L__BB0_588;
	cvt.u32.u64 	%r1264, %rd797;
	rem.u32 	%r1265, %r1264, %r1239;
	cvt.u64.u32 	%rd1366, %r1265;
	bra.uni 	$L__BB0_589;
$L__BB0_588:
	rem.u64 	%rd1366, %rd797, %rd769;
$L__BB0_589:
	add.s64 	%rd801, %rd1366, %rd1365;
	and.b64  	%rd1136, %rd801, 4294967296;
	setp.ne.s64 	%p211, %rd1136, 0;
	@%p211 bra 	$L__BB0_591;
	cvt.u32.u64 	%r1267, %rd801;
	rem.u32 	%r1268, %r1267, %r1239;
	cvt.u64.u32 	%rd1359, %r1268;
	bra.uni 	$L__BB0_592;
$L__BB0_591:
	rem.u64 	%rd1359, %rd801, %rd769;
$L__BB0_592:
	add.s32 	%r1377, %r1377, 16;
	add.s64 	%rd1358, %rd1358, 16;
	add.s32 	%r1376, %r1376, 16;
	bra.uni 	$L__BB0_567;
$L__BB0_593:
	ld.const.u32 	%rd1137, [%rd413];
	mul.lo.s64 	%rd806, %rd1357, %rd1137;
	and.b64  	%rd1138, %rd806, -4294967296;
	setp.ne.s64 	%p212, %rd1138, 0;
	@%p212 bra 	$L__BB0_595;
	cvt.u32.u64 	%r1270, %rd806;
	rem.u32 	%r1271, %r1270, %r1239;
	cvt.u64.u32 	%rd1368, %r1271;
	bra.uni 	$L__BB0_596;
$L__BB0_595:
	rem.u64 	%rd1368, %rd806, %rd769;
$L__BB0_596:
	sub.s64 	%rd810, %rd1361, %rd1368;
	and.b64  	%rd1139, %rd810, -4294967296;
	setp.ne.s64 	%p213, %rd1139, 0;
	@%p213 bra 	$L__BB0_598;
	cvt.u32.u64 	%r1273, %rd810;
	rem.u32 	%r1274, %r1273, %r1239;
	cvt.u64.u32 	%rd1369, %r1274;
	bra.uni 	$L__BB0_599;
$L__BB0_598:
	rem.s64 	%rd1369, %rd810, %rd769;
$L__BB0_599:
	add.s64 	%rd814, %rd1369, %rd769;
	and.b64  	%rd1140, %rd814, -4294967296;
	setp.ne.s64 	%p214, %rd1140, 0;
	@%p214 bra 	$L__BB0_601;
	cvt.u32.u64 	%r1276, %rd814;
	rem.u32 	%r1277, %r1276, %r1239;
	cvt.u64.u32 	%rd1370, %r1277;
	bra.uni 	$L__BB0_602;
$L__BB0_601:
	rem.s64 	%rd1370, %rd814, %rd769;
$L__BB0_602:
	st.shared.u32 	[%r14], %rd1370;
$L__BB0_603:
	bar.sync 	0;
	ld.shared.u32 	%r1278, [_ZZ8d_MMlastPjS_S_S_S_E2TT];
	st.global.u32 	[%rd209], %r1278;
	ld.shared.u32 	%r1279, [_ZZ8d_MMlastPjS_S_S_S_E2TT+4];
	st.global.u32 	[%rd209+4], %r1279;
	ld.shared.u32 	%r1280, [_ZZ8d_MMlastPjS_S_S_S_E2TT+8];
	st.global.u32 	[%rd209+8], %r1280;
	ld.shared.u32 	%r1281, [_ZZ8d_MMlastPjS_S_S_S_E2TT+12];
	st.global.u32 	[%rd209+12], %r1281;
	ld.shared.u32 	%r1282, [_ZZ8d_MMlastPjS_S_S_S_E2TT+16];
	st.global.u32 	[%rd209+16], %r1282;
	ld.shared.u32 	%r1283, [_ZZ8d_MMlastPjS_S_S_S_E2TT+20];
	st.global.u32 	[%rd209+20], %r1283;
	ld.shared.u32 	%r1284, [_ZZ8d_MMlastPjS_S_S_S_E2TT+24];
	st.global.u32 	[%rd209+24], %r1284;
	ld.shared.u32 	%r1285, [_ZZ8d_MMlastPjS_S_S_S_E2TT+28];
	st.global.u32 	[%rd209+28], %r1285;
	ld.shared.u32 	%r1286, [_ZZ8d_MMlastPjS_S_S_S_E2TT+32];
	st.global.u32 	[%rd209+32], %r1286;
	ld.shared.u32 	%r1287, [_ZZ8d_MMlastPjS_S_S_S_E2TT+36];
	st.global.u32 	[%rd209+36], %r1287;
	ld.shared.u32 	%r1288, [_ZZ8d_MMlastPjS_S_S_S_E2TT+40];
	st.global.u32 	[%rd209+40], %r1288;
	ld.shared.u32 	%r1289, [_ZZ8d_MMlastPjS_S_S_S_E2TT+44];
	st.global.u32 	[%rd209+44], %r1289;
	ld.shared.u32 	%r1290, [_ZZ8d_MMlastPjS_S_S_S_E2TT+48];
	st.global.u32 	[%rd209+48], %r1290;
	ld.shared.u32 	%r1291, [_ZZ8d_MMlastPjS_S_S_S_E2TT+52];
	st.global.u32 	[%rd209+52], %r1291;
	ld.shared.u32 	%r1292, [_ZZ8d_MMlastPjS_S_S_S_E2TT+56];
	st.global.u32 	[%rd209+56], %r1292;
	ld.shared.u32 	%r1293, [_ZZ8d_MMlastPjS_S_S_S_E2TT+60];
	st.global.u32 	[%rd209+60], %r1293;
	ld.shared.u32 	%r1294, [_ZZ8d_MMlastPjS_S_S_S_E2TT+64];
	st.global.u32 	[%rd209+64], %r1294;
	ld.shared.u32 	%r1295, [_ZZ8d_MMlastPjS_S_S_S_E2TT+68];
	st.global.u32 	[%rd209+68], %r1295;
	ld.shared.u32 	%r1296, [_ZZ8d_MMlastPjS_S_S_S_E2TT+72];
	st.global.u32 	[%rd209+72], %r1296;
	ld.shared.u32 	%r1297, [_ZZ8d_MMlastPjS_S_S_S_E2TT+76];
	st.global.u32 	[%rd209+76], %r1297;
	ld.shared.u32 	%r1298, [_ZZ8d_MMlastPjS_S_S_S_E2TT+80];
	st.global.u32 	[%rd209+80], %r1298;
	ld.shared.u32 	%r1299, [_ZZ8d_MMlastPjS_S_S_S_E2TT+84];
	st.global.u32 	[%rd209+84], %r1299;
	ld.shared.u32 	%r1300, [_ZZ8d_MMlastPjS_S_S_S_E2TT+88];
	st.global.u32 	[%rd209+88], %r1300;
	ld.shared.u32 	%r1301, [_ZZ8d_MMlastPjS_S_S_S_E2TT+92];
	st.global.u32 	[%rd209+92], %r1301;
	ld.shared.u32 	%r1302, [_ZZ8d_MMlastPjS_S_S_S_E2TT+96];
	st.global.u32 	[%rd209+96], %r1302;
	ld.shared.u32 	%r1303, [_ZZ8d_MMlastPjS_S_S_S_E2TT+100];
	st.global.u32 	[%rd209+100], %r1303;
	ld.shared.u32 	%r1304, [_ZZ8d_MMlastPjS_S_S_S_E2TT+104];
	st.global.u32 	[%rd209+104], %r1304;
	ld.shared.u32 	%r1305, [_ZZ8d_MMlastPjS_S_S_S_E2TT+108];
	st.global.u32 	[%rd209+108], %r1305;
	ld.shared.u32 	%r1306, [_ZZ8d_MMlastPjS_S_S_S_E2TT+112];
	st.global.u32 	[%rd209+112], %r1306;
	ld.shared.u32 	%r1307, [_ZZ8d_MMlastPjS_S_S_S_E2TT+116];
	st.global.u32 	[%rd209+116], %r1307;
	ld.shared.u32 	%r1308, [_ZZ8d_MMlastPjS_S_S_S_E2TT+120];
	st.global.u32 	[%rd209+120], %r1308;
	ld.shared.u32 	%r1309, [_ZZ8d_MMlastPjS_S_S_S_E2TT+124];
	st.global.u32 	[%rd209+124], %r1309;
	ld.shared.u32 	%r1310, [_ZZ8d_MMlastPjS_S_S_S_E2TT+128];
	st.global.u32 	[%rd209+128], %r1310;
	ld.shared.u32 	%r1311, [_ZZ8d_MMlastPjS_S_S_S_E1T];
	st.global.u32 	[%rd209+132], %r1311;
	ld.shared.u32 	%r1312, [_ZZ8d_MMlastPjS_S_S_S_E1T+4];
	st.global.u32 	[%rd209+136], %r1312;
	ld.shared.u32 	%r1313, [_ZZ8d_MMlastPjS_S_S_S_E1T+8];
	st.global.u32 	[%rd209+140], %r1313;
	ld.shared.u32 	%r1314, [_ZZ8d_MMlastPjS_S_S_S_E1T+12];
	st.global.u32 	[%rd209+144], %r1314;
	ld.shared.u32 	%r1315, [_ZZ8d_MMlastPjS_S_S_S_E1T+16];
	st.global.u32 	[%rd209+148], %r1315;
	ld.shared.u32 	%r1316, [_ZZ8d_MMlastPjS_S_S_S_E1T+20];
	st.global.u32 	[%rd209+152], %r1316;
	ld.shared.u32 	%r1317, [_ZZ8d_MMlastPjS_S_S_S_E1T+24];
	st.global.u32 	[%rd209+156], %r1317;
	ld.shared.u32 	%r1318, [_ZZ8d_MMlastPjS_S_S_S_E1T+28];
	st.global.u32 	[%rd209+160], %r1318;
	ld.shared.u32 	%r1319, [_ZZ8d_MMlastPjS_S_S_S_E1T+32];
	st.global.u32 	[%rd209+164], %r1319;
	ld.shared.u32 	%r1320, [_ZZ8d_MMlastPjS_S_S_S_E1T+36];
	st.global.u32 	[%rd209+168], %r1320;
	ld.shared.u32 	%r1321, [_ZZ8d_MMlastPjS_S_S_S_E1T+40];
	st.global.u32 	[%rd209+172], %r1321;
	ld.shared.u32 	%r1322, [_ZZ8d_MMlastPjS_S_S_S_E1T+44];
	st.global.u32 	[%rd209+176], %r1322;
	ld.shared.u32 	%r1323, [_ZZ8d_MMlastPjS_S_S_S_E1T+48];
	st.global.u32 	[%rd209+180], %r1323;
	ld.shared.u32 	%r1324, [_ZZ8d_MMlastPjS_S_S_S_E1T+52];
	st.global.u32 	[%rd209+184], %r1324;
	ld.shared.u32 	%r1325, [_ZZ8d_MMlastPjS_S_S_S_E1T+56];
	st.global.u32 	[%rd209+188], %r1325;
	ld.shared.u32 	%r1326, [_ZZ8d_MMlastPjS_S_S_S_E1T+60];
	st.global.u32 	[%rd209+192], %r1326;
	ld.shared.u32 	%r1327, [_ZZ8d_MMlastPjS_S_S_S_E1T+64];
	st.global.u32 	[%rd209+196], %r1327;
	ld.shared.u32 	%r1328, [_ZZ8d_MMlastPjS_S_S_S_E1T+68];
	st.global.u32 	[%rd209+200], %r1328;
	ld.shared.u32 	%r1329, [_ZZ8d_MMlastPjS_S_S_S_E1T+72];
	st.global.u32 	[%rd209+204], %r1329;
	ld.shared.u32 	%r1330, [_ZZ8d_MMlastPjS_S_S_S_E1T+76];
	st.global.u32 	[%rd209+208], %r1330;
	ld.shared.u32 	%r1331, [_ZZ8d_MMlastPjS_S_S_S_E1T+80];
	st.global.u32 	[%rd209+212], %r1331;
	ld.shared.u32 	%r1332, [_ZZ8d_MMlastPjS_S_S_S_E1T+84];
	st.global.u32 	[%rd209+216], %r1332;
	ld.shared.u32 	%r1333, [_ZZ8d_MMlastPjS_S_S_S_E1T+88];
	st.global.u32 	[%rd209+220], %r1333;
	ld.shared.u32 	%r1334, [_ZZ8d_MMlastPjS_S_S_S_E1T+92];
	st.global.u32 	[%rd209+224], %r1334;
	ld.shared.u32 	%r1335, [_ZZ8d_MMlastPjS_S_S_S_E1T+96];
	st.global.u32 	[%rd209+228], %r1335;
	ld.shared.u32 	%r1336, [_ZZ8d_MMlastPjS_S_S_S_E1T+100];
	st.global.u32 	[%rd209+232], %r1336;
	ld.shared.u32 	%r1337, [_ZZ8d_MMlastPjS_S_S_S_E1T+104];
	st.global.u32 	[%rd209+236], %r1337;
	ld.shared.u32 	%r1338, [_ZZ8d_MMlastPjS_S_S_S_E1T+108];
	st.global.u32 	[%rd209+240], %r1338;
	ld.shared.u32 	%r1339, [_ZZ8d_MMlastPjS_S_S_S_E1T+112];
	st.global.u32 	[%rd209+244], %r1339;
	ld.shared.u32 	%r1340, [_ZZ8d_MMlastPjS_S_S_S_E1T+116];
	st.global.u32 	[%rd209+248], %r1340;
	ld.shared.u32 	%r1341, [_ZZ8d_MMlastPjS_S_S_S_E1T+120];
	st.global.u32 	[%rd209+252], %r1341;
	ld.shared.u32 	%r1342, [_ZZ8d_MMlastPjS_S_S_S_E1T+124];
	st.global.u32 	[%rd209+256], %r1342;
	ld.shared.u32 	%r1343, [_ZZ8d_MMlastPjS_S_S_S_E1T+128];
	st.global.u32 	[%rd209+260], %r1343;
	ld.shared.u32 	%r1344, [_ZZ8d_MMlastPjS_S_S_S_E1T+132];
	st.global.u32 	[%rd209+264], %r1344;
	ret;

}


// ===== COMPILED SASS (sm_100) =====

	.target	sm_100

	.elftype	@"ET_EXEC"


//--------------------- .note.nv.tkinfo           --------------------------
	.section	.note.nv.tkinfo,"",@"SHT_NOTE"
	.sectionflags	@"SHF_NOTE_NV_TKINFO"
	.tkinfo
        /*0018*/ 	.word	0x00000002
        /*0030*/ 	.string	""
        /*0030*/ 	.string	"ptxas"
        /*0030*/ 	.string	"Cuda compilation tools, release 13.0, V13.0.88"
        /*0030*/ 	.string	"Build cuda_13.0.r13.0/compiler.36424714_0"
        /*0030*/ 	.string	"-arch sm_100 -m 64 "



//--------------------- .note.nv.cuinfo           --------------------------
	.section	.note.nv.cuinfo,"",@"SHT_NOTE"
	.sectionflags	@"SHF_NOTE_NV_CUINFO"
        /*0018*/ 	.short	0x0002
        /*001a*/ 	.short	0x0064
        /*001c*/ 	.short	0x0082
	.zero		2


//--------------------- .nv.info                  --------------------------
	.section	.nv.info,"",@"SHT_CUDA_INFO"
	.align	4


	//----- nvinfo : EIATTR_REGCOUNT
	.align		4
        /*0000*/ 	.byte	0x04, 0x2f
        /*0002*/ 	.short	(.L_13 - .L_12)
	.align		4
.L_12:
        /*0004*/ 	.word	index@(_Z4dExpPA67_jPjS1_S0_)
        /*0008*/ 	.word	0x00000030


	//----- nvinfo : EIATTR_FRAME_SIZE
	.align		4
.L_13:
        /*000c*/ 	.byte	0x04, 0x11
        /*000e*/ 	.short	(.L_15 - .L_14)
	.align		4
.L_14:
        /*0010*/ 	.word	index@($__internal_3_$__cuda_sm3x_div_rn_noftz_f32_slowpath)
        /*0014*/ 	.word	0x00000000


	//----- nvinfo : EIATTR_FRAME_SIZE
	.align		4
.L_15:
        /*0018*/ 	.byte	0x04, 0x11
        /*001a*/ 	.short	(.L_17 - .L_16)
	.align		4
.L_16:
        /*001c*/ 	.word	index@($__internal_2_$__cuda_sm20_rem_u64)
        /*0020*/ 	.word	0x00000000


	//----- nvinfo : EIATTR_FRAME_SIZE
	.align		4
.L_17:
        /*0024*/ 	.byte	0x04, 0x11
        /*0026*/ 	.short	(.L_19 - .L_18)
	.align		4
.L_18:
        /*0028*/ 	.word	index@($__internal_1_$__cuda_sm20_rem_s64)
        /*002c*/ 	.word	0x00000000


	//----- nvinfo : EIATTR_FRAME_SIZE
	.align		4
.L_19:
        /*0030*/ 	.byte	0x04, 0x11
        /*0032*/ 	.short	(.L_21 - .L_20)
	.align		4
.L_20:
        /*0034*/ 	.word	index@($__internal_0_$__cuda_sm20_div_u64)
        /*0038*/ 	.word	0x00000000


	//----- nvinfo : EIATTR_FRAME_SIZE
	.align		4
.L_21:
        /*003c*/ 	.byte	0x04, 0x11
        /*003e*/ 	.short	(.L_23 - .L_22)
	.align		4
.L_22:
        /*0040*/ 	.word	index@(_Z4dExpPA67_jPjS1_S0_)
        /*0044*/ 	.word	0x00000000


	//----- nvinfo : EIATTR_MIN_STACK_SIZE
	.align		4
.L_23:
        /*0048*/ 	.byte	0x04, 0x12
        /*004a*/ 	.short	(.L_25 - .L_24)
	.align		4
.L_24:
        /*004c*/ 	.word	index@(_Z4dExpPA67_jPjS1_S0_)
        /*0050*/ 	.word	0x00000000
.L_25:


//--------------------- .nv.compat                --------------------------
	.section	.nv.compat,"",@"SHT_CUDA_COMPAT_INFO"
	.align	4
        /*0000*/ 	.byte	0x02, 0x09, 0x00, 0x00, 0x02, 0x02, 0x01, 0x00, 0x02, 0x05, 0x05, 0x00, 0x03, 0x07, 0x01, 0x01
        /*0010*/ 	.byte	0x02, 0x03, 0x00, 0x00, 0x02, 0x06, 0x01, 0x00, 0x04, 0x0b, 0x08, 0x00, 0x01, 0x00, 0x00, 0x00
        /*0020*/ 	.byte	0x00, 0x00, 0x00, 0x00


//--------------------- .nv.info._Z4dExpPA67_jPjS1_S0_ --------------------------
	.section	.nv.info._Z4dExpPA67_jPjS1_S0_,"",@"SHT_CUDA_INFO"
	.sectionflags	@""
	.align	4


	//----- nvinfo : EIATTR_CUDA_API_VERSION
	.align		4
        /*0000*/ 	.byte	0x04, 0x37
        /*0002*/ 	.short	(.L_27 - .L_26)
.L_26:
        /*0004*/ 	.word	0x00000082


	//----- nvinfo : EIATTR_KPARAM_INFO
	.align		4
.L_27:
        /*0008*/ 	.byte	0x04, 0x17
        /*000a*/ 	.short	(.L_29 - .L_28)
.L_28:
        /*000c*/ 	.word	0x00000000
        /*0010*/ 	.short	0x0003
        /*0012*/ 	.short	0x0018
        /*0014*/ 	.byte	0x00, 0xf5, 0x21, 0x00


	//----- nvinfo : EIATTR_KPARAM_INFO
	.align		4
.L_29:
        /*0018*/ 	.byte	0x04, 0x17
        /*001a*/ 	.short	(.L_31 - .L_30)
.L_30:
        /*001c*/ 	.word	0x00000000
        /*0020*/ 	.short	0x0002
        /*0022*/ 	.short	0x0010
        /*0024*/ 	.byte	0x00, 0xf5, 0x21, 0x00


	//----- nvinfo : EIATTR_KPARAM_INFO
	.align		4
.L_31:
        /*0028*/ 	.byte	0x04, 0x17
        /*002a*/ 	.short	(.L_33 - .L_32)
.L_32:
        /*002c*/ 	.word	0x00000000
        /*0030*/ 	.short	0x0001
        /*0032*/ 	.short	0x0008
        /*0034*/ 	.byte	0x00, 0xf5, 0x21, 0x00


	//----- nvinfo : EIATTR_KPARAM_INFO
	.align		4
.L_33:
        /*0038*/ 	.byte	0x04, 0x17
        /*003a*/ 	.short	(.L_35 - .L_34)
.L_34:
        /*003c*/ 	.word	0x00000000
        /*0040*/ 	.short	0x0000
        /*0042*/ 	.short	0x0000
        /*0044*/ 	.byte	0x00, 0xf5, 0x21, 0x00


	//----- nvinfo : EIATTR_SPARSE_MMA_MASK
	.align		4
.L_35:
        /*0048*/ 	.byte	0x03, 0x50
        /*004a*/ 	.short	0x0000


	//----- nvinfo : EIATTR_MAXREG_COUNT
	.align		4
        /*004c*/ 	.byte	0x03, 0x1b
        /*004e*/ 	.short	0x00ff


	//----- nvinfo : EIATTR_NUM_BARRIERS
	.align		4
        /*0050*/ 	.byte	0x02, 0x4c
        /*0052*/ 	.byte	0x01
	.zero		1


	//----- nvinfo : EIATTR_MERCURY_ISA_VERSION
	.align		4
        /*0054*/ 	.byte	0x03, 0x5f
        /*0056*/ 	.short	0x0101


	//----- nvinfo : EIATTR_VRC_CTA_INIT_COUNT
	.align		4
        /*0058*/ 	.byte	0x02, 0x4a
	.zero		1
	.zero		1


	//----- nvinfo : EIATTR_EXIT_INSTR_OFFSETS
	.align		4
        /*005c*/ 	.byte	0x04, 0x1c
        /*005e*/ 	.short	(.L_37 - .L_36)


	//   ....[0]....
.L_36:
        /*0060*/ 	.word	0x00022fd0


	//----- nvinfo : EIATTR_CRS_STACK_SIZE
	.align		4
.L_37:
        /*0064*/ 	.byte	0x04, 0x1e
        /*0066*/ 	.short	(.L_39 - .L_38)
.L_38:
        /*0068*/ 	.word	0x00000000


	//----- nvinfo : EIATTR_CBANK_PARAM_SIZE
	.align		4
.L_39:
        /*006c*/ 	.byte	0x03, 0x19
        /*006e*/ 	.short	0x0020


	//----- nvinfo : EIATTR_PARAM_CBANK
	.align		4
        /*0070*/ 	.byte	0x04, 0x0a
        /*0072*/ 	.short	(.L_41 - .L_40)
	.align		4
.L_40:
        /*0074*/ 	.word	index@(.nv.constant0._Z4dExpPA67_jPjS1_S0_)
        /*0078*/ 	.short	0x0380
        /*007a*/ 	.short	0x0020


	//----- nvinfo : EIATTR_SW_WAR
	.align		4
.L_41:
        /*007c*/ 	.byte	0x04, 0x36
        /*007e*/ 	.short	(.L_43 - .L_42)
.L_42:
        /*0080*/ 	.word	0x00000008
.L_43:


//--------------------- .nv.callgraph             --------------------------
	.section	.nv.callgraph,"",@"SHT_CUDA_CALLGRAPH"
	.align	4
	.sectionentsize	8
	.align		4
        /*0000*/ 	.word	0x00000000
	.align		4
        /*0004*/ 	.word	0xffffffff
	.align		4
        /*0008*/ 	.word	0x00000000
	.align		4
        /*000c*/ 	.word	0xfffffffe
	.align		4
        /*0010*/ 	.word	0x00000000
	.align		4
        /*0014*/ 	.word	0xfffffffd
	.align		4
        /*0018*/ 	.word	0x00000000
	.align		4
        /*001c*/ 	.word	0xfffffffc


//--------------------- .nv.constant3             --------------------------
	.section	.nv.constant3,"a",@progbits
	.align	4
.nv.constant3:
	.type		d_MiInverse,@object
	.size		d_MiInverse,(d_Mij - d_MiInverse)
d_MiInverse:
	.zero		132
	.type		d_Mij,@object
	.size		d_Mij,(d_Mpjr - d_Mij)
d_Mij:
	.zero		4488
	.type		d_Mpjr,@object
	.size		d_Mpjr,(d_MpjInverse - d_Mpjr)
d_Mpjr:
	.zero		132
	.type		d_MpjInverse,@object
	.size		d_MpjInverse,(d_Mpji - d_MpjInverse)
d_MpjInverse:
	.zero		132
	.type		d_Mpji,@object
	.size		d_Mpji,(d_MpInvR - d_Mpji)
d_Mpji:
	.zero		4356
	.type		d_MpInvR,@object
	.size		d_MpInvR,(d_Mpi - d_MpInvR)
d_MpInvR:
	.zero		4
	.type		d_Mpi,@object
	.size		d_Mpi,(d_Mj - d_Mpi)
d_Mpi:
	.zero		132
	.type		d_Mj,@object
	.size		d_Mj,(d_MInv - d_Mj)
d_Mj:
	.zero		136
	.type		d_MInv,@object
	.size		d_MInv,(d_MsqModN - d_MInv)
d_MInv:
	.zero		136
	.type		d_MsqModN,@object
	.size		d_MsqModN,(d_e - d_MsqModN)
d_MsqModN:
	.zero		268
	.type		d_e,@object
	.size		d_e,(d_One - d_e)
d_e:
	.zero		68
	.type		d_One,@object
	.size		d_One,(.L_11 - d_One)
d_One:
	.zero		268
.L_11:


//--------------------- .text._Z4dExpPA67_jPjS1_S0_ --------------------------
	.section	.text._Z4dExpPA67_jPjS1_S0_,"ax",@progbits
	.align	128
        .global         _Z4dExpPA67_jPjS1_S0_
        .type           _Z4dExpPA67_jPjS1_S0_,@function
        .size           _Z4dExpPA67_jPjS1_S0_,(.L_x_736 - _Z4dExpPA67_jPjS1_S0_)
        .other          _Z4dExpPA67_jPjS1_S0_,@"STO_CUDA_ENTRY STV_DEFAULT"
_Z4dExpPA67_jPjS1_S0_:
.text._Z4dExpPA67_jPjS1_S0_:
[----:B------:R-:W-:Y:S01]  /*0000*/  LDC R1, c[0x0][0x37c] ;  /* 0x0000df00ff017b82 */ /* 0x000fe20000000800 */
[----:B------:R-:W0:Y:S07]  /*0010*/  S2R R0, SR_TID.X ;  /* 0x0000000000007919 */ /* 0x000e2e0000002100 */
[----:B------:R-:W1:Y:S01]  /*0020*/  S2UR UR5, SR_CgaCtaId ;  /* 0x00000000000579c3 */ /* 0x000e620000008800 */
[----:B------:R-:W-:Y:S01]  /*0030*/  UMOV UR4, 0x400 ;  /* 0x0000040000047882 */ /* 0x000fe20000000000 */
[----:B------:R-:W2:Y:S01]  /*0040*/  LDCU.64 UR10, c[0x0][0x358] ;  /* 0x00006b00ff0a77ac */ /* 0x000ea20008000a00 */
[----:B------:R-:W3:Y:S01]  /*0050*/  S2R R36, SR_CTAID.X ;  /* 0x0000000000247919 */ /* 0x000ee20000002500 */
[----:B------:R-:W-:Y:S01]  /*0060*/  BSSY.RECONVERGENT B0, `(.L_x_0) ;  /* 0x00000d2000007945 */ /* 0x000fe20003800200 */
[----:B------:R-:W-:-:S03]  /*0070*/  UIADD3 UR4, UPT, UPT, UR4, 0x218, URZ ;  /* 0x0000021804047890 */ /* 0x000fc6000fffe0ff */
[----:B------:R-:W3:Y:S01]  /*0080*/  LDC.64 R12, c[0x0][0x380] ;  /* 0x0000e000ff0c7b82 */ /* 0x000ee20000000a00 */
[----:B-1----:R-:W-:-:S03]  /*0090*/  ULEA UR4, UR5, UR4, 0x18 ;  /* 0x0000000405047291 */ /* 0x002fc6000f8ec0ff */
[----:B------:R-:W-:Y:S01]  /*00a0*/  UMOV UR5, URZ ;  /* 0x000000ff00057c82 */ /* 0x000fe20008000000 */
[C---:B0-----:R-:W-:Y:S02]  /*00b0*/  ISETP.GT.U32.AND P0, PT, R0.reuse, 0x20, PT ;  /* 0x000000200000780c */ /* 0x041fe40003f04070 */
[----:B------:R-:W-:Y:S01]  /*00c0*/  LEA R9, R0, UR4, 0x2 ;  /* 0x0000000400097c11 */ /* 0x000fe2000f8e10ff */
[----:B------:R-:W-:Y:S01]  /*00d0*/  UMOV UR4, URZ ;  /* 0x000000ff00047c82 */ /* 0x000fe20008000000 */
[----:B---3--:R-:W-:-:S09]  /*00e0*/  IMAD.WIDE.U32 R12, R36, 0x10c, R12 ;  /* 0x0000010c240c7825 */ /* 0x008fd200078e000c */
[----:B--2---:R-:W-:Y:S05]  /*00f0*/  @P0 BRA `(.L_x_1) ;  /* 0x0000000c00200947 */ /* 0x004fea0003800000 */
[----:B------:R-:W0:Y:S01]  /*0100*/  LDC.64 R2, c[0x0][0x390] ;  /* 0x0000e400ff027b82 */ /* 0x000e220000000a00 */
[----:B------:R-:W-:-:S06]  /*0110*/  IMAD.WIDE.U32 R4, R0, 0x4, R12 ;  /* 0x0000000400047825 */ /* 0x000fcc00078e000c */
[----:B------:R-:W2:Y:S01]  /*0120*/  LDG.E R4, desc[UR10][R4.64] ;  /* 0x0000000a04047981 */ /* 0x000ea2000c1e1900 */
[----:B0-----:R-:W-:-:S06]  /*0130*/  IMAD.WIDE.U32 R2, R0, 0x4, R2 ;  /* 0x0000000400027825 */ /* 0x001fcc00078e0002 */
[----:B------:R0:W5:Y:S01]  /*0140*/  LDG.E R2, desc[UR10][R2.64] ;  /* 0x0000000a02027981 */ /* 0x000162000c1e1900 */
[----:B------:R-:W-:Y:S01]  /*0150*/  IMAD.SHL.U32 R8, R0, 0x4, RZ ;  /* 0x0000000400087824 */ /* 0x000fe200078e00ff */
[----:B------:R-:W-:Y:S03]  /*0160*/  BSSY.RECONVERGENT B1, `(.L_x_2) ;  /* 0x000001e000017945 */ /* 0x000fe60003800200 */
[----:B------:R-:W2:Y:S02]  /*0170*/  LDC R7, c[0x3][R8+0x25b0] ;  /* 0x00c96c0008077b82 */ /* 0x000ea40000000800 */
[----:B--2---:R-:W-:-:S05]  /*0180*/  IMAD.WIDE.U32 R6, R7, R4, RZ ;  /* 0x0000000407067225 */ /* 0x004fca00078e00ff */
[----:B------:R-:W-:-:S13]  /*0190*/  ISETP.NE.U32.AND P0, PT, R7, RZ, PT ;  /* 0x000000ff0700720c */ /* 0x000fda0003f05070 */
[----:B0-----:R-:W-:Y:S05]  /*01a0*/  @P0 BRA `(.L_x_3) ;  /* 0x00000000004c0947 */ /* 0x001fea0003800000 */
[----:B-----5:R-:W0:Y:S01]  /*01b0*/  I2F.U32.RP R3, R2 ;  /* 0x0000000200037306 */ /* 0x020e220000209000 */
[----:B------:R-:W-:Y:S01]  /*01c0*/  IADD3 R7, PT, PT, RZ, -R2, RZ ;  /* 0x80000002ff077210 */ /* 0x000fe20007ffe0ff */
[----:B------:R-:W-:Y:S01]  /*01d0*/  IMAD.MOV.U32 R25, RZ, RZ, RZ ;  /* 0x000000ffff197224 */ /* 0x000fe200078e00ff */
[----:B------:R-:W-:-:S05]  /*01e0*/  ISETP.NE.U32.AND P1, PT, R2, RZ, PT ;  /* 0x000000ff0200720c */ /* 0x000fca0003f25070 */
[----:B0-----:R-:W0:Y:S02]  /*01f0*/  MUFU.RCP R3, R3 ;  /* 0x0000000300037308 */ /* 0x001e240000001000 */
[----:B0-----:R-:W-:-:S06]  /*0200*/  VIADD R4, R3, 0xffffffe ;  /* 0x0ffffffe03047836 */ /* 0x001fcc0000000000 */
[----:B------:R0:W1:Y:S02]  /*0210*/  F2I.FTZ.U32.TRUNC.NTZ R5, R4 ;  /* 0x0000000400057305 */ /* 0x000064000021f000 */
[----:B0-----:R-:W-:Y:S02]  /*0220*/  IMAD.MOV.U32 R4, RZ, RZ, RZ ;  /* 0x000000ffff047224 */ /* 0x001fe400078e00ff */
[----:B-1----:R-:W-:-:S04]  /*0230*/  IMAD R7, R7, R5, RZ ;  /* 0x0000000507077224 */ /* 0x002fc800078e02ff */
[----:B------:R-:W-:-:S06]  /*0240*/  IMAD.HI.U32 R5, R5, R7, R4 ;  /* 0x0000000705057227 */ /* 0x000fcc00078e0004 */
[----:B------:R-:W-:-:S04]  /*0250*/  IMAD.HI.U32 R5, R5, R6, RZ ;  /* 0x0000000605057227 */ /* 0x000fc800078e00ff */
[----:B------:R-:W-:-:S04]  /*0260*/  IMAD.MOV R5, RZ, RZ, -R5 ;  /* 0x000000ffff057224 */ /* 0x000fc800078e0a05 */
[----:B------:R-:W-:-:S05]  /*0270*/  IMAD R24, R2, R5, R6 ;  /* 0x0000000502187224 */ /* 0x000fca00078e0206 */
[----:B------:R-:W-:-:S13]  /*0280*/  ISETP.GE.U32.AND P0, PT, R24, R2, PT ;  /* 0x000000021800720c */ /* 0x000fda0003f06070 */
[----:B------:R-:W-:-:S04]  /*0290*/  @P0 IADD3 R24, PT, PT, -R2, R24, RZ ;  /* 0x0000001802180210 */ /* 0x000fc80007ffe1ff */
[----:B------:R-:W-:-:S13]  /*02a0*/  ISETP.GE.U32.AND P0, PT, R24, R2, PT ;  /* 0x000000021800720c */ /* 0x000fda0003f06070 */
[----:B------:R-:W-:Y:S01]  /*02b0*/  @P0 IMAD.IADD R24, R24, 0x1, -R2 ;  /* 0x0000000118180824 */ /* 0x000fe200078e0a02 */
[----:B------:R-:W-:Y:S01]  /*02c0*/  @!P1 LOP3.LUT R24, RZ, R2, RZ, 0x33, !PT ;  /* 0x00000002ff189212 */ /* 0x000fe200078e33ff */
[----:B------:R-:W-:Y:S06]  /*02d0*/  BRA `(.L_x_4) ;  /* 0x0000000000187947 */ /* 0x000fec0003800000 */
.L_x_3:
[----:B------:R-:W-:Y:S01]  /*02e0*/  MOV R5, R7 ;  /* 0x0000000700057202 */ /* 0x000fe20000000f00 */
[----:B-----5:R-:W-:Y:S01]  /*02f0*/  IMAD.MOV.U32 R7, RZ, RZ, R2 ;  /* 0x000000ffff077224 */ /* 0x020fe200078e0002 */
[----:B------:R-:W-:-:S07]  /*0300*/  MOV R4, 0x320 ;  /* 0x0000032000047802 */ /* 0x000fce0000000f00 */
[----:B------:R-:W-:Y:S05]  /*0310*/  CALL.REL.NOINC `($__internal_2_$__cuda_sm20_rem_u64) ;  /* 0x0000023400807944 */ /* 0x000fea0003c00000 */
[----:B------:R-:W-:Y:S01]  /*0320*/  IMAD.MOV.U32 R24, RZ, RZ, R8 ;  /* 0x000000ffff187224 */ /* 0x000fe200078e0008 */
[----:B------:R-:W-:-:S07]  /*0330*/  MOV R25, R5 ;  /* 0x0000000500197202 */ /* 0x000fce0000000f00 */
.L_x_4:
[----:B------:R-:W-:Y:S05]  /*0340*/  BSYNC.RECONVERGENT B1 ;  /* 0x0000000000017941 */ /* 0x000fea0003800200 */
.L_x_2:
[----:B------:R-:W0:Y:S02]  /*0350*/  LDC.64 R4, c[0x0][0x388] ;  /* 0x0000e200ff047b82 */ /* 0x000e240000000a00 */
[----:B0-----:R-:W-:-:S06]  /*0360*/  IMAD.WIDE.U32 R4, R0, 0x4, R4 ;  /* 0x0000000400047825 */ /* 0x001fcc00078e0004 */
[----:B------:R-:W2:Y:S01]  /*0370*/  LDG.E R4, desc[UR10][R4.64] ;  /* 0x0000000a04047981 */ /* 0x000ea2000c1e1900 */
[----:B------:R-:W-:Y:S01]  /*0380*/  BSSY.RECONVERGENT B1, `(.L_x_5) ;  /* 0x000004b000017945 */ /* 0x000fe20003800200 */
[----:B------:R-:W-:Y:S01]  /*0390*/  IMAD.MOV.U32 R7, RZ, RZ, RZ ;  /* 0x000000ffff077224 */ /* 0x000fe200078e00ff */
[----:B------:R-:W-:Y:S01]  /*03a0*/  MOV R6, R2 ;  /* 0x0000000200067202 */ /* 0x000fe20000000f00 */
[----:B------:R-:W-:Y:S01]  /*03b0*/  IMAD.MOV.U32 R3, RZ, RZ, RZ ;  /* 0x000000ffff037224 */ /* 0x000fe200078e00ff */
[----:B--2---:R-:W-:-:S13]  /*03c0*/  ISETP.NE.AND P0, PT, R4, RZ, PT ;  /* 0x000000ff0400720c */ /* 0x004fda0003f05270 */
[----:B------:R-:W-:Y:S05]  /*03d0*/  @!P0 BRA `(.L_x_6) ;  /* 0x0000000400148947 */ /* 0x000fea0003800000 */
[----:B------:R-:W-:Y:S02]  /*03e0*/  IMAD.MOV.U32 R16, RZ, RZ, R4 ;  /* 0x000000ffff107224 */ /* 0x000fe400078e0004 */
[----:B------:R-:W-:Y:S02]  /*03f0*/  HFMA2 R4, -RZ, RZ, 0, 5.9604644775390625e-08 ;  /* 0x00000001ff047431 */ /* 0x000fe400000001ff */
[----:B------:R-:W-:Y:S01]  /*0400*/  IMAD.MOV.U32 R5, RZ, RZ, RZ ;  /* 0x000000ffff057224 */ /* 0x000fe200078e00ff */
[----:B------:R-:W-:Y:S01]  /*0410*/  CS2R R10, SRZ ;  /* 0x00000000000a7805 */ /* 0x000fe2000001ff00 */
[----:B------:R-:W-:Y:S01]  /*0420*/  IMAD.MOV.U32 R8, RZ, RZ, RZ ;  /* 0x000000ffff087224 */ /* 0x000fe200078e00ff */
[----:B------:R-:W-:Y:S01]  /*0430*/  MOV R22, RZ ;  /* 0x000000ff00167202 */ /* 0x000fe20000000f00 */
[----:B------:R-:W-:-:S07]  /*0440*/  IMAD.MOV.U32 R23, RZ, RZ, R2 ;  /* 0x000000ffff177224 */ /* 0x000fce00078e0002 */
.L_x_10:
[----:B------:R-:W-:Y:S01]  /*0450*/  ISETP.NE.U32.AND P0, PT, R22, RZ, PT ;  /* 0x000000ff1600720c */ /* 0x000fe20003f05070 */
[----:B------:R-:W-:Y:S01]  /*0460*/  BSSY.RECONVERGENT B2, `(.L_x_7) ;  /* 0x000002b000027945 */ /* 0x000fe20003800200 */
[----:B------:R-:W-:Y:S01]  /*0470*/  IMAD.MOV.U32 R7, RZ, RZ, R4 ;  /* 0x000000ffff077224 */ /* 0x000fe200078e0004 */
[----:B------:R-:W-:Y:S01]  /*0480*/  MOV R6, R16 ;  /* 0x0000001000067202 */ /* 0x000fe20000000f00 */
[----:B------:R-:W-:Y:S02]  /*0490*/  IMAD.MOV.U32 R3, RZ, RZ, R8 ;  /* 0x000000ffff037224 */ /* 0x000fe400078e0008 */
[----:B------:R-:W-:-:S07]  /*04a0*/  IMAD.MOV.U32 R21, RZ, RZ, R5 ;  /* 0x000000ffff157224 */ /* 0x000fce00078e0005 */
[----:B------:R-:W-:Y:S05]  /*04b0*/  @P0 BRA `(.L_x_8) ;  /* 0x00000000005c0947 */ /* 0x000fea0003800000 */
[----:B------:R-:W0:Y:S01]  /*04c0*/  I2F.U32.RP R8, R6 ;  /* 0x0000000600087306 */ /* 0x000e220000209000 */
[----:B------:R-:W-:-:S07]  /*04d0*/  ISETP.NE.U32.AND P2, PT, R6, RZ, PT ;  /* 0x000000ff0600720c */ /* 0x000fce0003f45070 */
[----:B0-----:R-:W0:Y:S02]  /*04e0*/  MUFU.RCP R8, R8 ;  /* 0x0000000800087308 */ /* 0x001e240000001000 */
[----:B0-----:R-:W-:-:S06]  /*04f0*/  VIADD R4, R8, 0xffffffe ;  /* 0x0ffffffe08047836 */ /* 0x001fcc0000000000 */
[----:B------:R0:W1:Y:S02]  /*0500*/  F2I.FTZ.U32.TRUNC.NTZ R5, R4 ;  /* 0x0000000400057305 */ /* 0x000064000021f000 */
[----:B0-----:R-:W-:Y:S01]  /*0510*/  IMAD.MOV.U32 R4, RZ, RZ, RZ ;  /* 0x000000ffff047224 */ /* 0x001fe200078e00ff */
[----:B-1----:R-:W-:-:S05]  /*0520*/  IADD3 R15, PT, PT, RZ, -R5, RZ ;  /* 0x80000005ff0f7210 */ /* 0x002fca0007ffe0ff */
[----:B------:R-:W-:-:S04]  /*0530*/  IMAD R15, R15, R6, RZ ;  /* 0x000000060f0f7224 */ /* 0x000fc800078e02ff */
[----:B------:R-:W-:-:S04]  /*0540*/  IMAD.HI.U32 R14, R5, R15, R4 ;  /* 0x0000000f050e7227 */ /* 0x000fc800078e0004 */
[----:B------:R-:W-:Y:S02]  /*0550*/  IMAD.MOV.U32 R15, RZ, RZ, RZ ;  /* 0x000000ffff0f7224 */ /* 0x000fe400078e00ff */
[----:B------:R-:W-:-:S04]  /*0560*/  IMAD.HI.U32 R14, R14, R23, RZ ;  /* 0x000000170e0e7227 */ /* 0x000fc800078e00ff */
[----:B------:R-:W-:-:S04]  /*0570*/  IMAD.MOV R5, RZ, RZ, -R14 ;  /* 0x000000ffff057224 */ /* 0x000fc800078e0a0e */
[----:B------:R-:W-:-:S05]  /*0580*/  IMAD R5, R6, R5, R23 ;  /* 0x0000000506057224 */ /* 0x000fca00078e0217 */
[----:B------:R-:W-:-:S13]  /*0590*/  ISETP.GE.U32.AND P0, PT, R5, R6, PT ;  /* 0x000000060500720c */ /* 0x000fda0003f06070 */
[----:B------:R-:W-:Y:S01]  /*05a0*/  @P0 IADD3 R5, PT, PT, R5, -R6, RZ ;  /* 0x8000000605050210 */ /* 0x000fe20007ffe0ff */
[----:B------:R-:W-:-:S03]  /*05b0*/  @P0 VIADD R14, R14, 0x1 ;  /* 0x000000010e0e0836 */ /* 0x000fc60000000000 */
[----:B------:R-:W-:Y:S01]  /*05c0*/  ISETP.GE.U32.AND P1, PT, R5, R6, PT ;  /* 0x000000060500720c */ /* 0x000fe20003f26070 */
[----:B------:R-:W-:-:S12]  /*05d0*/  IMAD.MOV.U32 R5, RZ, RZ, RZ ;  /* 0x000000ffff057224 */ /* 0x000fd800078e00ff */
[----:B------:R-:W-:Y:S01]  /*05e0*/  @P1 VIADD R14, R14, 0x1 ;  /* 0x000000010e0e1836 */ /* 0x000fe20000000000 */
[----:B------:R-:W-:-:S04]  /*05f0*/  @!P2 LOP3.LUT R14, RZ, R6, RZ, 0x33, !PT ;  /* 0x00000006ff0ea212 */ /* 0x000fc800078e33ff */
[----:B------:R-:W-:-:S05]  /*0600*/  IADD3 R16, PT, PT, -R14, RZ, RZ ;  /* 0x000000ff0e107210 */ /* 0x000fca0007ffe1ff */
[----:B------:R-:W-:Y:S01]  /*0610*/  IMAD R16, R6, R16, R23 ;  /* 0x0000001006107224 */ /* 0x000fe200078e0217 */
[----:B------:R-:W-:Y:S06]  /*0620*/  BRA `(.L_x_9) ;  /* 0x0000000000387947 */ /* 0x000fec0003800000 */
.L_x_8:
[----:B------:R-:W-:Y:S01]  /*0630*/  MOV R15, R23 ;  /* 0x00000017000f7202 */ /* 0x000fe20000000f00 */
[----:B------:R-:W-:Y:S01]  /*0640*/  IMAD.MOV.U32 R16, RZ, RZ, R22 ;  /* 0x000000ffff107224 */ /* 0x000fe200078e0016 */
[----:B------:R-:W-:-:S07]  /*0650*/  MOV R4, 0x670 ;  /* 0x0000067000047802 */ /* 0x000fce0000000f00 */
[----:B------:R-:W-:Y:S05]  /*0660*/  CALL.REL.NOINC `($__internal_0_$__cuda_sm20_div_u64) ;  /* 0x00000228005c7944 */ /* 0x000fea0003c00000 */
[----:B------:R-:W-:Y:S02]  /*0670*/  IADD3 R15, P0, PT, RZ, -R8, RZ ;  /* 0x80000008ff0f7210 */ /* 0x000fe40007f1e0ff */
[----:B------:R-:W-:-:S03]  /*0680*/  MOV R16, R23 ;  /* 0x0000001700107202 */ /* 0x000fc60000000f00 */
[----:B------:R-:W-:-:S04]  /*0690*/  IMAD.X R17, RZ, RZ, ~R14, P0 ;  /* 0x000000ffff117224 */ /* 0x000fc800000e0e0e */
[----:B------:R-:W-:Y:S02]  /*06a0*/  IMAD R4, R17, R6, RZ ;  /* 0x0000000611047224 */ /* 0x000fe400078e02ff */
[----:B------:R-:W-:Y:S02]  /*06b0*/  IMAD.MOV.U32 R17, RZ, RZ, R22 ;  /* 0x000000ffff117224 */ /* 0x000fe400078e0016 */
[-C--:B------:R-:W-:Y:S02]  /*06c0*/  IMAD R5, R5, R15.reuse, R4 ;  /* 0x0000000f05057224 */ /* 0x080fe400078e0204 */
[----:B------:R-:W-:-:S04]  /*06d0*/  IMAD.WIDE.U32 R16, R6, R15, R16 ;  /* 0x0000000f06107225 */ /* 0x000fc800078e0010 */
[----:B------:R-:W-:Y:S01]  /*06e0*/  IMAD.MOV.U32 R15, RZ, RZ, R14 ;  /* 0x000000ffff0f7224 */ /* 0x000fe200078e000e */
[----:B------:R-:W-:Y:S02]  /*06f0*/  IADD3 R5, PT, PT, R17, R5, RZ ;  /* 0x0000000511057210 */ /* 0x000fe40007ffe0ff */
[----:B------:R-:W-:-:S07]  /*0700*/  MOV R14, R8 ;  /* 0x00000008000e7202 */ /* 0x000fce0000000f00 */
.L_x_9:
[----:B------:R-:W-:Y:S05]  /*0710*/  BSYNC.RECONVERGENT B2 ;  /* 0x0000000000027941 */ /* 0x000fea0003800200 */
.L_x_7:
[----:B------:R-:W-:Y:S01]  /*0720*/  IADD3 R8, P0, PT, RZ, -R14, RZ ;  /* 0x8000000eff087210 */ /* 0x000fe20007f1e0ff */
[----:B------:R-:W-:Y:S01]  /*0730*/  IMAD.MOV.U32 R23, RZ, RZ, R6 ;  /* 0x000000ffff177224 */ /* 0x000fe200078e0006 */
[-C--:B------:R-:W-:Y:S02]  /*0740*/  LOP3.LUT R11, R11, R10.reuse, RZ, 0x3c, !PT ;  /* 0x0000000a0b0b7212 */ /* 0x080fe400078e3cff */
[----:B------:R-:W-:Y:S01]  /*0750*/  MOV R22, R21 ;  /* 0x0000001500167202 */ /* 0x000fe20000000f00 */
[----:B------:R-:W-:Y:S01]  /*0760*/  IMAD.X R4, RZ, RZ, ~R15, P0 ;  /* 0x000000ffff047224 */ /* 0x000fe200000e0e0f */
[----:B------:R-:W-:Y:S02]  /*0770*/  ISETP.NE.U32.AND P0, PT, R16, RZ, PT ;  /* 0x000000ff1000720c */ /* 0x000fe40003f05070 */
[----:B------:R-:W-:Y:S01]  /*0780*/  LOP3.LUT R10, R11, R10, RZ, 0x3c, !PT ;  /* 0x0000000a0b0a7212 */ /* 0x000fe200078e3cff */
[----:B------:R-:W-:Y:S01]  /*0790*/  IMAD R4, R4, R7, RZ ;  /* 0x0000000704047224 */ /* 0x000fe200078e02ff */
[----:B------:R-:W-:-:S02]  /*07a0*/  ISETP.NE.AND.EX P0, PT, R5, RZ, PT, P0 ;  /* 0x000000ff0500720c */ /* 0x000fc40003f05300 */
[----:B------:R-:W-:Y:S01]  /*07b0*/  LOP3.LUT R11, R11, R10, RZ, 0x3c, !PT ;  /* 0x0000000a0b0b7212 */ /* 0x000fe200078e3cff */
[-C--:B------:R-:W-:Y:S02]  /*07c0*/  IMAD R15, R3, R8.reuse, R4 ;  /* 0x00000008030f7224 */ /* 0x080fe400078e0204 */
[----:B------:R-:W-:-:S04]  /*07d0*/  IMAD.WIDE.U32 R10, R7, R8, R10 ;  /* 0x00000008070a7225 */ /* 0x000fc800078e000a */
[----:B------:R-:W-:Y:S01]  /*07e0*/  IMAD.IADD R8, R11, 0x1, R15 ;  /* 0x000000010b087824 */ /* 0x000fe200078e020f */
[----:B------:R-:W-:Y:S01]  /*07f0*/  MOV R4, R10 ;  /* 0x0000000a00047202 */ /* 0x000fe20000000f00 */
[----:B------:R-:W-:Y:S01]  /*0800*/  IMAD.MOV.U32 R10, RZ, RZ, R3 ;  /* 0x000000ffff0a7224 */ /* 0x000fe200078e0003 */
[----:B------:R-:W-:Y:S01]  /*0810*/  MOV R11, R7 ;  /* 0x00000007000b7202 */ /* 0x000fe20000000f00 */
[----:B------:R-:W-:Y:S06]  /*0820*/  @P0 BRA `(.L_x_10) ;  /* 0xfffffffc00080947 */ /* 0x000fec000383ffff */
.L_x_6:
[----:B------:R-:W-:Y:S05]  /*0830*/  BSYNC.RECONVERGENT B1 ;  /* 0x0000000000017941 */ /* 0x000fea0003800200 */
.L_x_5:
[----:B------:R-:W-:Y:S01]  /*0840*/  ISETP.NE.AND P0, PT, R6, 0x1, PT ;  /* 0x000000010600780c */ /* 0x000fe20003f05270 */
[----:B------:R-:W-:Y:S01]  /*0850*/  BSSY.RECONVERGENT B1, `(.L_x_11) ;  /* 0x0000021000017945 */ /* 0x000fe20003800200 */
[----:B------:R-:W-:Y:S02]  /*0860*/  HFMA2 R5, -RZ, RZ, 0, 0 ;  /* 0x00000000ff057431 */ /* 0x000fe400000001ff */
[----:B------:R-:W-:-:S09]  /*0870*/  IMAD.MOV.U32 R10, RZ, RZ, RZ ;  /* 0x000000ffff0a7224 */ /* 0x000fd200078e00ff */
[----:B------:R-:W-:Y:S05]  /*0880*/  @P0 BRA `(.L_x_12) ;  /* 0x0000000000740947 */ /* 0x000fea0003800000 */
[----:B------:R-:W-:Y:S01]  /*0890*/  IADD3 R15, P0, PT, R2, R7, RZ ;  /* 0x00000007020f7210 */ /* 0x000fe20007f1e0ff */
[----:B------:R-:W-:Y:S03]  /*08a0*/  BSSY.RECONVERGENT B2, `(.L_x_13) ;  /* 0x000001a000027945 */ /* 0x000fe60003800200 */
[----:B------:R-:W-:-:S04]  /*08b0*/  IADD3.X R14, PT, PT, RZ, R3, RZ, P0, !PT ;  /* 0x00000003ff0e7210 */ /* 0x000fc800007fe4ff */
[----:B------:R-:W-:-:S13]  /*08c0*/  ISETP.NE.U32.AND P0, PT, R14, RZ, PT ;  /* 0x000000ff0e00720c */ /* 0x000fda0003f05070 */
[----:B------:R-:W-:Y:S05]  /*08d0*/  @P0 BRA `(.L_x_14) ;  /* 0x0000000000480947 */ /* 0x000fea0003800000 */
[----:B------:R-:W0:Y:S01]  /*08e0*/  I2F.U32.RP R6, R2 ;  /* 0x0000000200067306 */ /* 0x000e220000209000 */
[----:B------:R-:W-:Y:S02]  /*08f0*/  IADD3 R3, PT, PT, RZ, -R2, RZ ;  /* 0x80000002ff037210 */ /* 0x000fe40007ffe0ff */
[----:B------:R-:W-:-:S05]  /*0900*/  ISETP.NE.U32.AND P1, PT, R2, RZ, PT ;  /* 0x000000ff0200720c */ /* 0x000fca0003f25070 */
[----:B0-----:R-:W0:Y:S02]  /*0910*/  MUFU.RCP R6, R6 ;  /* 0x0000000600067308 */ /* 0x001e240000001000 */
[----:B0-----:R-:W-:-:S06]  /*0920*/  VIADD R4, R6, 0xffffffe ;  /* 0x0ffffffe06047836 */ /* 0x001fcc0000000000 */
[----:B------:R0:W1:Y:S02]  /*0930*/  F2I.FTZ.U32.TRUNC.NTZ R5, R4 ;  /* 0x0000000400057305 */ /* 0x000064000021f000 */
[----:B0-----:R-:W-:Y:S02]  /*0940*/  IMAD.MOV.U32 R4, RZ, RZ, RZ ;  /* 0x000000ffff047224 */ /* 0x001fe400078e00ff */
[----:B-1----:R-:W-:-:S04]  /*0950*/  IMAD R3, R3, R5, RZ ;  /* 0x0000000503037224 */ /* 0x002fc800078e02ff */
[----:B------:R-:W-:-:S06]  /*0960*/  IMAD.HI.U32 R8, R5, R3, R4 ;  /* 0x0000000305087227 */ /* 0x000fcc00078e0004 */
[----:B------:R-:W-:-:S05]  /*0970*/  IMAD.HI.U32 R3, R8, R15, RZ ;  /* 0x0000000f08037227 */ /* 0x000fca00078e00ff */
[----:B------:R-:W-:-:S05]  /*0980*/  IADD3 R3, PT, PT, -R3, RZ, RZ ;  /* 0x000000ff03037210 */ /* 0x000fca0007ffe1ff */
[----:B------:R-:W-:-:S05]  /*0990*/  IMAD R3, R2, R3, R15 ;  /* 0x0000000302037224 */ /* 0x000fca00078e020f */
[----:B------:R-:W-:-:S13]  /*09a0*/  ISETP.GE.U32.AND P0, PT, R3, R2, PT ;  /* 0x000000020300720c */ /* 0x000fda0003f06070 */
[----:B------:R-:W-:-:S05]  /*09b0*/  @P0 IMAD.IADD R3, R3, 0x1, -R2 ;  /* 0x0000000103030824 */ /* 0x000fca00078e0a02 */
[----:B------:R-:W-:-:S13]  /*09c0*/  ISETP.GE.U32.AND P0, PT, R3, R2, PT ;  /* 0x000000020300720c */ /* 0x000fda0003f06070 */
[----:B------:R-:W-:Y:S02]  /*09d0*/  @P0 IADD3 R3, PT, PT, -R2, R3, RZ ;  /* 0x0000000302030210 */ /* 0x000fe40007ffe1ff */
[----:B------:R-:W-:Y:S01]  /*09e0*/  @!P1 LOP3.LUT R3, RZ, R2, RZ, 0x33, !PT ;  /* 0x00000002ff039212 */ /* 0x000fe200078e33ff */
[----:B------:R-:W-:Y:S06]  /*09f0*/  BRA `(.L_x_15) ;  /* 0x0000000000107947 */ /* 0x000fec0003800000 */
.L_x_14:
[----:B------:R-:W-:Y:S01]  /*0a00*/  IMAD.MOV.U32 R7, RZ, RZ, R2 ;  /* 0x000000ffff077224 */ /* 0x000fe200078e0002 */
[----:B------:R-:W-:-:S07]  /*0a10*/  MOV R8, 0xa30 ;  /* 0x00000a3000087802 */ /* 0x000fce0000000f00 */
[----:B------:R-:W-:Y:S05]  /*0a20*/  CALL.REL.NOINC `($__internal_1_$__cuda_sm20_rem_s64) ;  /* 0x0000022800847944 */ /* 0x000fea0003c00000 */
[----:B------:R-:W-:-:S07]  /*0a30*/  MOV R3, R5 ;  /* 0x0000000500037202 */ /* 0x000fce0000000f00 */
.L_x_15:
[----:B------:R-:W-:Y:S05]  /*0a40*/  BSYNC.RECONVERGENT B2 ;  /* 0x0000000000027941 */ /* 0x000fea0003800200 */
.L_x_13:
[----:B------:R-:W-:-:S07]  /*0a50*/  IMAD.MOV.U32 R5, RZ, RZ, R3 ;  /* 0x000000ffff057224 */ /* 0x000fce00078e0003 */
.L_x_12:
[----:B------:R-:W-:Y:S05]  /*0a60*/  BSYNC.RECONVERGENT B1 ;  /* 0x0000000000017941 */ /* 0x000fea0003800200 */
.L_x_11:
[-C--:B------:R-:W-:Y:S01]  /*0a70*/  IMAD R10, R10, R24.reuse, RZ ;  /* 0x000000180a0a7224 */ /* 0x080fe200078e02ff */
[----:B------:R-:W-:Y:S01]  /*0a80*/  BSSY.RECONVERGENT B1, `(.L_x_16) ;  /* 0x000001c000017945 */ /* 0x000fe20003800200 */
[----:B------:R-:W-:-:S04]  /*0a90*/  IMAD.WIDE.U32 R6, R5, R24, RZ ;  /* 0x0000001805067225 */ /* 0x000fc800078e00ff */
[----:B------:R-:W-:-:S05]  /*0aa0*/  IMAD R5, R25, R5, R10 ;  /* 0x0000000519057224 */ /* 0x000fca00078e020a */
[----:B------:R-:W-:-:S04]  /*0ab0*/  IADD3 R5, PT, PT, R7, R5, RZ ;  /* 0x0000000507057210 */ /* 0x000fc80007ffe0ff */
        /* <DEDUP_REMOVED lines=20> */
.L_x_17:
[----:B------:R-:W-:Y:S01]  /*0c00*/  IMAD.MOV.U32 R7, RZ, RZ, R2 ;  /* 0x000000ffff077224 */ /* 0x000fe200078e0002 */
[----:B------:R-:W-:-:S07]  /*0c10*/  MOV R4, 0xc30 ;  /* 0x00000c3000047802 */ /* 0x000fce0000000f00 */
[----:B------:R-:W-:Y:S05]  /*0c20*/  CALL.REL.NOINC `($__internal_2_$__cuda_sm20_rem_u64) ;  /* 0x0000022c003c7944 */ /* 0x000fea0003c00000 */
[----:B------:R-:W-:-:S07]  /*0c30*/  MOV R7, R8 ;  /* 0x0000000800077202 */ /* 0x000fce0000000f00 */
.L_x_18:
[----:B------:R-:W-:Y:S05]  /*0c40*/  BSYNC.RECONVERGENT B1 ;  /* 0x0000000000017941 */ /* 0x000fea0003800200 */
.L_x_16:
        /* <DEDUP_REMOVED lines=16> */
[----:B------:R-:W-:-:S05]  /*0d50*/  @!P1 LOP3.LUT R7, RZ, R2, RZ, 0x33, !PT ;  /* 0x00000002ff079212 */ /* 0x000fca00078e33ff */
[----:B------:R-:W-:-:S05]  /*0d60*/  IMAD.IADD R2, R2, 0x1, -R7 ;  /* 0x0000000102027824 */ /* 0x000fca00078e0a07 */
[----:B------:R0:W-:Y:S02]  /*0d70*/  STS [R9], R2 ;  /* 0x0000000209007388 */ /* 0x0001e40000000800 */
.L_x_1:
[----:B------:R-:W-:Y:S05]  /*0d80*/  BSYNC.RECONVERGENT B0 ;  /* 0x0000000000007941 */ /* 0x000fea0003800200 */
.L_x_0:
[----:B------:R-:W1:Y:S08]  /*0d90*/  S2UR UR7, SR_CgaCtaId ;  /* 0x00000000000779c3 */ /* 0x000e700000008800 */
[----:B------:R-:W-:Y:S01]  /*0da0*/  BAR.SYNC.DEFER_BLOCKING 0x0 ;  /* 0x0000000000007b1d */ /* 0x000fe20000010000 */
[----:B------:R-:W-:-:S05]  /*0db0*/  ISETP.GT.U32.AND P0, PT, R0, 0x20, PT ;  /* 0x000000200000780c */ /* 0x000fca0003f04070 */
[----:B------:R-:W-:Y:S01]  /*0dc0*/  UMOV UR6, 0x400 ;  /* 0x0000040000067882 */ /* 0x000fe20000000000 */
[----:B------:R-:W-:Y:S01]  /*0dd0*/  BSSY.RECONVERGENT B0, `(.L_x_19) ;  /* 0x0000029000007945 */ /* 0x000fe20003800200 */
[----:B------:R-:W-:-:S04]  /*0de0*/  UIADD3 UR6, UPT, UPT, UR6, 0x3b0, URZ ;  /* 0x000003b006067890 */ /* 0x000fc8000fffe0ff */
[----:B-1----:R-:W-:Y:S02]  /*0df0*/  ULEA UR6, UR7, UR6, 0x18 ;  /* 0x0000000607067291 */ /* 0x002fe4000f8ec0ff */
[----:B------:R-:W-:Y:S10]  /*0e00*/  @P0 BRA `(.L_x_20) ;  /* 0x0000000000940947 */ /* 0x000ff40003800000 */
[----:B------:R-:W1:Y:S01]  /*0e10*/  LDCU.64 UR8, c[0x0][0x390] ;  /* 0x00007200ff0877ac */ /* 0x000e620008000a00 */
[----:B0-----:R-:W-:Y:S01]  /*0e20*/  IMAD.WIDE.U32 R2, R0, 0x4, RZ ;  /* 0x0000000400027825 */ /* 0x001fe200078e00ff */
[----:B------:R-:W0:Y:S02]  /*0e30*/  LDS R4, [R9] ;  /* 0x0000000009047984 */ /* 0x000e240000000800 */
[----:B-1----:R-:W-:-:S04]  /*0e40*/  IADD3 R6, P0, PT, R2, UR8, RZ ;  /* 0x0000000802067c10 */ /* 0x002fc8000ff1e0ff */
[----:B------:R-:W-:-:S05]  /*0e50*/  IADD3.X R7, PT, PT, R3, UR9, RZ, P0, !PT ;  /* 0x0000000903077c10 */ /* 0x000fca00087fe4ff */
[----:B------:R1:W5:Y:S01]  /*0e60*/  LDG.E R3, desc[UR10][R6.64] ;  /* 0x0000000a06037981 */ /* 0x000362000c1e1900 */
[----:B------:R2:W0:Y:S01]  /*0e70*/  LDC R5, c[0x3][R2] ;  /* 0x00c0000002057b82 */ /* 0x0004220000000800 */
[----:B------:R-:W-:Y:S01]  /*0e80*/  BSSY.RECONVERGENT B1, `(.L_x_21) ;  /* 0x000001c000017945 */ /* 0x000fe20003800200 */
[----:B--2---:R-:W-:Y:S01]  /*0e90*/  LEA R2, R0, UR6, 0x2 ;  /* 0x0000000600027c11 */ /* 0x004fe2000f8e10ff */
[----:B0-----:R-:W-:-:S05]  /*0ea0*/  IMAD.WIDE.U32 R4, R5, R4, RZ ;  /* 0x0000000405047225 */ /* 0x001fca00078e00ff */
[----:B------:R-:W-:-:S13]  /*0eb0*/  ISETP.NE.U32.AND P0, PT, R5, RZ, PT ;  /* 0x000000ff0500720c */ /* 0x000fda0003f05070 */
[----:B-1----:R-:W-:Y:S05]  /*0ec0*/  @P0 BRA `(.L_x_22) ;  /* 0x0000000000480947 */ /* 0x002fea0003800000 */
[----:B-----5:R-:W0:Y:S01]  /*0ed0*/  I2F.U32.RP R5, R3 ;  /* 0x0000000300057306 */ /* 0x020e220000209000 */
[----:B------:R-:W-:Y:S01]  /*0ee0*/  IMAD.MOV R11, RZ, RZ, -R3 ;  /* 0x000000ffff0b7224 */ /* 0x000fe200078e0a03 */
[----:B------:R-:W-:-:S06]  /*0ef0*/  ISETP.NE.U32.AND P1, PT, R3, RZ, PT ;  /* 0x000000ff0300720c */ /* 0x000fcc0003f25070 */
[----:B0-----:R-:W0:Y:S02]  /*0f00*/  MUFU.RCP R5, R5 ;  /* 0x0000000500057308 */ /* 0x001e240000001000 */
[----:B0-----:R-:W-:-:S06]  /*0f10*/  IADD3 R6, PT, PT, R5, 0xffffffe, RZ ;  /* 0x0ffffffe05067810 */ /* 0x001fcc0007ffe0ff */
[----:B------:R0:W1:Y:S02]  /*0f20*/  F2I.FTZ.U32.TRUNC.NTZ R7, R6 ;  /* 0x0000000600077305 */ /* 0x000064000021f000 */
[----:B0-----:R-:W-:Y:S02]  /*0f30*/  HFMA2 R6, -RZ, RZ, 0, 0 ;  /* 0x00000000ff067431 */ /* 0x001fe400000001ff */
        /* <DEDUP_REMOVED lines=11> */
.L_x_22:
[----:B------:R-:W-:Y:S01]  /*0ff0*/  MOV R6, R4 ;  /* 0x0000000400067202 */ /* 0x000fe20000000f00 */
[----:B-----5:R-:W-:Y:S01]  /*1000*/  IMAD.MOV.U32 R7, RZ, RZ, R3 ;  /* 0x000000ffff077224 */ /* 0x020fe200078e0003 */
[----:B------:R-:W-:-:S07]  /*1010*/  MOV R4, 0x1030 ;  /* 0x0000103000047802 */ /* 0x000fce0000000f00 */
[----:B------:R-:W-:Y:S05]  /*1020*/  CALL.REL.NOINC `($__internal_2_$__cuda_sm20_rem_u64) ;  /* 0x00000228003c7944 */ /* 0x000fea0003c00000 */
[----:B------:R-:W-:-:S07]  /*1030*/  MOV R4, R8 ;  /* 0x0000000800047202 */ /* 0x000fce0000000f00 */
.L_x_23:
[----:B------:R-:W-:Y:S05]  /*1040*/  BSYNC.RECONVERGENT B1 ;  /* 0x0000000000017941 */ /* 0x000fea0003800200 */
.L_x_21:
[----:B------:R1:W-:Y:S02]  /*1050*/  STS [R2], R4 ;  /* 0x0000000402007388 */ /* 0x0003e40000000800 */
.L_x_20:
[----:B------:R-:W-:Y:S05]  /*1060*/  BSYNC.RECONVERGENT B0 ;  /* 0x0000000000007941 */ /* 0x000fea0003800200 */
.L_x_19:
[----:B01----:R-:W0:Y:S08]  /*1070*/  LDC.64 R2, c[0x0][0x390] ;  /* 0x0000e400ff027b82 */ /* 0x003e300000000a00 */
[----:B------:R-:W-:Y:S06]  /*1080*/  BAR.SYNC.DEFER_BLOCKING 0x0 ;  /* 0x0000000000007b1d */ /* 0x000fec0000010000 */
[----:B0-----:R-:W2:Y:S02]  /*1090*/  LDG.E R2, desc[UR10][R2.64] ;  /* 0x0000000a02027981 */ /* 0x001ea4000c1e1900 */
[----:B------:R-:W0:Y:S01]  /*10a0*/  S2UR UR8, SR_CgaCtaId ;  /* 0x00000000000879c3 */ /* 0x000e220000008800 */
[----:B------:R-:W-:-:S02]  /*10b0*/  UMOV UR7, 0x400 ;  /* 0x0000040000077882 */ /* 0x000fc40000000000 */
[----:B0-----:R-:W-:-:S09]  /*10c0*/  ULEA UR7, UR8, UR7, 0x18 ;  /* 0x0000000708077291 */ /* 0x001fd2000f8ec0ff */
[----:B------:R-:W0:Y:S02]  /*10d0*/  LDS R11, [UR7+0x3b0] ;  /* 0x0003b007ff0b7984 */ /* 0x000e240008000800 */
[----:B0-----:R-:W-:Y:S02]  /*10e0*/  I2FP.F32.U32 R5, R11 ;  /* 0x0000000b00057245 */ /* 0x001fe40000201000 */
[----:B--2---:R-:W-:-:S04]  /*10f0*/  I2FP.F32.U32 R4, R2 ;  /* 0x0000000200047245 */ /* 0x004fc80000201000 */
[----:B------:R-:W0:Y:S08]  /*1100*/  MUFU.RCP R7, R4 ;  /* 0x0000000400077308 */ /* 0x000e300000001000 */
[----:B------:R-:W1:Y:S01]  /*1110*/  FCHK P0, R5, R4 ;  /* 0x0000000405007302 */ /* 0x000e620000000000 */
[----:B0-----:R-:W-:-:S04]  /*1120*/  FFMA R6, -R4, R7, 1 ;  /* 0x3f80000004067423 */ /* 0x001fc80000000107 */
[----:B------:R-:W-:-:S04]  /*1130*/  FFMA R6, R7, R6, R7 ;  /* 0x0000000607067223 */ /* 0x000fc80000000007 */
[----:B------:R-:W-:-:S04]  /*1140*/  FFMA R3, R5, R6, RZ ;  /* 0x0000000605037223 */ /* 0x000fc800000000ff */
[----:B------:R-:W-:-:S04]  /*1150*/  FFMA R2, -R4, R3, R5 ;  /* 0x0000000304027223 */ /* 0x000fc80000000105 */
[----:B------:R-:W-:Y:S01]  /*1160*/  FFMA R6, R6, R2, R3 ;  /* 0x0000000206067223 */ /* 0x000fe20000000003 */
[----:B-1----:R-:W-:Y:S06]  /*1170*/  @!P0 BRA `(.L_x_24) ;  /* 0x00000000000c8947 */ /* 0x002fec0003800000 */
[----:B------:R-:W-:-:S07]  /*1180*/  MOV R6, 0x11a0 ;  /* 0x000011a000067802 */ /* 0x000fce0000000f00 */
[----:B------:R-:W-:Y:S05]  /*1190*/  CALL.REL.NOINC `($__internal_3_$__cuda_sm3x_div_rn_noftz_f32_slowpath) ;  /* 0x0000022800e87944 */ /* 0x000fea0003c00000 */
[----:B------:R-:W-:-:S07]  /*11a0*/  IMAD.MOV.U32 R6, RZ, RZ, R4 ;  /* 0x000000ffff067224 */ /* 0x000fce00078e0004 */
.L_x_24:
[----:B------:R-:W0:Y:S02]  /*11b0*/  LDC.64 R2, c[0x0][0x390] ;  /* 0x0000e400ff027b82 */ /* 0x000e240000000a00 */
[----:B0-----:R-:W2:Y:S06]  /*11c0*/  LDG.E R2, desc[UR10][R2.64+0x4] ;  /* 0x0000040a02027981 */ /* 0x001eac000c1e1900 */
[----:B------:R-:W0:Y:S01]  /*11d0*/  S2UR UR8, SR_CgaCtaId ;  /* 0x00000000000879c3 */ /* 0x000e220000008800 */
[----:B------:R-:W-:Y:S02]  /*11e0*/  UMOV UR7, 0x400 ;  /* 0x0000040000077882 */ /* 0x000fe40000000000 */
[----:B0-----:R-:W-:-:S09]  /*11f0*/  ULEA UR7, UR8, UR7, 0x18 ;  /* 0x0000000708077291 */ /* 0x001fd2000f8ec0ff */
[----:B------:R-:W0:Y:S02]  /*1200*/  LDS R5, [UR7+0x3b4] ;  /* 0x0003b407ff057984 */ /* 0x000e240008000800 */
[----:B0-----:R-:W-:Y:S02]  /*1210*/  I2FP.F32.U32 R5, R5 ;  /* 0x0000000500057245 */ /* 0x001fe40000201000 */
[----:B--2---:R-:W-:Y:S01]  /*1220*/  I2FP.F32.U32 R4, R2 ;  /* 0x0000000200047245 */ /* 0x004fe20000201000 */
[----:B------:R-:W-:-:S03]  /*1230*/  FADD R2, RZ, R6 ;  /* 0x00000006ff027221 */ /* 0x000fc60000000000 */
        /* <DEDUP_REMOVED lines=10> */
[----:B------:R-:W-:-:S07]  /*12e0*/  MOV R3, R4 ;  /* 0x0000000400037202 */ /* 0x000fce0000000f00 */
.L_x_25:
[----:B------:R-:W0:Y:S02]  /*12f0*/  LDC.64 R6, c[0x0][0x390] ;  /* 0x0000e400ff067b82 */ /* 0x000e240000000a00 */
[----:B0-----:R-:W2:Y:S06]  /*1300*/  LDG.E R6, desc[UR10][R6.64+0x8] ;  /* 0x0000080a06067981 */ /* 0x001eac000c1e1900 */
[----:B------:R-:W0:Y:S01]  /*1310*/  S2UR UR8, SR_CgaCtaId ;  /* 0x00000000000879c3 */ /* 0x000e220000008800 */
[----:B------:R-:W-:Y:S01]  /*1320*/  UMOV UR7, 0x400 ;  /* 0x0000040000077882 */ /* 0x000fe20000000000 */
[----:B------:R-:W-:Y:S01]  /*1330*/  FADD R2, R2, R3 ;  /* 0x0000000302027221 */ /* 0x000fe20000000000 */
        /* <DEDUP_REMOVED lines=15> */
.L_x_26:
        /* <DEDUP_REMOVED lines=20> */
.L_x_27:
[----:B------:R-:W0:Y:S02]  /*1570*/  LDC.64 R6, c[0x0][0x390] ;  /* 0x0000e400ff067b82 */ /* 0x000e240000000a00 */
[----:B0-----:R-:W2:Y:S06]  /*1580*/  LDG.E R6, desc[UR10][R6.64+0x10] ;  /* 0x0000100a06067981 */ /* 0x001eac000c1e1900 */
[----:B------:R-:W0:Y:S01]  /*1590*/  S2UR UR8, SR_CgaCtaId ;  /* 0x00000000000879c3 */ /* 0x000e220000008800 */
[----:B------:R-:W-:Y:S01]  /*15a0*/  UMOV UR7, 0x400 ;  /* 0x0000040000077882 */ /* 0x000fe20000000000 */
[----:B------:R-:W-:Y:S01]  /*15b0*/  UIADD3 UR6, UPT, UPT, UR6, 0x10, URZ ;  /* 0x0000001006067890 */ /* 0x000fe2000fffe0ff */
        /* <DEDUP_REMOVED lines=16> */
.L_x_28:
        /* <DEDUP_REMOVED lines=20> */
.L_x_29:
        /* <DEDUP_REMOVED lines=20> */
.L_x_30:
        /* <DEDUP_REMOVED lines=20> */
.L_x_31:
        /* <DEDUP_REMOVED lines=20> */
.L_x_32:
        /* <DEDUP_REMOVED lines=20> */
.L_x_33:
        /* <DEDUP_REMOVED lines=20> */
.L_x_34:
        /* <DEDUP_REMOVED lines=20> */
.L_x_35:
        /* <DEDUP_REMOVED lines=20> */
.L_x_36:
        /* <DEDUP_REMOVED lines=20> */
.L_x_37:
        /* <DEDUP_REMOVED lines=20> */
.L_x_38:
        /* <DEDUP_REMOVED lines=20> */
.L_x_39:
        /* <DEDUP_REMOVED lines=20> */
.L_x_40:
        /* <DEDUP_REMOVED lines=20> */
.L_x_41:
        /* <DEDUP_REMOVED lines=20> */
.L_x_42:
        /* <DEDUP_REMOVED lines=20> */
.L_x_43:
        /* <DEDUP_REMOVED lines=20> */
.L_x_44:
        /* <DEDUP_REMOVED lines=20> */
.L_x_45:
        /* <DEDUP_REMOVED lines=20> */
.L_x_46:
        /* <DEDUP_REMOVED lines=20> */
.L_x_47:
        /* <DEDUP_REMOVED lines=20> */
.L_x_48:
        /* <DEDUP_REMOVED lines=20> */
.L_x_49:
        /* <DEDUP_REMOVED lines=20> */
.L_x_50:
        /* <DEDUP_REMOVED lines=20> */
.L_x_51:
        /* <DEDUP_REMOVED lines=20> */
.L_x_52:
        /* <DEDUP_REMOVED lines=20> */
.L_x_53:
        /* <DEDUP_REMOVED lines=20> */
.L_x_54:
        /* <DEDUP_REMOVED lines=20> */
.L_x_55:
        /* <DEDUP_REMOVED lines=20> */
.L_x_56:
[----:B------:R-:W0:Y:S02]  /*39c0*/  LDC.64 R42, c[0x0][0x390] ;  /* 0x0000e400ff2a7b82 */ /* 0x000e240000000a00 */
[----:B0-----:R-:W-:-:S05]  /*39d0*/  IMAD.WIDE.U32 R42, R0, 0x4, R42 ;  /* 0x00000004002a7825 */ /* 0x001fca00078e002a */
[----:B------:R0:W5:Y:S01]  /*39e0*/  LDG.E R7, desc[UR10][R42.64+0x84] ;  /* 0x0000840a2a077981 */ /* 0x000162000c1e1900 */
[----:B------:R-:W1:Y:S01]  /*39f0*/  S2UR UR8, SR_CgaCtaId ;  /* 0x00000000000879c3 */ /* 0x000e620000008800 */
[----:B------:R-:W-:Y:S01]  /*3a00*/  FADD R2, R2, R3 ;  /* 0x0000000302027221 */ /* 0x000fe20000000000 */
[----:B------:R-:W-:Y:S01]  /*3a10*/  UMOV UR7, 0x400 ;  /* 0x0000040000077882 */ /* 0x000fe20000000000 */
[----:B------:R-:W-:Y:S02]  /*3a20*/  IMAD R3, R0, 0x84, RZ ;  /* 0x0000008400037824 */ /* 0x000fe400078e02ff */
[----:B------:R-:W-:Y:S02]  /*3a30*/  HFMA2 R10, -RZ, RZ, 0, 0 ;  /* 0x00000000ff0a7431 */ /* 0x000fe400000001ff */
[----:B------:R-:W2:Y:S01]  /*3a40*/  F2I.U32.TRUNC.NTZ R2, R2 ;  /* 0x0000000200027305 */ /* 0x000ea2000020f000 */
[----:B------:R-:W-:Y:S01]  /*3a50*/  VIADD R3, R3, 0x8c ;  /* 0x0000008c03037836 */ /* 0x000fe20000000000 */
[----:B-1----:R-:W-:-:S09]  /*3a60*/  ULEA UR7, UR8, UR7, 0x18 ;  /* 0x0000000708077291 */ /* 0x002fd2000f8ec0ff */
[----:B--2---:R0:W-:Y:S01]  /*3a70*/  STS [UR7+0x434], R2 ;  /* 0x00043402ff007988 */ /* 0x0041e20008000807 */
[----:B------:R-:W-:-:S05]  /*3a80*/  UMOV UR7, 0x8 ;  /* 0x0000000800077882 */ /* 0x000fca0000000000 */
.L_x_82:
[----:B-1----:R-:W1:Y:S01]  /*3a90*/  LDC R4, c[0x3][R3+-0x8] ;  /* 0x00fffe0003047b82 */ /* 0x002e620000000800 */
[----:B------:R-:W-:Y:S01]  /*3aa0*/  BSSY.RECONVERGENT B0, `(.L_x_57) ;  /* 0x000001b000007945 */ /* 0x000fe20003800200 */
[----:B-1----:R-:W-:-:S05]  /*3ab0*/  IMAD.WIDE.U32 R4, R11, R4, RZ ;  /* 0x000000040b047225 */ /* 0x002fca00078e00ff */
[----:B------:R-:W-:-:S13]  /*3ac0*/  ISETP.NE.U32.AND P0, PT, R5, RZ, PT ;  /* 0x000000ff0500720c */ /* 0x000fda0003f05070 */
[----:B------:R-:W-:Y:S05]  /*3ad0*/  @P0 BRA `(.L_x_58) ;  /* 0x00000000004c0947 */ /* 0x000fea0003800000 */
[----:B-----5:R-:W1:Y:S01]  /*3ae0*/  I2F.U32.RP R5, R7 ;  /* 0x0000000700057306 */ /* 0x020e620000209000 */
[----:B------:R-:W-:Y:S01]  /*3af0*/  IMAD.MOV R11, RZ, RZ, -R7 ;  /* 0x000000ffff0b7224 */ /* 0x000fe200078e0a07 */
[----:B------:R-:W-:-:S06]  /*3b00*/  ISETP.NE.U32.AND P1, PT, R7, RZ, PT ;  /* 0x000000ff0700720c */ /* 0x000fcc0003f25070 */
[----:B-1----:R-:W1:Y:S02]  /*3b10*/  MUFU.RCP R5, R5 ;  /* 0x0000000500057308 */ /* 0x002e640000001000 */
[----:B-1----:R-:W-:Y:S02]  /*3b20*/  IADD3 R14, PT, PT, R5, 0xffffffe, RZ ;  /* 0x0ffffffe050e7810 */ /* 0x002fe40007ffe0ff */
[----:B------:R-:W-:-:S04]  /*3b30*/  MOV R5, RZ ;  /* 0x000000ff00057202 */ /* 0x000fc80000000f00 */
[----:B------:R1:W2:Y:S02]  /*3b40*/  F2I.FTZ.U32.TRUNC.NTZ R15, R14 ;  /* 0x0000000e000f7305 */ /* 0x0002a4000021f000 */
[----:B-1----:R-:W-:Y:S02]  /*3b50*/  HFMA2 R14, -RZ, RZ, 0, 0 ;  /* 0x00000000ff0e7431 */ /* 0x002fe400000001ff */
[----:B--2---:R-:W-:-:S04]  /*3b60*/  IMAD R11, R11, R15, RZ ;  /* 0x0000000f0b0b7224 */ /* 0x004fc800078e02ff */
        /* <DEDUP_REMOVED lines=10> */
.L_x_58:
[----:B------:R-:W-:Y:S01]  /*3c10*/  IMAD.MOV.U32 R6, RZ, RZ, R4 ;  /* 0x000000ffff067224 */ /* 0x000fe200078e0004 */
[----:B------:R-:W-:-:S07]  /*3c20*/  MOV R4, 0x3c40 ;  /* 0x00003c4000047802 */ /* 0x000fce0000000f00 */
[----:B0----5:R-:W-:Y:S05]  /*3c30*/  CALL.REL.NOINC `($__internal_2_$__cuda_sm20_rem_u64) ;  /* 0x000001fc00387944 */ /* 0x021fea0003c00000 */
[----:B------:R-:W-:-:S07]  /*3c40*/  MOV R4, R8 ;  /* 0x0000000800047202 */ /* 0x000fce0000000f00 */
.L_x_59:
[----:B------:R-:W-:Y:S05]  /*3c50*/  BSYNC.RECONVERGENT B0 ;  /* 0x0000000000007941 */ /* 0x000fea0003800200 */
.L_x_57:
[----:B------:R-:W-:Y:S01]  /*3c60*/  IADD3 R6, P0, PT, R10, R4, RZ ;  /* 0x000000040a067210 */ /* 0x000fe20007f1e0ff */
[----:B------:R-:W-:Y:S04]  /*3c70*/  BSSY.RECONVERGENT B0, `(.L_x_60) ;  /* 0x000001b000007945 */ /* 0x000fe80003800200 */
[----:B------:R-:W-:-:S05]  /*3c80*/  IMAD.X R5, RZ, RZ, R5, P0 ;  /* 0x000000ffff057224 */ /* 0x000fca00000e0605 */
[----:B------:R-:W-:-:S13]  /*3c90*/  LOP3.LUT P0, RZ, R5, 0x1, RZ, 0xc0, !PT ;  /* 0x0000000105ff7812 */ /* 0x000fda000780c0ff */
[----:B------:R-:W-:Y:S05]  /*3ca0*/  @P0 BRA `(.L_x_61) ;  /* 0x00000000004c0947 */ /* 0x000fea0003800000 */
[----:B------:R-:W1:Y:S01]  /*3cb0*/  I2F.U32.RP R8, R7 ;  /* 0x0000000700087306 */ /* 0x000e620000209000 */
[----:B------:R-:W-:Y:S02]  /*3cc0*/  HFMA2 R4, -RZ, RZ, 0, 0 ;  /* 0x00000000ff047431 */ /* 0x000fe400000001ff */
[----:B------:R-:W-:Y:S01]  /*3cd0*/  IMAD.MOV R11, RZ, RZ, -R7 ;  /* 0x000000ffff0b7224 */ /* 0x000fe200078e0a07 */
[----:B------:R-:W-:-:S04]  /*3ce0*/  ISETP.NE.U32.AND P1, PT, R7, RZ, PT ;  /* 0x000000ff0700720c */ /* 0x000fc80003f25070 */
[----:B-1----:R-:W1:Y:S02]  /*3cf0*/  MUFU.RCP R8, R8 ;  /* 0x0000000800087308 */ /* 0x002e640000001000 */
[----:B-1----:R-:W-:-:S06]  /*3d00*/  IADD3 R5, PT, PT, R8, 0xffffffe, RZ ;  /* 0x0ffffffe08057810 */ /* 0x002fcc0007ffe0ff */
[----:B------:R-:W1:Y:S02]  /*3d10*/  F2I.FTZ.U32.TRUNC.NTZ R5, R5 ;  /* 0x0000000500057305 */ /* 0x000e64000021f000 */
[----:B-1----:R-:W-:-:S04]  /*3d20*/  IMAD R11, R11, R5, RZ ;  /* 0x000000050b0b7224 */ /* 0x002fc800078e02ff */
[----:B------:R-:W-:-:S06]  /*3d30*/  IMAD.HI.U32 R11, R5, R11, R4 ;  /* 0x0000000b050b7227 */ /* 0x000fcc00078e0004 */
[----:B------:R-:W-:Y:S01]  /*3d40*/  IMAD.HI.U32 R4, R11, R6, RZ ;  /* 0x000000060b047227 */ /* 0x000fe200078e00ff */
[----:B------:R-:W-:-:S03]  /*3d50*/  MOV R11, RZ ;  /* 0x000000ff000b7202 */ /* 0x000fc60000000f00 */
        /* <DEDUP_REMOVED lines=8> */
.L_x_61:
[----:B------:R-:W-:-:S07]  /*3de0*/  MOV R4, 0x3e00 ;  /* 0x00003e0000047802 */ /* 0x000fce0000000f00 */
[----:B0-----:R-:W-:Y:S05]  /*3df0*/  CALL.REL.NOINC `($__internal_2_$__cuda_sm20_rem_u64) ;  /* 0x000001f800c87944 */ /* 0x001fea0003c00000 */
[----:B------:R-:W-:Y:S01]  /*3e00*/  IMAD.MOV.U32 R10, RZ, RZ, R8 ;  /* 0x000000ffff0a7224 */ /* 0x000fe200078e0008 */
[----:B------:R-:W-:-:S07]  /*3e10*/  MOV R11, R5 ;  /* 0x00000005000b7202 */ /* 0x000fce0000000f00 */
.L_x_62:
[----:B------:R-:W-:Y:S05]  /*3e20*/  BSYNC.RECONVERGENT B0 ;  /* 0x0000000000007941 */ /* 0x000fea0003800200 */
.L_x_60:
[----:B------:R-:W-:-:S09]  /*3e30*/  UISETP.NE.AND UP0, UPT, UR7, 0x88, UPT ;  /* 0x000000880700788c */ /* 0x000fd2000bf05270 */
[----:B------:R-:W-:Y:S05]  /*3e40*/  BRA.U !UP0, `(.L_x_63) ;  /* 0x0000000908d07547 */ /* 0x000fea000b800000 */
[----:B------:R-:W1:Y:S01]  /*3e50*/  LDC R4, c[0x3][R3+-0x4] ;  /* 0x00ffff0003047b82 */ /* 0x000e620000000800 */
[----:B------:R-:W1:Y:S01]  /*3e60*/  LDS R5, [UR6+-0xc] ;  /* 0xfffff406ff057984 */ /* 0x000e620008000800 */
[----:B------:R-:W-:Y:S01]  /*3e70*/  BSSY.RECONVERGENT B0, `(.L_x_64) ;  /* 0x000001b000007945 */ /* 0x000fe20003800200 */
[----:B-1----:R-:W-:-:S05]  /*3e80*/  IMAD.WIDE.U32 R4, R5, R4, RZ ;  /* 0x0000000405047225 */ /* 0x002fca00078e00ff */
[----:B------:R-:W-:-:S13]  /*3e90*/  ISETP.NE.U32.AND P0, PT, R5, RZ, PT ;  /* 0x000000ff0500720c */ /* 0x000fda0003f05070 */
[----:B------:R-:W-:Y:S05]  /*3ea0*/  @P0 BRA `(.L_x_65) ;  /* 0x00000000004c0947 */ /* 0x000fea0003800000 */
[----:B------:R-:W1:Y:S01]  /*3eb0*/  I2F.U32.RP R6, R7 ;  /* 0x0000000700067306 */ /* 0x000e620000209000 */
[----:B------:R-:W-:Y:S02]  /*3ec0*/  IADD3 R5, PT, PT, RZ, -R7, RZ ;  /* 0x80000007ff057210 */ /* 0x000fe40007ffe0ff */
[----:B------:R-:W-:-:S05]  /*3ed0*/  ISETP.NE.U32.AND P1, PT, R7, RZ, PT ;  /* 0x000000ff0700720c */ /* 0x000fca0003f25070 */
[----:B-1----:R-:W1:Y:S02]  /*3ee0*/  MUFU.RCP R6, R6 ;  /* 0x0000000600067308 */ /* 0x002e640000001000 */
[----:B-1----:R-:W-:-:S06]  /*3ef0*/  VIADD R14, R6, 0xffffffe ;  /* 0x0ffffffe060e7836 */ /* 0x002fcc0000000000 */
[----:B------:R1:W2:Y:S02]  /*3f00*/  F2I.FTZ.U32.TRUNC.NTZ R15, R14 ;  /* 0x0000000e000f7305 */ /* 0x0002a4000021f000 */
[----:B-1----:R-:W-:Y:S02]  /*3f10*/  IMAD.MOV.U32 R14, RZ, RZ, RZ ;  /* 0x000000ffff0e7224 */ /* 0x002fe400078e00ff */
[----:B--2---:R-:W-:-:S04]  /*3f20*/  IMAD R5, R5, R15, RZ ;  /* 0x0000000f05057224 */ /* 0x004fc800078e02ff */
[----:B------:R-:W-:-:S06]  /*3f30*/  IMAD.HI.U32 R5, R15, R5, R14 ;  /* 0x000000050f057227 */ /* 0x000fcc00078e000e */
[----:B------:R-:W-:-:S05]  /*3f40*/  IMAD.HI.U32 R5, R5, R4, RZ ;  /* 0x0000000405057227 */ /* 0x000fca00078e00ff */
[----:B------:R-:W-:-:S05]  /*3f50*/  IADD3 R5, PT, PT, -R5, RZ, RZ ;  /* 0x000000ff05057210 */ /* 0x000fca0007ffe1ff */
[----:B------:R-:W-:Y:S02]  /*3f60*/  IMAD R4, R7, R5, R4 ;  /* 0x0000000507047224 */ /* 0x000fe400078e0204 */
[----:B------:R-:W-:-:S03]  /*3f70*/  IMAD.MOV.U32 R5, RZ, RZ, RZ ;  /* 0x000000ffff057224 */ /* 0x000fc600078e00ff */
[----:B------:R-:W-:-:S13]  /*3f80*/  ISETP.GE.U32.AND P0, PT, R4, R7, PT ;  /* 0x000000070400720c */ /* 0x000fda0003f06070 */
[----:B------:R-:W-:-:S05]  /*3f90*/  @P0 IMAD.IADD R4, R4, 0x1, -R7 ;  /* 0x0000000104040824 */ /* 0x000fca00078e0a07 */
[----:B------:R-:W-:-:S13]  /*3fa0*/  ISETP.GE.U32.AND P0, PT, R4, R7, PT ;  /* 0x000000070400720c */ /* 0x000fda0003f06070 */
[----:B------:R-:W-:Y:S02]  /*3fb0*/  @P0 IADD3 R4, PT, PT, -R7, R4, RZ ;  /* 0x0000000407040210 */ /* 0x000fe40007ffe1ff */
[----:B------:R-:W-:Y:S01]  /*3fc0*/  @!P1 LOP3.LUT R4, RZ, R7, RZ, 0x33, !PT ;  /* 0x00000007ff049212 */ /* 0x000fe200078e33ff */
[----:B------:R-:W-:Y:S06]  /*3fd0*/  BRA `(.L_x_66) ;  /* 0x0000000000107947 */ /* 0x000fec0003800000 */
.L_x_65:
[----:B------:R-:W-:Y:S02]  /*3fe0*/  MOV R6, R4 ;  /* 0x0000000400067202 */ /* 0x000fe40000000f00 */
[----:B------:R-:W-:-:S07]  /*3ff0*/  MOV R4, 0x4010 ;  /* 0x0000401000047802 */ /* 0x000fce0000000f00 */
[----:B0-----:R-:W-:Y:S05]  /*4000*/  CALL.REL.NOINC `($__internal_2_$__cuda_sm20_rem_u64) ;  /* 0x000001f800447944 */ /* 0x001fea0003c00000 */
[----:B------:R-:W-:-:S07]  /*4010*/  IMAD.MOV.U32 R4, RZ, RZ, R8 ;  /* 0x000000ffff047224 */ /* 0x000fce00078e0008 */
.L_x_66:
[----:B------:R-:W-:Y:S05]  /*4020*/  BSYNC.RECONVERGENT B0 ;  /* 0x0000000000007941 */ /* 0x000fea0003800200 */
.L_x_64:
[----:B------:R-:W-:Y:S01]  /*4030*/  IADD3 R6, P0, PT, R10, R4, RZ ;  /* 0x000000040a067210 */ /* 0x000fe20007f1e0ff */
[----:B------:R-:W-:Y:S03]  /*4040*/  BSSY.RECONVERGENT B0, `(.L_x_67) ;  /* 0x000001b000007945 */ /* 0x000fe60003800200 */
[----:B------:R-:W-:-:S04]  /*4050*/  IADD3.X R5, PT, PT, R11, R5, RZ, P0, !PT ;  /* 0x000000050b057210 */ /* 0x000fc800007fe4ff */
[----:B------:R-:W-:-:S13]  /*4060*/  LOP3.LUT P0, RZ, R5, 0x1, RZ, 0xc0, !PT ;  /* 0x0000000105ff7812 */ /* 0x000fda000780c0ff */
[----:B------:R-:W-:Y:S05]  /*4070*/  @P0 BRA `(.L_x_68) ;  /* 0x00000000004c0947 */ /* 0x000fea0003800000 */
[----:B------:R-:W1:Y:S01]  /*4080*/  I2F.U32.RP R8, R7 ;  /* 0x0000000700087306 */ /* 0x000e620000209000 */
[----:B------:R-:W-:Y:S01]  /*4090*/  IADD3 R11, PT, PT, RZ, -R7, RZ ;  /* 0x80000007ff0b7210 */ /* 0x000fe20007ffe0ff */
[----:B------:R-:W-:Y:S01]  /*40a0*/  IMAD.MOV.U32 R4, RZ, RZ, RZ ;  /* 0x000000ffff047224 */ /* 0x000fe200078e00ff */
[----:B------:R-:W-:-:S05]  /*40b0*/  ISETP.NE.U32.AND P1, PT, R7, RZ, PT ;  /* 0x000000ff0700720c */ /* 0x000fca0003f25070 */
[----:B-1----:R-:W1:Y:S02]  /*40c0*/  MUFU.RCP R8, R8 ;  /* 0x0000000800087308 */ /* 0x002e640000001000 */
[----:B-1----:R-:W-:-:S06]  /*40d0*/  VIADD R5, R8, 0xffffffe ;  /* 0x0ffffffe08057836 */ /* 0x002fcc0000000000 */
[----:B------:R-:W1:Y:S02]  /*40e0*/  F2I.FTZ.U32.TRUNC.NTZ R5, R5 ;  /* 0x0000000500057305 */ /* 0x000e64000021f000 */
[----:B-1----:R-:W-:-:S04]  /*40f0*/  IMAD R11, R11, R5, RZ ;  /* 0x000000050b0b7224 */ /* 0x002fc800078e02ff */
[----:B------:R-:W-:-:S06]  /*4100*/  IMAD.HI.U32 R11, R5, R11, R4 ;  /* 0x0000000b050b7227 */ /* 0x000fcc00078e0004 */
[----:B------:R-:W-:-:S04]  /*4110*/  IMAD.HI.U32 R4, R11, R6, RZ ;  /* 0x000000060b047227 */ /* 0x000fc800078e00ff */
[----:B------:R-:W-:Y:S01]  /*4120*/  IMAD.MOV.U32 R11, RZ, RZ, RZ ;  /* 0x000000ffff0b7224 */ /* 0x000fe200078e00ff */
        /* <DEDUP_REMOVED lines=8> */
.L_x_68:
[----:B------:R-:W-:-:S07]  /*41b0*/  MOV R4, 0x41d0 ;  /* 0x000041d000047802 */ /* 0x000fce0000000f00 */
[----:B0-----:R-:W-:Y:S05]  /*41c0*/  CALL.REL.NOINC `($__internal_2_$__cuda_sm20_rem_u64) ;  /* 0x000001f400d47944 */ /* 0x001fea0003c00000 */
[----:B------:R-:W-:Y:S01]  /*41d0*/  MOV R10, R8 ;  /* 0x00000008000a7202 */ /* 0x000fe20000000f00 */
[----:B------:R-:W-:-:S07]  /*41e0*/  IMAD.MOV.U32 R11, RZ, RZ, R5 ;  /* 0x000000ffff0b7224 */ /* 0x000fce00078e0005 */
.L_x_69:
[----:B------:R-:W-:Y:S05]  /*41f0*/  BSYNC.RECONVERGENT B0 ;  /* 0x0000000000007941 */ /* 0x000fea0003800200 */
.L_x_67:
[----:B------:R-:W1:Y:S01]  /*4200*/  LDC R4, c[0x3][R3] ;  /* 0x00c0000003047b82 */ /* 0x000e620000000800 */
[----:B------:R-:W1:Y:S01]  /*4210*/  LDS R5, [UR6+-0x8] ;  /* 0xfffff806ff057984 */ /* 0x000e620008000800 */
[----:B------:R-:W-:Y:S01]  /*4220*/  BSSY.RECONVERGENT B0, `(.L_x_70) ;  /* 0x000001b000007945 */ /* 0x000fe20003800200 */
[----:B-1----:R-:W-:-:S05]  /*4230*/  IMAD.WIDE.U32 R4, R5, R4, RZ ;  /* 0x0000000405047225 */ /* 0x002fca00078e00ff */
[----:B------:R-:W-:-:S13]  /*4240*/  ISETP.NE.U32.AND P0, PT, R5, RZ, PT ;  /* 0x000000ff0500720c */ /* 0x000fda0003f05070 */
[----:B------:R-:W-:Y:S05]  /*4250*/  @P0 BRA `(.L_x_71) ;  /* 0x00000000004c0947 */ /* 0x000fea0003800000 */
[----:B------:R-:W1:Y:S01]  /*4260*/  I2F.U32.RP R6, R7 ;  /* 0x0000000700067306 */ /* 0x000e620000209000 */
[----:B------:R-:W-:Y:S01]  /*4270*/  IMAD.MOV R5, RZ, RZ, -R7 ;  /* 0x000000ffff057224 */ /* 0x000fe200078e0a07 */
[----:B------:R-:W-:-:S06]  /*4280*/  ISETP.NE.U32.AND P1, PT, R7, RZ, PT ;  /* 0x000000ff0700720c */ /* 0x000fcc0003f25070 */
[----:B-1----:R-:W1:Y:S02]  /*4290*/  MUFU.RCP R6, R6 ;  /* 0x0000000600067308 */ /* 0x002e640000001000 */
[----:B-1----:R-:W-:-:S06]  /*42a0*/  IADD3 R14, PT, PT, R6, 0xffffffe, RZ ;  /* 0x0ffffffe060e7810 */ /* 0x002fcc0007ffe0ff */
[----:B------:R1:W2:Y:S02]  /*42b0*/  F2I.FTZ.U32.TRUNC.NTZ R15, R14 ;  /* 0x0000000e000f7305 */ /* 0x0002a4000021f000 */
[----:B-1----:R-:W-:Y:S02]  /*42c0*/  HFMA2 R14, -RZ, RZ, 0, 0 ;  /* 0x00000000ff0e7431 */ /* 0x002fe400000001ff */
[----:B--2---:R-:W-:-:S04]  /*42d0*/  IMAD R5, R5, R15, RZ ;  /* 0x0000000f05057224 */ /* 0x004fc800078e02ff */
[----:B------:R-:W-:-:S06]  /*42e0*/  IMAD.HI.U32 R5, R15, R5, R14 ;  /* 0x000000050f057227 */ /* 0x000fcc00078e000e */
[----:B------:R-:W-:-:S04]  /*42f0*/  IMAD.HI.U32 R5, R5, R4, RZ ;  /* 0x0000000405057227 */ /* 0x000fc800078e00ff */
[----:B------:R-:W-:-:S04]  /*4300*/  IMAD.MOV R5, RZ, RZ, -R5 ;  /* 0x000000ffff057224 */ /* 0x000fc800078e0a05 */
[----:B------:R-:W-:Y:S01]  /*4310*/  IMAD R4, R7, R5, R4 ;  /* 0x0000000507047224 */ /* 0x000fe200078e0204 */
[----:B------:R-:W-:-:S04]  /*4320*/  MOV R5, RZ ;  /* 0x000000ff00057202 */ /* 0x000fc80000000f00 */
[----:B------:R-:W-:-:S13]  /*4330*/  ISETP.GE.U32.AND P0, PT, R4, R7, PT ;  /* 0x000000070400720c */ /* 0x000fda0003f06070 */
[----:B------:R-:W-:-:S04]  /*4340*/  @P0 IADD3 R4, PT, PT, -R7, R4, RZ ;  /* 0x0000000407040210 */ /* 0x000fc80007ffe1ff */
[----:B------:R-:W-:-:S13]  /*4350*/  ISETP.GE.U32.AND P0, PT, R4, R7, PT ;  /* 0x000000070400720c */ /* 0x000fda0003f06070 */
[----:B------:R-:W-:Y:S01]  /*4360*/  @P0 IMAD.IADD R4, R4, 0x1, -R7 ;  /* 0x0000000104040824 */ /* 0x000fe200078e0a07 */
[----:B------:R-:W-:Y:S01]  /*4370*/  @!P1 LOP3.LUT R4, RZ, R7, RZ, 0x33, !PT ;  /* 0x00000007ff049212 */ /* 0x000fe200078e33ff */
[----:B------:R-:W-:Y:S06]  /*4380*/  BRA `(.L_x_72) ;  /* 0x0000000000107947 */ /* 0x000fec0003800000 */
.L_x_71:
[----:B------:R-:W-:Y:S01]  /*4390*/  IMAD.MOV.U32 R6, RZ, RZ, R4 ;  /* 0x000000ffff067224 */ /* 0x000fe200078e0004 */
[----:B------:R-:W-:-:S07]  /*43a0*/  MOV R4, 0x43c0 ;  /* 0x000043c000047802 */ /* 0x000fce0000000f00 */
[----:B0-----:R-:W-:Y:S05]  /*43b0*/  CALL.REL.NOINC `($__internal_2_$__cuda_sm20_rem_u64) ;  /* 0x000001f400587944 */ /* 0x001fea0003c00000 */
[----:B------:R-:W-:-:S07]  /*43c0*/  MOV R4, R8 ;  /* 0x0000000800047202 */ /* 0x000fce0000000f00 */
.L_x_72:
[----:B------:R-:W-:Y:S05]  /*43d0*/  BSYNC.RECONVERGENT B0 ;  /* 0x0000000000007941 */ /* 0x000fea0003800200 */
.L_x_70:
[----:B------:R-:W-:Y:S01]  /*43e0*/  IADD3 R6, P0, PT, R10, R4, RZ ;  /* 0x000000040a067210 */ /* 0x000fe20007f1e0ff */
[----:B------:R-:W-:Y:S04]  /*43f0*/  BSSY.RECONVERGENT B0, `(.L_x_73) ;  /* 0x000001b000007945 */ /* 0x000fe80003800200 */
[----:B------:R-:W-:-:S05]  /*4400*/  IMAD.X R5, R11, 0x1, R5, P0 ;  /* 0x000000010b057824 */ /* 0x000fca00000e0605 */
        /* <DEDUP_REMOVED lines=21> */
.L_x_74:
[----:B------:R-:W-:-:S07]  /*4560*/  MOV R4, 0x4580 ;  /* 0x0000458000047802 */ /* 0x000fce0000000f00 */
[----:B0-----:R-:W-:Y:S05]  /*4570*/  CALL.REL.NOINC `($__internal_2_$__cuda_sm20_rem_u64) ;  /* 0x000001f000e87944 */ /* 0x001fea0003c00000 */
[----:B------:R-:W-:Y:S01]  /*4580*/  IMAD.MOV.U32 R10, RZ, RZ, R8 ;  /* 0x000000ffff0a7224 */ /* 0x000fe200078e0008 */
[----:B------:R-:W-:-:S07]  /*4590*/  MOV R11, R5 ;  /* 0x00000005000b7202 */ /* 0x000fce0000000f00 */
.L_x_75:
[----:B------:R-:W-:Y:S05]  /*45a0*/  BSYNC.RECONVERGENT B0 ;  /* 0x0000000000007941 */ /* 0x000fea0003800200 */
.L_x_73:
        /* <DEDUP_REMOVED lines=25> */
.L_x_77:
[----:B------:R-:W-:Y:S02]  /*4740*/  MOV R6, R4 ;  /* 0x0000000400067202 */ /* 0x000fe40000000f00 */
[----:B------:R-:W-:-:S07]  /*4750*/  MOV R4, 0x4770 ;  /* 0x0000477000047802 */ /* 0x000fce0000000f00 */
[----:B0-----:R-:W-:Y:S05]  /*4760*/  CALL.REL.NOINC `($__internal_2_$__cuda_sm20_rem_u64) ;  /* 0x000001f0006c7944 */ /* 0x001fea0003c00000 */
[----:B------:R-:W-:-:S07]  /*4770*/  IMAD.MOV.U32 R4, RZ, RZ, R8 ;  /* 0x000000ffff047224 */ /* 0x000fce00078e0008 */
.L_x_78:
[----:B------:R-:W-:Y:S05]  /*4780*/  BSYNC.RECONVERGENT B0 ;  /* 0x0000000000007941 */ /* 0x000fea0003800200 */
.L_x_76:
        /* <DEDUP_REMOVED lines=23> */
.L_x_80:
[----:B------:R-:W-:-:S07]  /*4900*/  MOV R4, 0x4920 ;  /* 0x0000492000047802 */ /* 0x000fce0000000f00 */
[----:B0-----:R-:W-:Y:S05]  /*4910*/  CALL.REL.NOINC `($__internal_2_$__cuda_sm20_rem_u64) ;  /* 0x000001f000007944 */ /* 0x001fea0003c00000 */
[----:B------:R-:W-:-:S07]  /*4920*/  IMAD.MOV.U32 R10, RZ, RZ, R8 ;  /* 0x000000ffff0a7224 */ /* 0x000fce00078e0008 */
.L_x_81:
[----:B------:R-:W-:Y:S05]  /*4930*/  BSYNC.RECONVERGENT B0 ;  /* 0x0000000000007941 */ /* 0x000fea0003800200 */
.L_x_79:
[----:B------:R-:W-:Y:S01]  /*4940*/  IADD3 R3, PT, PT, R3, 0x10, RZ ;  /* 0x0000001003037810 */ /* 0x000fe20007ffe0ff */
[----:B------:R-:W1:Y:S01]  /*4950*/  LDS R11, [UR6] ;  /* 0x00000006ff0b7984 */ /* 0x000e620008000800 */
[----:B------:R-:W-:Y:S02]  /*4960*/  UIADD3 UR7, UPT, UPT, UR7, 0x10, URZ ;  /* 0x0000001007077890 */ /* 0x000fe4000fffe0ff */
[----:B------:R-:W-:Y:S01]  /*4970*/  UIADD3 UR6, UPT, UPT, UR6, 0x10, URZ ;  /* 0x0000001006067890 */ /* 0x000fe2000fffe0ff */
[----:B------:R-:W-:Y:S11]  /*4980*/  BRA `(.L_x_82) ;  /* 0xfffffff000407947 */ /* 0x000ff6000383ffff */
.L_x_63:
[----:B------:R-:W-:Y:S01]  /*4990*/  UMOV UR6, 0x24a0 ;  /* 0x000024a000067882 */ /* 0x000fe20000000000 */
[----:B------:R-:W-:Y:S01]  /*49a0*/  BSSY.RECONVERGENT B0, `(.L_x_83) ;  /* 0x000001d000007945 */ /* 0x000fe20003800200 */
[----:B------:R-:W-:-:S06]  /*49b0*/  LEA R3, R0, UR6, 0x2 ;  /* 0x0000000600037c11 */ /* 0x000fcc000f8e10ff */
[----:B------:R-:W1:Y:S02]  /*49c0*/  LDC R3, c[0x3][R3] ;  /* 0x00c0000003037b82 */ /* 0x000e640000000800 */
[----:B-1----:R-:W-:-:S05]  /*49d0*/  IMAD.WIDE.U32 R4, R3, R2, RZ ;  /* 0x0000000203047225 */ /* 0x002fca00078e00ff */
[----:B------:R-:W-:-:S13]  /*49e0*/  ISETP.NE.U32.AND P0, PT, R5, RZ, PT ;  /* 0x000000ff0500720c */ /* 0x000fda0003f05070 */
[----:B------:R-:W-:Y:S05]  /*49f0*/  @P0 BRA `(.L_x_84) ;  /* 0x00000000004c0947 */ /* 0x000fea0003800000 */
[----:B------:R-:W1:Y:S01]  /*4a00*/  I2F.U32.RP R5, R7 ;  /* 0x0000000700057306 */ /* 0x000e620000209000 */
[----:B------:R-:W-:Y:S02]  /*4a10*/  IADD3 R17, PT, PT, RZ, -R7, RZ ;  /* 0x80000007ff117210 */ /* 0x000fe40007ffe0ff */
[----:B------:R-:W-:-:S05]  /*4a20*/  ISETP.NE.U32.AND P1, PT, R7, RZ, PT ;  /* 0x000000ff0700720c */ /* 0x000fca0003f25070 */
[----:B-1----:R-:W1:Y:S02]  /*4a30*/  MUFU.RCP R5, R5 ;  /* 0x0000000500057308 */ /* 0x002e640000001000 */
[----:B-1----:R-:W-:Y:S02]  /*4a40*/  VIADD R14, R5, 0xffffffe ;  /* 0x0ffffffe050e7836 */ /* 0x002fe40000000000 */
[----:B------:R-:W-:-:S04]  /*4a50*/  IMAD.MOV.U32 R5, RZ, RZ, RZ ;  /* 0x000000ffff057224 */ /* 0x000fc800078e00ff */
[----:B------:R1:W2:Y:S02]  /*4a60*/  F2I.FTZ.U32.TRUNC.NTZ R15, R14 ;  /* 0x0000000e000f7305 */ /* 0x0002a4000021f000 */
[----:B-1----:R-:W-:Y:S02]  /*4a70*/  IMAD.MOV.U32 R14, RZ, RZ, RZ ;  /* 0x000000ffff0e7224 */ /* 0x002fe400078e00ff */
[----:B--2---:R-:W-:-:S04]  /*4a80*/  IMAD R17, R17, R15, RZ ;  /* 0x0000000f11117224 */ /* 0x004fc800078e02ff */
[----:B------:R-:W-:-:S06]  /*4a90*/  IMAD.HI.U32 R17, R15, R17, R14 ;  /* 0x000000110f117227 */ /* 0x000fcc00078e000e */
[----:B0-----:R-:W-:-:S05]  /*4aa0*/  IMAD.HI.U32 R2, R17, R4, RZ ;  /* 0x0000000411027227 */ /* 0x001fca00078e00ff */
        /* <DEDUP_REMOVED lines=8> */
.L_x_84:
[----:B------:R-:W-:Y:S02]  /*4b30*/  MOV R6, R4 ;  /* 0x0000000400067202 */ /* 0x000fe40000000f00 */
[----:B------:R-:W-:-:S07]  /*4b40*/  MOV R4, 0x4b60 ;  /* 0x00004b6000047802 */ /* 0x000fce0000000f00 */
[----:B0-----:R-:W-:Y:S05]  /*4b50*/  CALL.REL.NOINC `($__internal_2_$__cuda_sm20_rem_u64) ;  /* 0x000001ec00707944 */ /* 0x001fea0003c00000 */
[----:B------:R-:W-:-:S07]  /*4b60*/  IMAD.MOV.U32 R4, RZ, RZ, R8 ;  /* 0x000000ffff047224 */ /* 0x000fce00078e0008 */
.L_x_85:
[----:B------:R-:W-:Y:S05]  /*4b70*/  BSYNC.RECONVERGENT B0 ;  /* 0x0000000000007941 */ /* 0x000fea0003800200 */
.L_x_83:
[----:B------:R-:W-:Y:S01]  /*4b80*/  IADD3 R15, P0, PT, R10, -R4, RZ ;  /* 0x800000040a0f7210 */ /* 0x000fe20007f1e0ff */
[----:B------:R-:W-:Y:S03]  /*4b90*/  BSSY.RECONVERGENT B0, `(.L_x_86) ;  /* 0x000001b000007945 */ /* 0x000fe60003800200 */
[----:B------:R-:W-:-:S04]  /*4ba0*/  IADD3.X R14, PT, PT, R11, ~R5, RZ, P0, !PT ;  /* 0x800000050b0e7210 */ /* 0x000fc800007fe4ff */
[----:B------:R-:W-:-:S13]  /*4bb0*/  ISETP.NE.U32.AND P0, PT, R14, RZ, PT ;  /* 0x000000ff0e00720c */ /* 0x000fda0003f05070 */
[----:B------:R-:W-:Y:S05]  /*4bc0*/  @P0 BRA `(.L_x_87) ;  /* 0x00000000004c0947 */ /* 0x000fea0003800000 */
[----:B------:R-:W0:Y:S01]  /*4bd0*/  I2F.U32.RP R6, R7 ;  /* 0x0000000700067306 */ /* 0x000e220000209000 */
[----:B------:R-:W-:Y:S01]  /*4be0*/  IADD3 R11, PT, PT, RZ, -R7, RZ ;  /* 0x80000007ff0b7210 */ /* 0x000fe20007ffe0ff */
[----:B------:R-:W-:Y:S01]  /*4bf0*/  IMAD.MOV.U32 R4, RZ, RZ, RZ ;  /* 0x000000ffff047224 */ /* 0x000fe200078e00ff */
[----:B------:R-:W-:-:S05]  /*4c00*/  ISETP.NE.U32.AND P1, PT, R7, RZ, PT ;  /* 0x000000ff0700720c */ /* 0x000fca0003f25070 */
[----:B0-----:R-:W0:Y:S02]  /*4c10*/  MUFU.RCP R6, R6 ;  /* 0x0000000600067308 */ /* 0x001e240000001000 */
[----:B0-----:R-:W-:-:S06]  /*4c20*/  VIADD R5, R6, 0xffffffe ;  /* 0x0ffffffe06057836 */ /* 0x001fcc0000000000 */
[----:B------:R-:W0:Y:S02]  /*4c30*/  F2I.FTZ.U32.TRUNC.NTZ R5, R5 ;  /* 0x0000000500057305 */ /* 0x000e24000021f000 */
[----:B0-----:R-:W-:-:S04]  /*4c40*/  IMAD R11, R11, R5, RZ ;  /* 0x000000050b0b7224 */ /* 0x001fc800078e02ff */
[----:B------:R-:W-:-:S04]  /*4c50*/  IMAD.HI.U32 R2, R5, R11, R4 ;  /* 0x0000000b05027227 */ /* 0x000fc800078e0004 */
[----:B------:R-:W-:Y:S02]  /*4c60*/  IMAD.MOV.U32 R5, RZ, RZ, RZ ;  /* 0x000000ffff057224 */ /* 0x000fe400078e00ff */
        /* <DEDUP_REMOVED lines=9> */
.L_x_87:
[----:B------:R-:W-:-:S07]  /*4d00*/  MOV R8, 0x4d20 ;  /* 0x00004d2000087802 */ /* 0x000fce0000000f00 */
[----:B------:R-:W-:Y:S05]  /*4d10*/  CALL.REL.NOINC `($__internal_1_$__cuda_sm20_rem_s64) ;  /* 0x000001e400c87944 */ /* 0x000fea0003c00000 */
[----:B------:R-:W-:Y:S01]  /*4d20*/  MOV R4, R5 ;  /* 0x0000000500047202 */ /* 0x000fe20000000f00 */
[----:B------:R-:W-:-:S07]  /*4d30*/  IMAD.MOV.U32 R5, RZ, RZ, R6 ;  /* 0x000000ffff057224 */ /* 0x000fce00078e0006 */
.L_x_88:
[----:B------:R-:W-:Y:S05]  /*4d40*/  BSYNC.RECONVERGENT B0 ;  /* 0x0000000000007941 */ /* 0x000fea0003800200 */
.L_x_86:
        /* <DEDUP_REMOVED lines=22> */
[----:B------:R-:W-:Y:S01]  /*4eb0*/  IMAD.MOV.U32 R11, RZ, RZ, R2 ;  /* 0x000000ffff0b7224 */ /* 0x000fe200078e0002 */
[----:B------:R-:W-:Y:S06]  /*4ec0*/  BRA `(.L_x_91) ;  /* 0x00000000000c7947 */ /* 0x000fec0003800000 */
.L_x_90:
[----:B------:R-:W-:-:S07]  /*4ed0*/  MOV R8, 0x4ef0 ;  /* 0x00004ef000087802 */ /* 0x000fce0000000f00 */
[----:B------:R-:W-:Y:S05]  /*4ee0*/  CALL.REL.NOINC `($__internal_1_$__cuda_sm20_rem_s64) ;  /* 0x000001e400547944 */ /* 0x000fea0003c00000 */
[----:B------:R-:W-:-:S07]  /*4ef0*/  MOV R11, R5 ;  /* 0x00000005000b7202 */ /* 0x000fce0000000f00 */
.L_x_91:
[----:B------:R-:W-:Y:S05]  /*4f00*/  BSYNC.RECONVERGENT B0 ;  /* 0x0000000000007941 */ /* 0x000fea0003800200 */
.L_x_89:
[----:B------:R-:W0:Y:S01]  /*4f10*/  S2UR UR7, SR_CgaCtaId ;  /* 0x00000000000779c3 */ /* 0x000e220000008800 */
[----:B------:R-:W-:Y:S01]  /*4f20*/  UMOV UR6, 0x400 ;  /* 0x0000040000067882 */ /* 0x000fe20000000000 */
[----:B------:R-:W-:Y:S01]  /*4f30*/  IMAD.WIDE.U32 R12, R0, 0x4, R12 ;  /* 0x00000004000c7825 */ /* 0x000fe200078e000c */
[----:B------:R-:W-:-:S04]  /*4f40*/  UIADD3 UR6, UPT, UPT, UR6, 0x2a0, URZ ;  /* 0x000002a006067890 */ /* 0x000fc8000fffe0ff */
[----:B0-----:R-:W-:-:S06]  /*4f50*/  ULEA UR6, UR7, UR6, 0x18 ;  /* 0x0000000607067291 */ /* 0x001fcc000f8ec0ff */
[----:B------:R-:W-:-:S05]  /*4f60*/  LEA R2, R0, UR6, 0x2 ;  /* 0x0000000600027c11 */ /* 0x000fca000f8e10ff */
[----:B------:R0:W-:Y:S01]  /*4f70*/  STS [R2], R11 ;  /* 0x0000000b02007388 */ /* 0x0001e20000000800 */
[----:B------:R-:W-:Y:S06]  /*4f80*/  BAR.SYNC.DEFER_BLOCKING 0x0 ;  /* 0x0000000000007b1d */ /* 0x000fec0000010000 */
[----:B------:R-:W2:Y:S04]  /*4f90*/  LDG.E R4, desc[UR10][R12.64+0x84] ;  /* 0x0000840a0c047981 */ /* 0x000ea8000c1e1900 */
[----:B------:R0:W5:Y:S01]  /*4fa0*/  LDG.E R7, desc[UR10][R42.64+0x84] ;  /* 0x0000840a2a077981 */ /* 0x000162000c1e1900 */
[----:B------:R-:W-:Y:S01]  /*4fb0*/  UMOV UR6, 0x25b0 ;  /* 0x000025b000067882 */ /* 0x000fe20000000000 */
[----:B------:R-:W-:Y:S01]  /*4fc0*/  BSSY.RECONVERGENT B0, `(.L_x_92) ;  /* 0x000001f000007945 */ /* 0x000fe20003800200 */
[----:B------:R-:W-:-:S04]  /*4fd0*/  LEA R6, R0, UR6, 0x2 ;  /* 0x0000000600067c11 */ /* 0x000fc8000f8e10ff */
[----:B------:R-:W2:Y:S02]  /*4fe0*/  LDC R5, c[0x3][R6+0x84] ;  /* 0x00c0210006057b82 */ /* 0x000ea40000000800 */
[----:B--2---:R-:W-:-:S05]  /*4ff0*/  IMAD.WIDE.U32 R4, R5, R4, RZ ;  /* 0x0000000405047225 */ /* 0x004fca00078e00ff */
[----:B------:R-:W-:-:S13]  /*5000*/  ISETP.NE.U32.AND P0, PT, R5, RZ, PT ;  /* 0x000000ff0500720c */ /* 0x000fda0003f05070 */
[----:B0-----:R-:W-:Y:S05]  /*5010*/  @P0 BRA `(.L_x_93) ;  /* 0x0000000000500947 */ /* 0x001fea0003800000 */
[----:B-----5:R-:W0:Y:S01]  /*5020*/  I2F.U32.RP R5, R7 ;  /* 0x0000000700057306 */ /* 0x020e220000209000 */
        /* <DEDUP_REMOVED lines=10> */
[----:B------:R-:W-:Y:S02]  /*50d0*/  IMAD R4, R7, R11, R4 ;  /* 0x0000000b07047224 */ /* 0x000fe400078e0204 */
[----:B------:R-:W-:-:S03]  /*50e0*/  HFMA2 R11, -RZ, RZ, 0, 0 ;  /* 0x00000000ff0b7431 */ /* 0x000fc600000001ff */
[----:B------:R-:W-:-:S13]  /*50f0*/  ISETP.GE.U32.AND P0, PT, R4, R7, PT ;  /* 0x000000070400720c */ /* 0x000fda0003f06070 */
[----:B------:R-:W-:-:S05]  /*5100*/  @P0 IMAD.IADD R4, R4, 0x1, -R7 ;  /* 0x0000000104040824 */ /* 0x000fca00078e0a07 */
[----:B------:R-:W-:-:S13]  /*5110*/  ISETP.GE.U32.AND P0, PT, R4, R7, PT ;  /* 0x000000070400720c */ /* 0x000fda0003f06070 */
[----:B------:R-:W-:Y:S02]  /*5120*/  @P0 IADD3 R4, PT, PT, -R7, R4, RZ ;  /* 0x0000000407040210 */ /* 0x000fe40007ffe1ff */
[----:B------:R-:W-:-:S05]  /*5130*/  @!P1 LOP3.LUT R4, RZ, R7, RZ, 0x33, !PT ;  /* 0x00000007ff049212 */ /* 0x000fca00078e33ff */
[----:B------:R-:W-:Y:S01]  /*5140*/  IMAD.MOV.U32 R10, RZ, RZ, R4 ;  /* 0x000000ffff0a7224 */ /* 0x000fe200078e0004 */
[----:B------:R-:W-:Y:S06]  /*5150*/  BRA `(.L_x_94) ;  /* 0x0000000000147947 */ /* 0x000fec0003800000 */
.L_x_93:
[----:B------:R-:W-:Y:S01]  /*5160*/  IMAD.MOV.U32 R6, RZ, RZ, R4 ;  /* 0x000000ffff067224 */ /* 0x000fe200078e0004 */
[----:B------:R-:W-:-:S07]  /*5170*/  MOV R4, 0x5190 ;  /* 0x0000519000047802 */ /* 0x000fce0000000f00 */
[----:B-----5:R-:W-:Y:S05]  /*5180*/  CALL.REL.NOINC `($__internal_2_$__cuda_sm20_rem_u64) ;  /* 0x000001e400e47944 */ /* 0x020fea0003c00000 */
[----:B------:R-:W-:Y:S01]  /*5190*/  MOV R10, R8 ;  /* 0x00000008000a7202 */ /* 0x000fe20000000f00 */
[----:B------:R-:W-:-:S07]  /*51a0*/  IMAD.MOV.U32 R11, RZ, RZ, R5 ;  /* 0x000000ffff0b7224 */ /* 0x000fce00078e0005 */
.L_x_94:
[----:B------:R-:W-:Y:S05]  /*51b0*/  BSYNC.RECONVERGENT B0 ;  /* 0x0000000000007941 */ /* 0x000fea0003800200 */
.L_x_92:
[----:B------:R-:W0:Y:S01]  /*51c0*/  LDC.64 R40, c[0x0][0x388] ;  /* 0x0000e200ff287b82 */ /* 0x000e220000000a00 */
[----:B------:R-:W1:Y:S01]  /*51d0*/  LDS R4, [R2] ;  /* 0x0000000002047984 */ /* 0x000e620000000800 */
[----:B0-----:R-:W-:-:S05]  /*51e0*/  IMAD.WIDE.U32 R40, R0, 0x4, R40 ;  /* 0x0000000400287825 */ /* 0x001fca00078e0028 */
[----:B------:R-:W1:Y:S01]  /*51f0*/  LDG.E R5, desc[UR10][R40.64+0x84] ;  /* 0x0000840a28057981 */ /* 0x000e62000c1e1900 */
[----:B------:R-:W-:Y:S01]  /*5200*/  BSSY.RECONVERGENT B0, `(.L_x_95) ;  /* 0x000001b000007945 */ /* 0x000fe20003800200 */
[----:B-1----:R-:W-:-:S05]  /*5210*/  IMAD.WIDE.U32 R4, R5, R4, RZ ;  /* 0x0000000405047225 */ /* 0x002fca00078e00ff */
[----:B------:R-:W-:-:S13]  /*5220*/  ISETP.NE.U32.AND P0, PT, R5, RZ, PT ;  /* 0x000000ff0500720c */ /* 0x000fda0003f05070 */
[----:B------:R-:W-:Y:S05]  /*5230*/  @P0 BRA `(.L_x_96) ;  /* 0x00000000004c0947 */ /* 0x000fea0003800000 */
[----:B------:R-:W0:Y:S01]  /*5240*/  I2F.U32.RP R6, R7 ;  /* 0x0000000700067306 */ /* 0x000e220000209000 */
        /* <DEDUP_REMOVED lines=18> */
.L_x_96:
[----:B------:R-:W-:Y:S01]  /*5370*/  IMAD.MOV.U32 R6, RZ, RZ, R4 ;  /* 0x000000ffff067224 */ /* 0x000fe200078e0004 */
[----:B------:R-:W-:-:S07]  /*5380*/  MOV R4, 0x53a0 ;  /* 0x000053a000047802 */ /* 0x000fce0000000f00 */
[----:B------:R-:W-:Y:S05]  /*5390*/  CALL.REL.NOINC `($__internal_2_$__cuda_sm20_rem_u64) ;  /* 0x000001e400607944 */ /* 0x000fea0003c00000 */
[----:B------:R-:W-:-:S07]  /*53a0*/  MOV R4, R8 ;  /* 0x0000000800047202 */ /* 0x000fce0000000f00 */
.L_x_97:
[----:B------:R-:W-:Y:S05]  /*53b0*/  BSYNC.RECONVERGENT B0 ;  /* 0x0000000000007941 */ /* 0x000fea0003800200 */
.L_x_95:
[----:B------:R-:W-:Y:S01]  /*53c0*/  IADD3 R6, P0, PT, R10, R4, RZ ;  /* 0x000000040a067210 */ /* 0x000fe20007f1e0ff */
[----:B------:R-:W-:Y:S04]  /*53d0*/  BSSY.RECONVERGENT B0, `(.L_x_98) ;  /* 0x000001a000007945 */ /* 0x000fe80003800200 */
[----:B------:R-:W-:-:S05]  /*53e0*/  IMAD.X R5, R11, 0x1, R5, P0 ;  /* 0x000000010b057824 */ /* 0x000fca00000e0605 */
[----:B------:R-:W-:-:S13]  /*53f0*/  LOP3.LUT P0, RZ, R5, 0x1, RZ, 0xc0, !PT ;  /* 0x0000000105ff7812 */ /* 0x000fda000780c0ff */
[----:B------:R-:W-:Y:S05]  /*5400*/  @P0 BRA `(.L_x_99) ;  /* 0x00000000004c0947 */ /* 0x000fea0003800000 */
[----:B------:R-:W0:Y:S01]  /*5410*/  I2F.U32.RP R8, R7 ;  /* 0x0000000700087306 */ /* 0x000e220000209000 */
[----:B------:R-:W-:Y:S02]  /*5420*/  HFMA2 R4, -RZ, RZ, 0, 0 ;  /* 0x00000000ff047431 */ /* 0x000fe400000001ff */
[----:B------:R-:W-:Y:S01]  /*5430*/  IMAD.MOV R11, RZ, RZ, -R7 ;  /* 0x000000ffff0b7224 */ /* 0x000fe200078e0a07 */
[----:B------:R-:W-:-:S04]  /*5440*/  ISETP.NE.U32.AND P1, PT, R7, RZ, PT ;  /* 0x000000ff0700720c */ /* 0x000fc80003f25070 */
[----:B0-----:R-:W0:Y:S02]  /*5450*/  MUFU.RCP R8, R8 ;  /* 0x0000000800087308 */ /* 0x001e240000001000 */
[----:B0-----:R-:W-:-:S06]  /*5460*/  IADD3 R5, PT, PT, R8, 0xffffffe, RZ ;  /* 0x0ffffffe08057810 */ /* 0x001fcc0007ffe0ff */
[----:B------:R-:W0:Y:S02]  /*5470*/  F2I.FTZ.U32.TRUNC.NTZ R5, R5 ;  /* 0x0000000500057305 */ /* 0x000e24000021f000 */
[----:B0-----:R-:W-:-:S04]  /*5480*/  IMAD R11, R11, R5, RZ ;  /* 0x000000050b0b7224 */ /* 0x001fc800078e02ff */
[----:B------:R-:W-:Y:S01]  /*5490*/  IMAD.HI.U32 R11, R5, R11, R4 ;  /* 0x0000000b050b7227 */ /* 0x000fe200078e0004 */
[----:B------:R-:W-:-:S05]  /*54a0*/  MOV R5, RZ ;  /* 0x000000ff00057202 */ /* 0x000fca0000000f00 */
        /* <DEDUP_REMOVED lines=9> */
.L_x_99:
[----:B------:R-:W-:-:S07]  /*5540*/  MOV R4, 0x5560 ;  /* 0x0000556000047802 */ /* 0x000fce0000000f00 */
[----:B------:R-:W-:Y:S05]  /*5550*/  CALL.REL.NOINC `($__internal_2_$__cuda_sm20_rem_u64) ;  /* 0x000001e000f07944 */ /* 0x000fea0003c00000 */
[----:B------:R-:W-:-:S07]  /*5560*/  IMAD.MOV.U32 R4, RZ, RZ, R8 ;  /* 0x000000ffff047224 */ /* 0x000fce00078e0008 */
.L_x_100:
[----:B------:R-:W-:Y:S05]  /*5570*/  BSYNC.RECONVERGENT B0 ;  /* 0x0000000000007941 */ /* 0x000fea0003800200 */
.L_x_98:
[----:B------:R-:W-:Y:S01]  /*5580*/  UMOV UR6, 0x2528 ;  /* 0x0000252800067882 */ /* 0x000fe20000000000 */
[----:B------:R-:W-:Y:S01]  /*5590*/  BSSY.RECONVERGENT B0, `(.L_x_101) ;  /* 0x000001f000007945 */ /* 0x000fe20003800200 */
[----:B------:R-:W-:-:S04]  /*55a0*/  LEA R6, R0, UR6, 0x2 ;  /* 0x0000000600067c11 */ /* 0x000fc8000f8e10ff */
[----:B------:R-:W0:Y:S02]  /*55b0*/  LDC R11, c[0x3][R6] ;  /* 0x00c00000060b7b82 */ /* 0x000e240000000800 */
[-C--:B0-----:R-:W-:Y:S02]  /*55c0*/  IMAD R13, R5, R11.reuse, RZ ;  /* 0x0000000b050d7224 */ /* 0x081fe400078e02ff */
[----:B------:R-:W-:-:S05]  /*55d0*/  IMAD.WIDE.U32 R4, R4, R11, RZ ;  /* 0x0000000b04047225 */ /* 0x000fca00078e00ff */
        /* <DEDUP_REMOVED lines=21> */
.L_x_102:
[----:B------:R-:W-:Y:S01]  /*5730*/  IMAD.MOV.U32 R6, RZ, RZ, R4 ;  /* 0x000000ffff067224 */ /* 0x000fe200078e0004 */
[----:B------:R-:W-:Y:S02]  /*5740*/  MOV R5, R13 ;  /* 0x0000000d00057202 */ /* 0x000fe40000000f00 */
[----:B------:R-:W-:-:S07]  /*5750*/  MOV R4, 0x5770 ;  /* 0x0000577000047802 */ /* 0x000fce0000000f00 */
[----:B------:R-:W-:Y:S05]  /*5760*/  CALL.REL.NOINC `($__internal_2_$__cuda_sm20_rem_u64) ;  /* 0x000001e0006c7944 */ /* 0x000fea0003c00000 */
[----:B------:R-:W-:-:S07]  /*5770*/  IMAD.MOV.U32 R4, RZ, RZ, R8 ;  /* 0x000000ffff047224 */ /* 0x000fce00078e0008 */
.L_x_103:
[----:B------:R-:W-:Y:S05]  /*5780*/  BSYNC.RECONVERGENT B0 ;  /* 0x0000000000007941 */ /* 0x000fea0003800200 */
.L_x_101:
[----:B------:R-:W0:Y:S01]  /*5790*/  S2UR UR7, SR_CgaCtaId ;  /* 0x00000000000779c3 */ /* 0x000e220000008800 */
[----:B------:R-:W-:Y:S01]  /*57a0*/  ISETP.GT.U32.AND P0, PT, R0, 0x20, PT ;  /* 0x000000200000780c */ /* 0x000fe20003f04070 */
[----:B------:R-:W-:Y:S01]  /*57b0*/  UMOV UR6, 0x400 ;  /* 0x0000040000067882 */ /* 0x000fe20000000000 */
[----:B------:R1:W-:Y:S01]  /*57c0*/  STS [R9], R4 ;  /* 0x0000000409007388 */ /* 0x0003e20000000800 */
[----:B------:R-:W-:Y:S01]  /*57d0*/  UIADD3 UR6, UPT, UPT, UR6, 0x328, URZ ;  /* 0x0000032806067890 */ /* 0x000fe2000fffe0ff */
[----:B------:R-:W-:Y:S03]  /*57e0*/  BSSY.RECONVERGENT B0, `(.L_x_104) ;  /* 0x0000027000007945 */ /* 0x000fe60003800200 */
[----:B0-----:R-:W-:Y:S01]  /*57f0*/  ULEA UR6, UR7, UR6, 0x18 ;  /* 0x0000000607067291 */ /* 0x001fe2000f8ec0ff */
[----:B------:R-:W-:Y:S06]  /*5800*/  BAR.SYNC.DEFER_BLOCKING 0x0 ;  /* 0x0000000000007b1d */ /* 0x000fec0000010000 */
[----:B-1----:R-:W-:Y:S05]  /*5810*/  @P0 BRA `(.L_x_105) ;  /* 0x00000000008c0947 */ /* 0x002fea0003800000 */
[----:B------:R0:W5:Y:S01]  /*5820*/  LDG.E R11, desc[UR10][R42.64+0x88] ;  /* 0x0000880a2a0b7981 */ /* 0x000162000c1e1900 */
[----:B------:R-:W-:Y:S01]  /*5830*/  UMOV UR7, 0x1290 ;  /* 0x0000129000077882 */ /* 0x000fe20000000000 */
[----:B------:R-:W-:Y:S01]  /*5840*/  BSSY.RECONVERGENT B1, `(.L_x_106) ;  /* 0x000001f000017945 */ /* 0x000fe20003800200 */
[C---:B------:R-:W-:Y:S01]  /*5850*/  LEA R6, R0.reuse, UR7, 0x2 ;  /* 0x0000000700067c11 */ /* 0x040fe2000f8e10ff */
[----:B------:R1:W2:Y:S03]  /*5860*/  LDS R4, [R9+0x4] ;  /* 0x0000040009047984 */ /* 0x0002a60000000800 */
[----:B------:R-:W2:Y:S01]  /*5870*/  LDC R5, c[0x3][R6] ;  /* 0x00c0000006057b82 */ /* 0x000ea20000000800 */
[----:B-1----:R-:W-:Y:S01]  /*5880*/  LEA R9, R0, UR6, 0x2 ;  /* 0x0000000600097c11 */ /* 0x002fe2000f8e10ff */
[----:B--2---:R-:W-:-:S05]  /*5890*/  IMAD.WIDE.U32 R4, R5, R4, RZ ;  /* 0x0000000405047225 */ /* 0x004fca00078e00ff */
[----:B------:R-:W-:-:S13]  /*58a0*/  ISETP.NE.U32.AND P0, PT, R5, RZ, PT ;  /* 0x000000ff0500720c */ /* 0x000fda0003f05070 */
[----:B0-----:R-:W-:Y:S05]  /*58b0*/  @P0 BRA `(.L_x_107) ;  /* 0x0000000000480947 */ /* 0x001fea0003800000 */
        /* <DEDUP_REMOVED lines=18> */
.L_x_107:
[----:B------:R-:W-:Y:S01]  /*59e0*/  MOV R6, R4 ;  /* 0x0000000400067202 */ /* 0x000fe20000000f00 */
[----:B-----5:R-:W-:Y:S01]  /*59f0*/  IMAD.MOV.U32 R7, RZ, RZ, R11 ;  /* 0x000000ffff077224 */ /* 0x020fe200078e000b */
[----:B------:R-:W-:-:S07]  /*5a00*/  MOV R4, 0x5a20 ;  /* 0x00005a2000047802 */ /* 0x000fce0000000f00 */
[----:B------:R-:W-:Y:S05]  /*5a10*/  CALL.REL.NOINC `($__internal_2_$__cuda_sm20_rem_u64) ;  /* 0x000001dc00c07944 */ /* 0x000fea0003c00000 */
[----:B------:R-:W-:-:S07]  /*5a20*/  MOV R4, R8 ;  /* 0x0000000800047202 */ /* 0x000fce0000000f00 */
.L_x_108:
[----:B------:R-:W-:Y:S05]  /*5a30*/  BSYNC.RECONVERGENT B1 ;  /* 0x0000000000017941 */ /* 0x000fea0003800200 */
.L_x_106:
[----:B------:R0:W-:Y:S02]  /*5a40*/  STS [R9], R4 ;  /* 0x0000000409007388 */ /* 0x0001e40000000800 */
.L_x_105:
[----:B------:R-:W-:Y:S05]  /*5a50*/  BSYNC.RECONVERGENT B0 ;  /* 0x0000000000007941 */ /* 0x000fea0003800200 */
.L_x_104:
[----:B0-----:R-:W0:Y:S08]  /*5a60*/  LDC.64 R4, c[0x0][0x390] ;  /* 0x0000e400ff047b82 */ /* 0x001e300000000a00 */
[----:B------:R-:W-:Y:S06]  /*5a70*/  BAR.SYNC.DEFER_BLOCKING 0x0 ;  /* 0x0000000000007b1d */ /* 0x000fec0000010000 */
[----:B0-----:R0:W5:Y:S01]  /*5a80*/  LDG.E R7, desc[UR10][R4.64+0x84] ;  /* 0x0000840a04077981 */ /* 0x001162000c1e1900 */
[----:B------:R-:W-:Y:S01]  /*5a90*/  IMAD.MOV.U32 R9, RZ, RZ, RZ ;  /* 0x000000ffff097224 */ /* 0x000fe200078e00ff */
[----:B------:R-:W-:Y:S01]  /*5aa0*/  UIADD3 UR7, UPT, UPT, UR6, 0x8, URZ ;  /* 0x0000000806077890 */ /* 0x000fe2000fffe0ff */
[----:B------:R-:W-:Y:S01]  /*5ab0*/  UMOV UR12, 0x1214 ;  /* 0x00001214000c7882 */ /* 0x000fe20000000000 */
[----:B------:R-:W-:-:S10]  /*5ac0*/  UMOV UR8, 0x8 ;  /* 0x0000000800087882 */ /* 0x000fd40000000000 */
.L_x_130:
[----:B0-----:R-:W0:Y:S01]  /*5ad0*/  LDS R4, [UR7+-0x8] ;  /* 0xfffff807ff047984 */ /* 0x001e220008000800 */
[----:B------:R-:W0:Y:S02]  /*5ae0*/  LDCU UR9, c[0x3][UR12+-0x8] ;  /* 0x00ffff000c0977ac */ /* 0x000e240008000800 */
[----:B0-----:R-:W-:-:S05]  /*5af0*/  IMAD.WIDE.U32 R4, R4, UR9, RZ ;  /* 0x0000000904047c25 */ /* 0x001fca000f8e00ff */
[----:B------:R-:W-:-:S13]  /*5b00*/  ISETP.NE.U32.AND P0, PT, R5, RZ, PT ;  /* 0x000000ff0500720c */ /* 0x000fda0003f05070 */
[----:B------:R-:W-:Y:S05]  /*5b10*/  @P0 BRA `(.L_x_109) ;  /* 0x00000000004c0947 */ /* 0x000fea0003800000 */
[----:B-----5:R-:W0:Y:S01]  /*5b20*/  I2F.U32.RP R5, R7 ;  /* 0x0000000700057306 */ /* 0x020e220000209000 */
[----:B------:R-:W-:Y:S01]  /*5b30*/  IMAD.MOV R13, RZ, RZ, -R7 ;  /* 0x000000ffff0d7224 */ /* 0x000fe200078e0a07 */
[----:B------:R-:W-:-:S06]  /*5b40*/  ISETP.NE.U32.AND P1, PT, R7, RZ, PT ;  /* 0x000000ff0700720c */ /* 0x000fcc0003f25070 */
[----:B0-----:R-:W0:Y:S02]  /*5b50*/  MUFU.RCP R5, R5 ;  /* 0x0000000500057308 */ /* 0x001e240000001000 */
[----:B0-----:R-:W-:Y:S02]  /*5b60*/  IADD3 R10, PT, PT, R5, 0xffffffe, RZ ;  /* 0x0ffffffe050a7810 */ /* 0x001fe40007ffe0ff */
[----:B------:R-:W-:-:S04]  /*5b70*/  MOV R5, RZ ;  /* 0x000000ff00057202 */ /* 0x000fc80000000f00 */
        /* <DEDUP_REMOVED lines=13> */
.L_x_109:
[----:B------:R-:W-:Y:S01]  /*5c50*/  IMAD.MOV.U32 R6, RZ, RZ, R4 ;  /* 0x000000ffff067224 */ /* 0x000fe200078e0004 */
[----:B------:R-:W-:-:S07]  /*5c60*/  MOV R4, 0x5c80 ;  /* 0x00005c8000047802 */ /* 0x000fce0000000f00 */
[----:B-----5:R-:W-:Y:S05]  /*5c70*/  CALL.REL.NOINC `($__internal_2_$__cuda_sm20_rem_u64) ;  /* 0x000001dc00287944 */ /* 0x020fea0003c00000 */
[----:B------:R-:W-:-:S07]  /*5c80*/  MOV R4, R8 ;  /* 0x0000000800047202 */ /* 0x000fce0000000f00 */
.L_x_110:
[----:B------:R-:W-:Y:S01]  /*5c90*/  IADD3 R6, P0, PT, R9, R4, RZ ;  /* 0x0000000409067210 */ /* 0x000fe20007f1e0ff */
[----:B------:R-:W-:Y:S04]  /*5ca0*/  BSSY.RECONVERGENT B0, `(.L_x_111) ;  /* 0x000001b000007945 */ /* 0x000fe80003800200 */
[----:B------:R-:W-:-:S05]  /*5cb0*/  IMAD.X R5, RZ, RZ, R5, P0 ;  /* 0x000000ffff057224 */ /* 0x000fca00000e0605 */
[----:B------:R-:W-:-:S13]  /*5cc0*/  LOP3.LUT P0, RZ, R5, 0x1, RZ, 0xc0, !PT ;  /* 0x0000000105ff7812 */ /* 0x000fda000780c0ff */
[----:B------:R-:W-:Y:S05]  /*5cd0*/  @P0 BRA `(.L_x_112) ;  /* 0x00000000004c0947 */ /* 0x000fea0003800000 */
[----:B------:R-:W0:Y:S01]  /*5ce0*/  I2F.U32.RP R8, R7 ;  /* 0x0000000700087306 */ /* 0x000e220000209000 */
[----:B------:R-:W-:Y:S02]  /*5cf0*/  HFMA2 R4, -RZ, RZ, 0, 0 ;  /* 0x00000000ff047431 */ /* 0x000fe400000001ff */
[----:B------:R-:W-:Y:S01]  /*5d00*/  IMAD.MOV R9, RZ, RZ, -R7 ;  /* 0x000000ffff097224 */ /* 0x000fe200078e0a07 */
[----:B------:R-:W-:Y:S02]  /*5d10*/  ISETP.NE.U32.AND P1, PT, R7, RZ, PT ;  /* 0x000000ff0700720c */ /* 0x000fe40003f25070 */
[----:B------:R-:W-:Y:S02]  /*5d20*/  MOV R11, RZ ;  /* 0x000000ff000b7202 */ /* 0x000fe40000000f00 */
[----:B0-----:R-:W0:Y:S02]  /*5d30*/  MUFU.RCP R8, R8 ;  /* 0x0000000800087308 */ /* 0x001e240000001000 */
[----:B0-----:R-:W-:-:S06]  /*5d40*/  IADD3 R5, PT, PT, R8, 0xffffffe, RZ ;  /* 0x0ffffffe08057810 */ /* 0x001fcc0007ffe0ff */
[----:B------:R-:W0:Y:S02]  /*5d50*/  F2I.FTZ.U32.TRUNC.NTZ R5, R5 ;  /* 0x0000000500057305 */ /* 0x000e24000021f000 */
[----:B0-----:R-:W-:-:S04]  /*5d60*/  IMAD R9, R9, R5, RZ ;  /* 0x0000000509097224 */ /* 0x001fc800078e02ff */
        /* <DEDUP_REMOVED lines=10> */
.L_x_112:
[----:B------:R-:W-:-:S07]  /*5e10*/  MOV R4, 0x5e30 ;  /* 0x00005e3000047802 */ /* 0x000fce0000000f00 */
[----:B------:R-:W-:Y:S05]  /*5e20*/  CALL.REL.NOINC `($__internal_2_$__cuda_sm20_rem_u64) ;  /* 0x000001d800bc7944 */ /* 0x000fea0003c00000 */
[----:B------:R-:W-:Y:S01]  /*5e30*/  IMAD.MOV.U32 R10, RZ, RZ, R8 ;  /* 0x000000ffff0a7224 */ /* 0x000fe200078e0008 */
[----:B------:R-:W-:-:S07]  /*5e40*/  MOV R11, R5 ;  /* 0x00000005000b7202 */ /* 0x000fce0000000f00 */
.L_x_113:
[----:B------:R-:W-:Y:S05]  /*5e50*/  BSYNC.RECONVERGENT B0 ;  /* 0x0000000000007941 */ /* 0x000fea0003800200 */
.L_x_111:
[----:B------:R-:W-:-:S09]  /*5e60*/  UISETP.NE.AND UP0, UPT, UR8, 0x88, UPT ;  /* 0x000000880800788c */ /* 0x000fd2000bf05270 */
[----:B------:R-:W-:Y:S05]  /*5e70*/  BRA.U !UP0, `(.L_x_114) ;  /* 0x0000000908b47547 */ /* 0x000fea000b800000 */
[----:B------:R-:W0:Y:S01]  /*5e80*/  LDS R4, [UR7+-0x4] ;  /* 0xfffffc07ff047984 */ /* 0x000e220008000800 */
[----:B------:R-:W0:Y:S02]  /*5e90*/  LDCU UR9, c[0x3][UR12+-0x4] ;  /* 0x00ffff800c0977ac */ /* 0x000e240008000800 */
[----:B0-----:R-:W-:-:S05]  /*5ea0*/  IMAD.WIDE.U32 R4, R4, UR9, RZ ;  /* 0x0000000904047c25 */ /* 0x001fca000f8e00ff */
        /* <DEDUP_REMOVED lines=21> */
.L_x_115:
[----:B------:R-:W-:Y:S02]  /*6000*/  MOV R6, R4 ;  /* 0x0000000400067202 */ /* 0x000fe40000000f00 */
[----:B------:R-:W-:-:S07]  /*6010*/  MOV R4, 0x6030 ;  /* 0x0000603000047802 */ /* 0x000fce0000000f00 */
[----:B------:R-:W-:Y:S05]  /*6020*/  CALL.REL.NOINC `($__internal_2_$__cuda_sm20_rem_u64) ;  /* 0x000001d8003c7944 */ /* 0x000fea0003c00000 */
[----:B------:R-:W-:-:S07]  /*6030*/  IMAD.MOV.U32 R4, RZ, RZ, R8 ;  /* 0x000000ffff047224 */ /* 0x000fce00078e0008 */
.L_x_116:
[----:B------:R-:W-:Y:S01]  /*6040*/  IADD3 R6, P0, PT, R10, R4, RZ ;  /* 0x000000040a067210 */ /* 0x000fe20007f1e0ff */
[----:B------:R-:W-:Y:S03]  /*6050*/  BSSY.RECONVERGENT B0, `(.L_x_117) ;  /* 0x000001b000007945 */ /* 0x000fe60003800200 */
[----:B------:R-:W-:-:S04]  /*6060*/  IADD3.X R5, PT, PT, R11, R5, RZ, P0, !PT ;  /* 0x000000050b057210 */ /* 0x000fc800007fe4ff */
[----:B------:R-:W-:-:S13]  /*6070*/  LOP3.LUT P0, RZ, R5, 0x1, RZ, 0xc0, !PT ;  /* 0x0000000105ff7812 */ /* 0x000fda000780c0ff */
[----:B------:R-:W-:Y:S05]  /*6080*/  @P0 BRA `(.L_x_118) ;  /* 0x00000000004c0947 */ /* 0x000fea0003800000 */
[----:B------:R-:W0:Y:S01]  /*6090*/  I2F.U32.RP R8, R7 ;  /* 0x0000000700087306 */ /* 0x000e220000209000 */
[----:B------:R-:W-:Y:S01]  /*60a0*/  IADD3 R9, PT, PT, RZ, -R7, RZ ;  /* 0x80000007ff097210 */ /* 0x000fe20007ffe0ff */
[----:B------:R-:W-:Y:S01]  /*60b0*/  IMAD.MOV.U32 R4, RZ, RZ, RZ ;  /* 0x000000ffff047224 */ /* 0x000fe200078e00ff */
[----:B------:R-:W-:Y:S01]  /*60c0*/  ISETP.NE.U32.AND P1, PT, R7, RZ, PT ;  /* 0x000000ff0700720c */ /* 0x000fe20003f25070 */
[----:B------:R-:W-:-:S04]  /*60d0*/  IMAD.MOV.U32 R11, RZ, RZ, RZ ;  /* 0x000000ffff0b7224 */ /* 0x000fc800078e00ff */
[----:B0-----:R-:W0:Y:S02]  /*60e0*/  MUFU.RCP R8, R8 ;  /* 0x0000000800087308 */ /* 0x001e240000001000 */
[----:B0-----:R-:W-:-:S06]  /*60f0*/  VIADD R5, R8, 0xffffffe ;  /* 0x0ffffffe08057836 */ /* 0x001fcc0000000000 */
[----:B------:R-:W0:Y:S02]  /*6100*/  F2I.FTZ.U32.TRUNC.NTZ R5, R5 ;  /* 0x0000000500057305 */ /* 0x000e24000021f000 */
[----:B0-----:R-:W-:-:S04]  /*6110*/  IMAD R9, R9, R5, RZ ;  /* 0x0000000509097224 */ /* 0x001fc800078e02ff */
        /* <DEDUP_REMOVED lines=10> */
.L_x_118:
[----:B------:R-:W-:-:S07]  /*61c0*/  MOV R4, 0x61e0 ;  /* 0x000061e000047802 */ /* 0x000fce0000000f00 */
[----:B------:R-:W-:Y:S05]  /*61d0*/  CALL.REL.NOINC `($__internal_2_$__cuda_sm20_rem_u64) ;  /* 0x000001d400d07944 */ /* 0x000fea0003c00000 */
[----:B------:R-:W-:Y:S01]  /*61e0*/  MOV R10, R8 ;  /* 0x00000008000a7202 */ /* 0x000fe20000000f00 */
[----:B------:R-:W-:-:S07]  /*61f0*/  IMAD.MOV.U32 R11, RZ, RZ, R5 ;  /* 0x000000ffff0b7224 */ /* 0x000fce00078e0005 */
.L_x_119:
[----:B------:R-:W-:Y:S05]  /*6200*/  BSYNC.RECONVERGENT B0 ;  /* 0x0000000000007941 */ /* 0x000fea0003800200 */
.L_x_117:
[----:B------:R-:W0:Y:S01]  /*6210*/  LDS R4, [UR7] ;  /* 0x00000007ff047984 */ /* 0x000e220008000800 */
[----:B------:R-:W0:Y:S02]  /*6220*/  LDCU UR9, c[0x3][UR12] ;  /* 0x00c000000c0977ac */ /* 0x000e240008000800 */
[----:B0-----:R-:W-:-:S05]  /*6230*/  IMAD.WIDE.U32 R4, R4, UR9, RZ ;  /* 0x0000000904047c25 */ /* 0x001fca000f8e00ff */
        /* <DEDUP_REMOVED lines=21> */
.L_x_120:
[----:B------:R-:W-:Y:S01]  /*6390*/  IMAD.MOV.U32 R6, RZ, RZ, R4 ;  /* 0x000000ffff067224 */ /* 0x000fe200078e0004 */
[----:B------:R-:W-:-:S07]  /*63a0*/  MOV R4, 0x63c0 ;  /* 0x000063c000047802 */ /* 0x000fce0000000f00 */
[----:B------:R-:W-:Y:S05]  /*63b0*/  CALL.REL.NOINC `($__internal_2_$__cuda_sm20_rem_u64) ;  /* 0x000001d400587944 */ /* 0x000fea0003c00000 */
[----:B------:R-:W-:-:S07]  /*63c0*/  MOV R4, R8 ;  /* 0x0000000800047202 */ /* 0x000fce0000000f00 */
.L_x_121:
        /* <DEDUP_REMOVED lines=24> */
.L_x_123:
[----:B------:R-:W-:-:S07]  /*6550*/  MOV R4, 0x6570 ;  /* 0x0000657000047802 */ /* 0x000fce0000000f00 */
[----:B------:R-:W-:Y:S05]  /*6560*/  CALL.REL.NOINC `($__internal_2_$__cuda_sm20_rem_u64) ;  /* 0x000001d000ec7944 */ /* 0x000fea0003c00000 */
[----:B------:R-:W-:Y:S01]  /*6570*/  IMAD.MOV.U32 R10, RZ, RZ, R8 ;  /* 0x000000ffff0a7224 */ /* 0x000fe200078e0008 */
[----:B------:R-:W-:-:S07]  /*6580*/  MOV R11, R5 ;  /* 0x00000005000b7202 */ /* 0x000fce0000000f00 */
.L_x_124:
[----:B------:R-:W-:Y:S05]  /*6590*/  BSYNC.RECONVERGENT B0 ;  /* 0x0000000000007941 */ /* 0x000fea0003800200 */
.L_x_122:
[----:B------:R-:W0:Y:S01]  /*65a0*/  LDS R4, [UR7+0x4] ;  /* 0x00000407ff047984 */ /* 0x000e220008000800 */
        /* <DEDUP_REMOVED lines=23> */
.L_x_125:
[----:B------:R-:W-:Y:S02]  /*6720*/  MOV R6, R4 ;  /* 0x0000000400067202 */ /* 0x000fe40000000f00 */
[----:B------:R-:W-:-:S07]  /*6730*/  MOV R4, 0x6750 ;  /* 0x0000675000047802 */ /* 0x000fce0000000f00 */
[----:B------:R-:W-:Y:S05]  /*6740*/  CALL.REL.NOINC `($__internal_2_$__cuda_sm20_rem_u64) ;  /* 0x000001d000747944 */ /* 0x000fea0003c00000 */
[----:B------:R-:W-:-:S07]  /*6750*/  IMAD.MOV.U32 R4, RZ, RZ, R8 ;  /* 0x000000ffff047224 */ /* 0x000fce00078e0008 */
.L_x_126:
        /* <DEDUP_REMOVED lines=23> */
.L_x_128:
[----:B------:R-:W-:-:S07]  /*68d0*/  MOV R4, 0x68f0 ;  /* 0x000068f000047802 */ /* 0x000fce0000000f00 */
[----:B------:R-:W-:Y:S05]  /*68e0*/  CALL.REL.NOINC `($__internal_2_$__cuda_sm20_rem_u64) ;  /* 0x000001d0000c7944 */ /* 0x000fea0003c00000 */
[----:B------:R-:W-:-:S07]  /*68f0*/  IMAD.MOV.U32 R9, RZ, RZ, R8 ;  /* 0x000000ffff097224 */ /* 0x000fce00078e0008 */
.L_x_129:
[----:B------:R-:W-:Y:S05]  /*6900*/  BSYNC.RECONVERGENT B0 ;  /* 0x0000000000007941 */ /* 0x000fea0003800200 */
.L_x_127:
[----:B------:R-:W-:Y:S02]  /*6910*/  UIADD3 UR8, UPT, UPT, UR8, 0x10, URZ ;  /* 0x0000001008087890 */ /* 0x000fe4000fffe0ff */
[----:B------:R-:W-:Y:S02]  /*6920*/  UIADD3 UR12, UPT, UPT, UR12, 0x10, URZ ;  /* 0x000000100c0c7890 */ /* 0x000fe4000fffe0ff */
[----:B------:R-:W-:Y:S01]  /*6930*/  UIADD3 UR7, UPT, UPT, UR7, 0x10, URZ ;  /* 0x0000001007077890 */ /* 0x000fe2000fffe0ff */
[----:B------:R-:W-:Y:S11]  /*6940*/  BRA `(.L_x_130) ;  /* 0xfffffff000607947 */ /* 0x000ff6000383ffff */
.L_x_114:
[----:B------:R-:W0:Y:S01]  /*6950*/  S2UR UR8, SR_CgaCtaId ;  /* 0x00000000000879c3 */ /* 0x000e220000008800 */
[----:B------:R-:W-:Y:S01]  /*6960*/  UMOV UR7, 0x400 ;  /* 0x0000040000077882 */ /* 0x000fe20000000000 */
[----:B------:R-:W-:Y:S01]  /*6970*/  BSSY.RECONVERGENT B0, `(.L_x_131) ;  /* 0x000001e000007945 */ /* 0x000fe20003800200 */
[----:B0-----:R-:W-:-:S09]  /*6980*/  ULEA UR7, UR8, UR7, 0x18 ;  /* 0x0000000708077291 */ /* 0x001fd2000f8ec0ff */
[----:B------:R-:W0:Y:S02]  /*6990*/  LDS R5, [UR7+0x218] ;  /* 0x00021807ff057984 */ /* 0x000e240008000800 */
[----:B0-----:R-:W-:-:S04]  /*69a0*/  IADD3 R15, P0, PT, -R5, R10, RZ ;  /* 0x0000000a050f7210 */ /* 0x001fc80007f1e1ff */
[----:B------:R-:W-:-:S04]  /*69b0*/  IADD3.X R14, PT, PT, R11, -0x1, RZ, P0, !PT ;  /* 0xffffffff0b0e7810 */ /* 0x000fc800007fe4ff */
[----:B------:R-:W-:-:S13]  /*69c0*/  ISETP.NE.U32.AND P0, PT, R14, RZ, PT ;  /* 0x000000ff0e00720c */ /* 0x000fda0003f05070 */
        /* <DEDUP_REMOVED lines=20> */
.L_x_132:
[----:B------:R-:W-:-:S07]  /*6b10*/  MOV R8, 0x6b30 ;  /* 0x00006b3000087802 */ /* 0x000fce0000000f00 */
[----:B------:R-:W-:Y:S05]  /*6b20*/  CALL.REL.NOINC `($__internal_1_$__cuda_sm20_rem_s64) ;  /* 0x000001c800447944 */ /* 0x000fea0003c00000 */
[----:B------:R-:W-:Y:S01]  /*6b30*/  IMAD.MOV.U32 R4, RZ, RZ, R5 ;  /* 0x000000ffff047224 */ /* 0x000fe200078e0005 */
[----:B------:R-:W-:-:S07]  /*6b40*/  MOV R5, R6 ;  /* 0x0000000600057202 */ /* 0x000fce0000000f00 */
.L_x_133:
[----:B------:R-:W-:Y:S05]  /*6b50*/  BSYNC.RECONVERGENT B0 ;  /* 0x0000000000007941 */ /* 0x000fea0003800200 */
.L_x_131:
[----:B------:R-:W-:Y:S01]  /*6b60*/  IADD3 R15, P0, PT, R7, R4, RZ ;  /* 0x00000004070f7210 */ /* 0x000fe20007f1e0ff */
[----:B------:R-:W-:Y:S04]  /*6b70*/  BSSY.RECONVERGENT B0, `(.L_x_134) ;  /* 0x000001b000007945 */ /* 0x000fe80003800200 */
[----:B------:R-:W-:-:S05]  /*6b80*/  IMAD.X R14, RZ, RZ, R5, P0 ;  /* 0x000000ffff0e7224 */ /* 0x000fca00000e0605 */
        /* <DEDUP_REMOVED lines=21> */
.L_x_135:
[----:B------:R-:W-:-:S07]  /*6ce0*/  MOV R8, 0x6d00 ;  /* 0x00006d0000087802 */ /* 0x000fce0000000f00 */
[----:B------:R-:W-:Y:S05]  /*6cf0*/  CALL.REL.NOINC `($__internal_1_$__cuda_sm20_rem_s64) ;  /* 0x000001c400d07944 */ /* 0x000fea0003c00000 */
[----:B------:R-:W-:Y:S01]  /*6d00*/  IMAD.MOV.U32 R4, RZ, RZ, R5 ;  /* 0x000000ffff047224 */ /* 0x000fe200078e0005 */
[----:B------:R-:W-:-:S07]  /*6d10*/  MOV R5, R6 ;  /* 0x0000000600057202 */ /* 0x000fce0000000f00 */
.L_x_136:
[----:B------:R-:W-:Y:S05]  /*6d20*/  BSYNC.RECONVERGENT B0 ;  /* 0x0000000000007941 */ /* 0x000fea0003800200 */
.L_x_134:
[----:B------:R-:W0:Y:S01]  /*6d30*/  LDCU UR7, c[0x3][0x2418] ;  /* 0x00c48300ff0777ac */ /* 0x000e220008000800 */
[----:B------:R-:W-:Y:S01]  /*6d40*/  BSSY.RECONVERGENT B0, `(.L_x_137) ;  /* 0x000001f000007945 */ /* 0x000fe20003800200 */
[----:B0-----:R-:W-:Y:S02]  /*6d50*/  IMAD R9, R5, UR7, RZ ;  /* 0x0000000705097c24 */ /* 0x001fe4000f8e02ff */
[----:B------:R-:W-:-:S04]  /*6d60*/  IMAD.WIDE.U32 R4, R4, UR7, RZ ;  /* 0x0000000704047c25 */ /* 0x000fc8000f8e00ff */
[----:B------:R-:W-:-:S05]  /*6d70*/  IMAD.IADD R9, R5, 0x1, R9 ;  /* 0x0000000105097824 */ /* 0x000fca00078e0209 */
[----:B------:R-:W-:-:S13]  /*6d80*/  ISETP.NE.U32.AND P0, PT, R9, RZ, PT ;  /* 0x000000ff0900720c */ /* 0x000fda0003f05070 */
[----:B------:R-:W-:Y:S05]  /*6d90*/  @P0 BRA `(.L_x_138) ;  /* 0x00000000004c0947 */ /* 0x000fea0003800000 */
[----:B------:R-:W0:Y:S01]  /*6da0*/  I2F.U32.RP R6, R7 ;  /* 0x0000000700067306 */ /* 0x000e220000209000 */
[----:B------:R-:W-:Y:S01]  /*6db0*/  IMAD.MOV R5, RZ, RZ, -R7 ;  /* 0x000000ffff057224 */ /* 0x000fe200078e0a07 */
[----:B------:R-:W-:Y:S02]  /*6dc0*/  ISETP.NE.U32.AND P1, PT, R7, RZ, PT ;  /* 0x000000ff0700720c */ /* 0x000fe40003f25070 */
[----:B------:R-:W-:-:S04]  /*6dd0*/  MOV R21, RZ ;  /* 0x000000ff00157202 */ /* 0x000fc80000000f00 */
        /* <DEDUP_REMOVED lines=15> */
.L_x_138:
[----:B------:R-:W-:Y:S01]  /*6ed0*/  IMAD.MOV.U32 R6, RZ, RZ, R4 ;  /* 0x000000ffff067224 */ /* 0x000fe200078e0004 */
[----:B------:R-:W-:Y:S02]  /*6ee0*/  MOV R5, R9 ;  /* 0x0000000900057202 */ /* 0x000fe40000000f00 */
[----:B------:R-:W-:-:S07]  /*6ef0*/  MOV R4, 0x6f10 ;  /* 0x00006f1000047802 */ /* 0x000fce0000000f00 */
[----:B------:R-:W-:Y:S05]  /*6f00*/  CALL.REL.NOINC `($__internal_2_$__cuda_sm20_rem_u64) ;  /* 0x000001c800847944 */ /* 0x000fea0003c00000 */
[----:B------:R-:W-:Y:S01]  /*6f10*/  IMAD.MOV.U32 R20, RZ, RZ, R8 ;  /* 0x000000ffff147224 */ /* 0x000fe200078e0008 */
[----:B------:R-:W-:-:S07]  /*6f20*/  MOV R21, R5 ;  /* 0x0000000500157202 */ /* 0x000fce0000000f00 */
.L_x_139:
[----:B------:R-:W-:Y:S05]  /*6f30*/  BSYNC.RECONVERGENT B0 ;  /* 0x0000000000007941 */ /* 0x000fea0003800200 */
.L_x_137:
[----:B------:R-:W0:Y:S01]  /*6f40*/  S2UR UR8, SR_CgaCtaId ;  /* 0x00000000000879c3 */ /* 0x000e220000008800 */
[----:B------:R-:W-:Y:S01]  /*6f50*/  UMOV UR7, 0x400 ;  /* 0x0000040000077882 */ /* 0x000fe20000000000 */
[----:B------:R-:W-:Y:S01]  /*6f60*/  ISETP.GT.U32.AND P0, PT, R0, 0x20, PT ;  /* 0x000000200000780c */ /* 0x000fe20003f04070 */
[----:B------:R-:W-:Y:S01]  /*6f70*/  BSSY.RECONVERGENT B0, `(.L_x_140) ;  /* 0x0000156000007945 */ /* 0x000fe20003800200 */
[----:B0-----:R-:W-:-:S09]  /*6f80*/  ULEA UR7, UR8, UR7, 0x18 ;  /* 0x0000000708077291 */ /* 0x001fd2000f8ec0ff */
[----:B------:R0:W-:Y:S01]  /*6f90*/  STS [UR7+0x3ac], R20 ;  /* 0x0003ac14ff007988 */ /* 0x0001e20008000807 */
[----:B------:R-:W-:Y:S02]  /*6fa0*/  UMOV UR7, 0x241c ;  /* 0x0000241c00077882 */ /* 0x000fe40000000000 */
[----:B------:R-:W-:Y:S01]  /*6fb0*/  LEA R13, R0, UR7, 0x2 ;  /* 0x00000007000d7c11 */ /* 0x000fe2000f8e10ff */
[----:B------:R-:W-:Y:S06]  /*6fc0*/  @P0 BRA `(.L_x_141) ;  /* 0x0000001400400947 */ /* 0x000fec0003800000 */
[----:B------:R1:W5:Y:S01]  /*6fd0*/  LDG.E R7, desc[UR10][R42.64] ;  /* 0x0000000a2a077981 */ /* 0x000362000c1e1900 */
[----:B------:R-:W-:Y:S02]  /*6fe0*/  IMAD.MOV.U32 R5, RZ, RZ, 0x1314 ;  /* 0x00001314ff057424 */ /* 0x000fe400078e00ff */
[----:B------:R-:W-:Y:S01]  /*6ff0*/  HFMA2 R12, -RZ, RZ, 0, 0 ;  /* 0x00000000ff0c7431 */ /* 0x000fe200000001ff */
[----:B------:R-:W-:Y:S01]  /*7000*/  BSSY.RECONVERGENT B1, `(.L_x_142) ;  /* 0x00000f4000017945 */ /* 0x000fe20003800200 */
[----:B------:R-:W-:Y:S02]  /*7010*/  IMAD.MOV.U32 R11, RZ, RZ, RZ ;  /* 0x000000ffff0b7224 */ /* 0x000fe400078e00ff */
[----:B------:R-:W-:-:S07]  /*7020*/  IMAD R14, R0, 0x84, R5 ;  /* 0x00000084000e7824 */ /* 0x000fce00078e0205 */
.L_x_168:
[C---:B------:R-:W-:Y:S01]  /*7030*/  LEA R10, R12.reuse, R14, 0x2 ;  /* 0x0000000e0c0a7211 */ /* 0x040fe200078e10ff */
[----:B------:R-:W-:Y:S01]  /*7040*/  BSSY.RECONVERGENT B2, `(.L_x_143) ;  /* 0x000001e000027945 */ /* 0x000fe20003800200 */
[----:B------:R-:W-:Y:S02]  /*7050*/  LEA R9, R12, UR6, 0x2 ;  /* 0x000000060c097c11 */ /* 0x000fe4000f8e10ff */
[----:B------:R-:W2:Y:S03]  /*7060*/  LDC R4, c[0x3][R10] ;  /* 0x00c000000a047b82 */ /* 0x000ea60000000800 */
[----:B------:R-:W2:Y:S02]  /*7070*/  LDS R5, [R9] ;  /* 0x0000000009057984 */ /* 0x000ea40000000800 */
[----:B--2---:R-:W-:-:S05]  /*7080*/  IMAD.WIDE.U32 R4, R5, R4, RZ ;  /* 0x0000000405047225 */ /* 0x004fca00078e00ff */
[----:B------:R-:W-:-:S13]  /*7090*/  ISETP.NE.U32.AND P0, PT, R5, RZ, PT ;  /* 0x000000ff0500720c */ /* 0x000fda0003f05070 */
[----:B------:R-:W-:Y:S05]  /*70a0*/  @P0 BRA `(.L_x_144) ;  /* 0x00000000004c0947 */ /* 0x000fea0003800000 */
[----:B-----5:R-:W2:Y:S01]  /*70b0*/  I2F.U32.RP R5, R7 ;  /* 0x0000000700057306 */ /* 0x020ea20000209000 */
[----:B------:R-:W-:Y:S02]  /*70c0*/  IADD3 R15, PT, PT, RZ, -R7, RZ ;  /* 0x80000007ff0f7210 */ /* 0x000fe40007ffe0ff */
[----:B------:R-:W-:-:S05]  /*70d0*/  ISETP.NE.U32.AND P1, PT, R7, RZ, PT ;  /* 0x000000ff0700720c */ /* 0x000fca0003f25070 */
[----:B--2---:R-:W2:Y:S02]  /*70e0*/  MUFU.RCP R5, R5 ;  /* 0x0000000500057308 */ /* 0x004ea40000001000 */
[----:B--2---:R-:W-:Y:S02]  /*70f0*/  VIADD R16, R5, 0xffffffe ;  /* 0x0ffffffe05107836 */ /* 0x004fe40000000000 */
[----:B------:R-:W-:-:S04]  /*7100*/  IMAD.MOV.U32 R5, RZ, RZ, RZ ;  /* 0x000000ffff057224 */ /* 0x000fc800078e00ff */
[----:B------:R2:W3:Y:S02]  /*7110*/  F2I.FTZ.U32.TRUNC.NTZ R17, R16 ;  /* 0x0000001000117305 */ /* 0x0004e4000021f000 */
[----:B--2---:R-:W-:Y:S02]  /*7120*/  IMAD.MOV.U32 R16, RZ, RZ, RZ ;  /* 0x000000ffff107224 */ /* 0x004fe400078e00ff */
[----:B---3--:R-:W-:-:S04]  /*7130*/  IMAD R15, R15, R17, RZ ;  /* 0x000000110f0f7224 */ /* 0x008fc800078e02ff */
        /* <DEDUP_REMOVED lines=10> */
.L_x_144:
[----:B------:R-:W-:Y:S02]  /*71e0*/  MOV R6, R4 ;  /* 0x0000000400067202 */ /* 0x000fe40000000f00 */
[----:B------:R-:W-:-:S07]  /*71f0*/  MOV R4, 0x7210 ;  /* 0x0000721000047802 */ /* 0x000fce0000000f00 */
[----:B01---5:R-:W-:Y:S05]  /*7200*/  CALL.REL.NOINC `($__internal_2_$__cuda_sm20_rem_u64) ;  /* 0x000001c400c47944 */ /* 0x023fea0003c00000 */
[----:B------:R-:W-:-:S07]  /*7210*/  IMAD.MOV.U32 R4, RZ, RZ, R8 ;  /* 0x000000ffff047224 */ /* 0x000fce00078e0008 */
.L_x_145:
[----:B------:R-:W-:Y:S05]  /*7220*/  BSYNC.RECONVERGENT B2 ;  /* 0x0000000000027941 */ /* 0x000fea0003800200 */
.L_x_143:
[----:B------:R-:W-:Y:S01]  /*7230*/  IADD3 R6, P0, PT, R11, R4, RZ ;  /* 0x000000040b067210 */ /* 0x000fe20007f1e0ff */
[----:B------:R-:W-:Y:S03]  /*7240*/  BSSY.RECONVERGENT B2, `(.L_x_146) ;  /* 0x000001b000027945 */ /* 0x000fe60003800200 */
[----:B------:R-:W-:-:S04]  /*7250*/  IADD3.X R5, PT, PT, RZ, R5, RZ, P0, !PT ;  /* 0x00000005ff057210 */ /* 0x000fc800007fe4ff */
[----:B------:R-:W-:-:S13]  /*7260*/  LOP3.LUT P0, RZ, R5, 0x1, RZ, 0xc0, !PT ;  /* 0x0000000105ff7812 */ /* 0x000fda000780c0ff */
[----:B------:R-:W-:Y:S05]  /*7270*/  @P0 BRA `(.L_x_147) ;  /* 0x00000000004c0947 */ /* 0x000fea0003800000 */
[----:B------:R-:W2:Y:S01]  /*7280*/  I2F.U32.RP R8, R7 ;  /* 0x0000000700087306 */ /* 0x000ea20000209000 */
[----:B------:R-:W-:Y:S01]  /*7290*/  IADD3 R11, PT, PT, RZ, -R7, RZ ;  /* 0x80000007ff0b7210 */ /* 0x000fe20007ffe0ff */
[----:B------:R-:W-:Y:S01]  /*72a0*/  IMAD.MOV.U32 R4, RZ, RZ, RZ ;  /* 0x000000ffff047224 */ /* 0x000fe200078e00ff */
[----:B------:R-:W-:Y:S01]  /*72b0*/  ISETP.NE.U32.AND P1, PT, R7, RZ, PT ;  /* 0x000000ff0700720c */ /* 0x000fe20003f25070 */
[----:B------:R-:W-:-:S04]  /*72c0*/  IMAD.MOV.U32 R25, RZ, RZ, RZ ;  /* 0x000000ffff197224 */ /* 0x000fc800078e00ff */
[----:B--2---:R-:W2:Y:S02]  /*72d0*/  MUFU.RCP R8, R8 ;  /* 0x0000000800087308 */ /* 0x004ea40000001000 */
[----:B--2---:R-:W-:-:S06]  /*72e0*/  VIADD R5, R8, 0xffffffe ;  /* 0x0ffffffe08057836 */ /* 0x004fcc0000000000 */
[----:B------:R-:W2:Y:S02]  /*72f0*/  F2I.FTZ.U32.TRUNC.NTZ R5, R5 ;  /* 0x0000000500057305 */ /* 0x000ea4000021f000 */
[----:B--2---:R-:W-:-:S04]  /*7300*/  IMAD R11, R11, R5, RZ ;  /* 0x000000050b0b7224 */ /* 0x004fc800078e02ff */
        /* <DEDUP_REMOVED lines=10> */
.L_x_147:
[----:B------:R-:W-:-:S07]  /*73b0*/  MOV R4, 0x73d0 ;  /* 0x000073d000047802 */ /* 0x000fce0000000f00 */
[----:B01----:R-:W-:Y:S05]  /*73c0*/  CALL.REL.NOINC `($__internal_2_$__cuda_sm20_rem_u64) ;  /* 0x000001c400547944 */ /* 0x003fea0003c00000 */
[----:B------:R-:W-:Y:S01]  /*73d0*/  MOV R24, R8 ;  /* 0x0000000800187202 */ /* 0x000fe20000000f00 */
[----:B------:R-:W-:-:S07]  /*73e0*/  IMAD.MOV.U32 R25, RZ, RZ, R5 ;  /* 0x000000ffff197224 */ /* 0x000fce00078e0005 */
.L_x_148:
[----:B------:R-:W-:Y:S05]  /*73f0*/  BSYNC.RECONVERGENT B2 ;  /* 0x0000000000027941 */ /* 0x000fea0003800200 */
.L_x_146:
[----:B------:R-:W-:-:S13]  /*7400*/  ISETP.NE.AND P0, PT, R12, 0x20, PT ;  /* 0x000000200c00780c */ /* 0x000fda0003f05270 */
[----:B------:R-:W-:Y:S05]  /*7410*/  @!P0 BRA `(.L_x_149) ;  /* 0x0000000800c88947 */ /* 0x000fea0003800000 */
[----:B------:R-:W2:Y:S01]  /*7420*/  LDC R4, c[0x3][R10+0x4] ;  /* 0x00c001000a047b82 */ /* 0x000ea20000000800 */
[----:B------:R-:W2:Y:S01]  /*7430*/  LDS R5, [R9+0x4] ;  /* 0x0000040009057984 */ /* 0x000ea20000000800 */
[----:B------:R-:W-:Y:S01]  /*7440*/  BSSY.RECONVERGENT B2, `(.L_x_150) ;  /* 0x000001b000027945 */ /* 0x000fe20003800200 */
[----:B--2---:R-:W-:-:S05]  /*7450*/  IMAD.WIDE.U32 R4, R5, R4, RZ ;  /* 0x0000000405047225 */ /* 0x004fca00078e00ff */
[----:B------:R-:W-:-:S13]  /*7460*/  ISETP.NE.U32.AND P0, PT, R5, RZ, PT ;  /* 0x000000ff0500720c */ /* 0x000fda0003f05070 */
[----:B------:R-:W-:Y:S05]  /*7470*/  @P0 BRA `(.L_x_151) ;  /* 0x00000000004c0947 */ /* 0x000fea0003800000 */
[----:B------:R-:W2:Y:S01]  /*7480*/  I2F.U32.RP R6, R7 ;  /* 0x0000000700067306 */ /* 0x000ea20000209000 */
[----:B------:R-:W-:Y:S01]  /*7490*/  IMAD.MOV R5, RZ, RZ, -R7 ;  /* 0x000000ffff057224 */ /* 0x000fe200078e0a07 */
[----:B------:R-:W-:-:S06]  /*74a0*/  ISETP.NE.U32.AND P1, PT, R7, RZ, PT ;  /* 0x000000ff0700720c */ /* 0x000fcc0003f25070 */
[----:B--2---:R-:W2:Y:S02]  /*74b0*/  MUFU.RCP R6, R6 ;  /* 0x0000000600067308 */ /* 0x004ea40000001000 */
[----:B--2---:R-:W-:-:S06]  /*74c0*/  IADD3 R16, PT, PT, R6, 0xffffffe, RZ ;  /* 0x0ffffffe06107810 */ /* 0x004fcc0007ffe0ff */
[----:B------:R2:W3:Y:S02]  /*74d0*/  F2I.FTZ.U32.TRUNC.NTZ R17, R16 ;  /* 0x0000001000117305 */ /* 0x0004e4000021f000 */
[----:B--2---:R-:W-:Y:S02]  /*74e0*/  HFMA2 R16, -RZ, RZ, 0, 0 ;  /* 0x00000000ff107431 */ /* 0x004fe400000001ff */
[----:B---3--:R-:W-:-:S04]  /*74f0*/  IMAD R5, R5, R17, RZ ;  /* 0x0000001105057224 */ /* 0x008fc800078e02ff */
        /* <DEDUP_REMOVED lines=11> */
.L_x_151:
[----:B------:R-:W-:Y:S01]  /*75b0*/  IMAD.MOV.U32 R6, RZ, RZ, R4 ;  /* 0x000000ffff067224 */ /* 0x000fe200078e0004 */
[----:B------:R-:W-:-:S07]  /*75c0*/  MOV R4, 0x75e0 ;  /* 0x000075e000047802 */ /* 0x000fce0000000f00 */
[----:B01----:R-:W-:Y:S05]  /*75d0*/  CALL.REL.NOINC `($__internal_2_$__cuda_sm20_rem_u64) ;  /* 0x000001c000d07944 */ /* 0x003fea0003c00000 */
[----:B------:R-:W-:-:S07]  /*75e0*/  MOV R4, R8 ;  /* 0x0000000800047202 */ /* 0x000fce0000000f00 */
.L_x_152:
[----:B------:R-:W-:Y:S05]  /*75f0*/  BSYNC.RECONVERGENT B2 ;  /* 0x0000000000027941 */ /* 0x000fea0003800200 */
.L_x_150:
[----:B------:R-:W-:Y:S01]  /*7600*/  IADD3 R6, P0, PT, R24, R4, RZ ;  /* 0x0000000418067210 */ /* 0x000fe20007f1e0ff */
[----:B------:R-:W-:Y:S04]  /*7610*/  BSSY.RECONVERGENT B2, `(.L_x_153) ;  /* 0x000001b000027945 */ /* 0x000fe80003800200 */
[----:B------:R-:W-:-:S05]  /*7620*/  IMAD.X R5, R25, 0x1, R5, P0 ;  /* 0x0000000119057824 */ /* 0x000fca00000e0605 */
[----:B------:R-:W-:-:S13]  /*7630*/  LOP3.LUT P0, RZ, R5, 0x1, RZ, 0xc0, !PT ;  /* 0x0000000105ff7812 */ /* 0x000fda000780c0ff */
[----:B------:R-:W-:Y:S05]  /*7640*/  @P0 BRA `(.L_x_154) ;  /* 0x00000000004c0947 */ /* 0x000fea0003800000 */
[----:B------:R-:W2:Y:S01]  /*7650*/  I2F.U32.RP R8, R7 ;  /* 0x0000000700087306 */ /* 0x000ea20000209000 */
[----:B------:R-:W-:Y:S02]  /*7660*/  HFMA2 R4, -RZ, RZ, 0, 0 ;  /* 0x00000000ff047431 */ /* 0x000fe400000001ff */
[----:B------:R-:W-:Y:S01]  /*7670*/  IMAD.MOV R11, RZ, RZ, -R7 ;  /* 0x000000ffff0b7224 */ /* 0x000fe200078e0a07 */
[----:B------:R-:W-:Y:S02]  /*7680*/  ISETP.NE.U32.AND P1, PT, R7, RZ, PT ;  /* 0x000000ff0700720c */ /* 0x000fe40003f25070 */
[----:B------:R-:W-:Y:S02]  /*7690*/  MOV R25, RZ ;  /* 0x000000ff00197202 */ /* 0x000fe40000000f00 */
[----:B--2---:R-:W2:Y:S02]  /*76a0*/  MUFU.RCP R8, R8 ;  /* 0x0000000800087308 */ /* 0x004ea40000001000 */
[----:B--2---:R-:W-:-:S06]  /*76b0*/  IADD3 R5, PT, PT, R8, 0xffffffe, RZ ;  /* 0x0ffffffe08057810 */ /* 0x004fcc0007ffe0ff */
[----:B------:R-:W2:Y:S02]  /*76c0*/  F2I.FTZ.U32.TRUNC.NTZ R5, R5 ;  /* 0x0000000500057305 */ /* 0x000ea4000021f000 */
        /* <DEDUP_REMOVED lines=11> */
.L_x_154:
[----:B------:R-:W-:-:S07]  /*7780*/  MOV R4, 0x77a0 ;  /* 0x000077a000047802 */ /* 0x000fce0000000f00 */
[----:B01----:R-:W-:Y:S05]  /*7790*/  CALL.REL.NOINC `($__internal_2_$__cuda_sm20_rem_u64) ;  /* 0x000001c000607944 */ /* 0x003fea0003c00000 */
[----:B------:R-:W-:Y:S01]  /*77a0*/  IMAD.MOV.U32 R24, RZ, RZ, R8 ;  /* 0x000000ffff187224 */ /* 0x000fe200078e0008 */
[----:B------:R-:W-:-:S07]  /*77b0*/  MOV R25, R5 ;  /* 0x0000000500197202 */ /* 0x000fce0000000f00 */
.L_x_155:
[----:B------:R-:W-:Y:S05]  /*77c0*/  BSYNC.RECONVERGENT B2 ;  /* 0x0000000000027941 */ /* 0x000fea0003800200 */
.L_x_153:
[----:B------:R-:W2:Y:S01]  /*77d0*/  LDC R4, c[0x3][R10+0x8] ;  /* 0x00c002000a047b82 */ /* 0x000ea20000000800 */
[----:B------:R-:W2:Y:S01]  /*77e0*/  LDS R5, [R9+0x8] ;  /* 0x0000080009057984 */ /* 0x000ea20000000800 */
[----:B------:R-:W-:Y:S01]  /*77f0*/  BSSY.RECONVERGENT B2, `(.L_x_156) ;  /* 0x000001b000027945 */ /* 0x000fe20003800200 */
[----:B--2---:R-:W-:-:S05]  /*7800*/  IMAD.WIDE.U32 R4, R5, R4, RZ ;  /* 0x0000000405047225 */ /* 0x004fca00078e00ff */
[----:B------:R-:W-:-:S13]  /*7810*/  ISETP.NE.U32.AND P0, PT, R5, RZ, PT ;  /* 0x000000ff0500720c */ /* 0x000fda0003f05070 */
[----:B------:R-:W-:Y:S05]  /*7820*/  @P0 BRA `(.L_x_157) ;  /* 0x00000000004c0947 */ /* 0x000fea0003800000 */
[----:B------:R-:W2:Y:S01]  /*7830*/  I2F.U32.RP R6, R7 ;  /* 0x0000000700067306 */ /* 0x000ea20000209000 */
[----:B------:R-:W-:Y:S02]  /*7840*/  IADD3 R5, PT, PT, RZ, -R7, RZ ;  /* 0x80000007ff057210 */ /* 0x000fe40007ffe0ff */
[----:B------:R-:W-:-:S05]  /*7850*/  ISETP.NE.U32.AND P1, PT, R7, RZ, PT ;  /* 0x000000ff0700720c */ /* 0x000fca0003f25070 */
[----:B--2---:R-:W2:Y:S02]  /*7860*/  MUFU.RCP R6, R6 ;  /* 0x0000000600067308 */ /* 0x004ea40000001000 */
[----:B--2---:R-:W-:-:S06]  /*7870*/  VIADD R16, R6, 0xffffffe ;  /* 0x0ffffffe06107836 */ /* 0x004fcc0000000000 */
[----:B------:R2:W3:Y:S02]  /*7880*/  F2I.FTZ.U32.TRUNC.NTZ R17, R16 ;  /* 0x0000001000117305 */ /* 0x0004e4000021f000 */
[----:B--2---:R-:W-:Y:S02]  /*7890*/  IMAD.MOV.U32 R16, RZ, RZ, RZ ;  /* 0x000000ffff107224 */ /* 0x004fe400078e00ff */
[----:B---3--:R-:W-:-:S04]  /*78a0*/  IMAD R5, R5, R17, RZ ;  /* 0x0000001105057224 */ /* 0x008fc800078e02ff */
        /* <DEDUP_REMOVED lines=11> */
.L_x_157:
[----:B------:R-:W-:Y:S02]  /*7960*/  MOV R6, R4 ;  /* 0x0000000400067202 */ /* 0x000fe40000000f00 */
[----:B------:R-:W-:-:S07]  /*7970*/  MOV R4, 0x7990 ;  /* 0x0000799000047802 */ /* 0x000fce0000000f00 */
[----:B01----:R-:W-:Y:S05]  /*7980*/  CALL.REL.NOINC `($__internal_2_$__cuda_sm20_rem_u64) ;  /* 0x000001bc00e47944 */ /* 0x003fea0003c00000 */
[----:B------:R-:W-:-:S07]  /*7990*/  IMAD.MOV.U32 R4, RZ, RZ, R8 ;  /* 0x000000ffff047224 */ /* 0x000fce00078e0008 */
.L_x_158:
[----:B------:R-:W-:Y:S05]  /*79a0*/  BSYNC.RECONVERGENT B2 ;  /* 0x0000000000027941 */ /* 0x000fea0003800200 */
.L_x_156:
[----:B------:R-:W-:Y:S01]  /*79b0*/  IADD3 R6, P0, PT, R24, R4, RZ ;  /* 0x0000000418067210 */ /* 0x000fe20007f1e0ff */
[----:B------:R-:W-:Y:S03]  /*79c0*/  BSSY.RECONVERGENT B2, `(.L_x_159) ;  /* 0x000001b000027945 */ /* 0x000fe60003800200 */
[----:B------:R-:W-:-:S04]  /*79d0*/  IADD3.X R5, PT, PT, R25, R5, RZ, P0, !PT ;  /* 0x0000000519057210 */ /* 0x000fc800007fe4ff */
        /* <DEDUP_REMOVED lines=21> */
.L_x_160:
[----:B------:R-:W-:-:S07]  /*7b30*/  MOV R4, 0x7b50 ;  /* 0x00007b5000047802 */ /* 0x000fce0000000f00 */
[----:B01----:R-:W-:Y:S05]  /*7b40*/  CALL.REL.NOINC `($__internal_2_$__cuda_sm20_rem_u64) ;  /* 0x000001bc00747944 */ /* 0x003fea0003c00000 */
[----:B------:R-:W-:Y:S01]  /*7b50*/  MOV R24, R8 ;  /* 0x0000000800187202 */ /* 0x000fe20000000f00 */
[----:B------:R-:W-:-:S07]  /*7b60*/  IMAD.MOV.U32 R25, RZ, RZ, R5 ;  /* 0x000000ffff197224 */ /* 0x000fce00078e0005 */
.L_x_161:
[----:B------:R-:W-:Y:S05]  /*7b70*/  BSYNC.RECONVERGENT B2 ;  /* 0x0000000000027941 */ /* 0x000fea0003800200 */
.L_x_159:
        /* <DEDUP_REMOVED lines=25> */
.L_x_163:
[----:B------:R-:W-:Y:S01]  /*7d10*/  IMAD.MOV.U32 R6, RZ, RZ, R4 ;  /* 0x000000ffff067224 */ /* 0x000fe200078e0004 */
[----:B------:R-:W-:-:S07]  /*7d20*/  MOV R4, 0x7d40 ;  /* 0x00007d4000047802 */ /* 0x000fce0000000f00 */
[----:B01----:R-:W-:Y:S05]  /*7d30*/  CALL.REL.NOINC `($__internal_2_$__cuda_sm20_rem_u64) ;  /* 0x000001b800f87944 */ /* 0x003fea0003c00000 */
[----:B------:R-:W-:-:S07]  /*7d40*/  MOV R4, R8 ;  /* 0x0000000800047202 */ /* 0x000fce0000000f00 */
.L_x_164:
[----:B------:R-:W-:Y:S05]  /*7d50*/  BSYNC.RECONVERGENT B2 ;  /* 0x0000000000027941 */ /* 0x000fea0003800200 */
.L_x_162:
        /* <DEDUP_REMOVED lines=9> */
[----:B------:R-:W-:Y:S02]  /*7df0*/  IADD3 R12, PT, PT, R12, 0x4, RZ ;  /* 0x000000040c0c7810 */ /* 0x000fe40007ffe0ff */
        /* <DEDUP_REMOVED lines=14> */
.L_x_166:
[----:B------:R-:W-:-:S07]  /*7ee0*/  MOV R4, 0x7f00 ;  /* 0x00007f0000047802 */ /* 0x000fce0000000f00 */
[----:B01----:R-:W-:Y:S05]  /*7ef0*/  CALL.REL.NOINC `($__internal_2_$__cuda_sm20_rem_u64) ;  /* 0x000001b800887944 */ /* 0x003fea0003c00000 */
[----:B------:R-:W-:Y:S01]  /*7f00*/  VIADD R12, R12, 0x4 ;  /* 0x000000040c0c7836 */ /* 0x000fe20000000000 */
[----:B------:R-:W-:-:S07]  /*7f10*/  MOV R11, R8 ;  /* 0x00000008000b7202 */ /* 0x000fce0000000f00 */
.L_x_167:
[----:B------:R-:W-:Y:S05]  /*7f20*/  BSYNC.RECONVERGENT B2 ;  /* 0x0000000000027941 */ /* 0x000fea0003800200 */
.L_x_165:
[----:B------:R-:W-:Y:S05]  /*7f30*/  BRA `(.L_x_168) ;  /* 0xfffffff0003c7947 */ /* 0x000fea000383ffff */
.L_x_149:
[----:B------:R-:W-:Y:S05]  /*7f40*/  BSYNC.RECONVERGENT B1 ;  /* 0x0000000000017941 */ /* 0x000fea0003800200 */
.L_x_142:
[----:B------:R-:W2:Y:S01]  /*7f50*/  LDC R13, c[0x3][R13] ;  /* 0x00c000000d0d7b82 */ /* 0x000ea20000000800 */
[----:B------:R-:W-:Y:S01]  /*7f60*/  BSSY.RECONVERGENT B1, `(.L_x_169) ;  /* 0x000001d000017945 */ /* 0x000fe20003800200 */
[-C--:B--2---:R-:W-:Y:S02]  /*7f70*/  IMAD R5, R21, R13.reuse, RZ ;  /* 0x0000000d15057224 */ /* 0x084fe400078e02ff */
[----:B0-----:R-:W-:-:S04]  /*7f80*/  IMAD.WIDE.U32 R20, R20, R13, RZ ;  /* 0x0000000d14147225 */ /* 0x001fc800078e00ff */
[----:B------:R-:W-:-:S05]  /*7f90*/  IMAD.IADD R5, R21, 0x1, R5 ;  /* 0x0000000115057824 */ /* 0x000fca00078e0205 */
        /* <DEDUP_REMOVED lines=21> */
.L_x_170:
[----:B------:R-:W-:Y:S01]  /*80f0*/  IMAD.MOV.U32 R6, RZ, RZ, R20 ;  /* 0x000000ffff067224 */ /* 0x000fe200078e0014 */
[----:B------:R-:W-:-:S07]  /*8100*/  MOV R4, 0x8120 ;  /* 0x0000812000047802 */ /* 0x000fce0000000f00 */
[----:B-1----:R-:W-:Y:S05]  /*8110*/  CALL.REL.NOINC `($__internal_2_$__cuda_sm20_rem_u64) ;  /* 0x000001b800007944 */ /* 0x002fea0003c00000 */
[----:B------:R-:W-:-:S07]  /*8120*/  MOV R4, R8 ;  /* 0x0000000800047202 */ /* 0x000fce0000000f00 */
.L_x_171:
[----:B------:R-:W-:Y:S05]  /*8130*/  BSYNC.RECONVERGENT B1 ;  /* 0x0000000000017941 */ /* 0x000fea0003800200 */
.L_x_169:
[----:B------:R-:W-:Y:S01]  /*8140*/  IADD3 R15, P0, PT, R24, -R4, RZ ;  /* 0x80000004180f7210 */ /* 0x000fe20007f1e0ff */
[----:B------:R-:W-:Y:S04]  /*8150*/  BSSY.RECONVERGENT B1, `(.L_x_172) ;  /* 0x000001b000017945 */ /* 0x000fe80003800200 */
[----:B------:R-:W-:-:S05]  /*8160*/  IMAD.X R14, R25, 0x1, ~R5, P0 ;  /* 0x00000001190e7824 */ /* 0x000fca00000e0e05 */
        /* <DEDUP_REMOVED lines=21> */
.L_x_173:
[----:B------:R-:W-:-:S07]  /*82c0*/  MOV R8, 0x82e0 ;  /* 0x000082e000087802 */ /* 0x000fce0000000f00 */
[----:B-1----:R-:W-:Y:S05]  /*82d0*/  CALL.REL.NOINC `($__internal_1_$__cuda_sm20_rem_s64) ;  /* 0x000001b000587944 */ /* 0x002fea0003c00000 */
[----:B------:R-:W-:Y:S01]  /*82e0*/  IMAD.MOV.U32 R4, RZ, RZ, R5 ;  /* 0x000000ffff047224 */ /* 0x000fe200078e0005 */
[----:B------:R-:W-:-:S07]  /*82f0*/  MOV R5, R6 ;  /* 0x0000000600057202 */ /* 0x000fce0000000f00 */
.L_x_174:
[----:B------:R-:W-:Y:S05]  /*8300*/  BSYNC.RECONVERGENT B1 ;  /* 0x0000000000017941 */ /* 0x000fea0003800200 */
.L_x_172:
        /* <DEDUP_REMOVED lines=21> */
[----:B------:R-:W-:-:S04]  /*8460*/  @!P1 LOP3.LUT R4, RZ, R7, RZ, 0x33, !PT ;  /* 0x00000007ff049212 */ /* 0x000fc800078e33ff */
[----:B------:R-:W-:Y:S01]  /*8470*/  MOV R5, R4 ;  /* 0x0000000400057202 */ /* 0x000fe20000000f00 */
[----:B------:R-:W-:Y:S06]  /*8480*/  BRA `(.L_x_177) ;  /* 0x0000000000087947 */ /* 0x000fec0003800000 */
.L_x_176:
[----:B------:R-:W-:-:S07]  /*8490*/  MOV R8, 0x84b0 ;  /* 0x000084b000087802 */ /* 0x000fce0000000f00 */
[----:B-1----:R-:W-:Y:S05]  /*84a0*/  CALL.REL.NOINC `($__internal_1_$__cuda_sm20_rem_s64) ;  /* 0x000001ac00e47944 */ /* 0x002fea0003c00000 */
.L_x_177:
[----:B------:R-:W-:Y:S05]  /*84b0*/  BSYNC.RECONVERGENT B1 ;  /* 0x0000000000017941 */ /* 0x000fea0003800200 */
.L_x_175:
[----:B------:R2:W-:Y:S02]  /*84c0*/  STS [R2], R5 ;  /* 0x0000000502007388 */ /* 0x0005e40000000800 */
.L_x_141:
[----:B------:R-:W-:Y:S05]  /*84d0*/  BSYNC.RECONVERGENT B0 ;  /* 0x0000000000007941 */ /* 0x000fea0003800200 */
.L_x_140:
[----:B------:R-:W3:Y:S08]  /*84e0*/  S2UR UR7, SR_CgaCtaId ;  /* 0x00000000000779c3 */ /* 0x000ef00000008800 */
[----:B------:R-:W-:Y:S06]  /*84f0*/  BAR.SYNC.DEFER_BLOCKING 0x0 ;  /* 0x0000000000007b1d */ /* 0x000fec0000010000 */
[----:B------:R-:W-:-:S02]  /*8500*/  UMOV UR6, 0x400 ;  /* 0x0000040000067882 */ /* 0x000fc40000000000 */
[----:B------:R-:W4:Y:S01]  /*8510*/  LDC.64 R44, c[0x0][0x398] ;  /* 0x0000e600ff2c7b82 */ /* 0x000f220000000a00 */
[----:B------:R-:W-:Y:S01]  /*8520*/  UMOV UR9, 0xf ;  /* 0x0000000f00097882 */ /* 0x000fe20000000000 */
[----:B---3--:R-:W-:Y:S01]  /*8530*/  ULEA UR6, UR7, UR6, 0x18 ;  /* 0x0000000607067291 */ /* 0x008fe2000f8ec0ff */
[----:B----4-:R-:W-:-:S08]  /*8540*/  IMAD.WIDE.U32 R44, R36, 0x10c, R44 ;  /* 0x0000010c242c7825 */ /* 0x010fd000078e002c */
[----:B------:R-:W3:Y:S04]  /*8550*/  LDS R24, [UR6+0x2b4] ;  /* 0x0002b406ff187984 */ /* 0x000ee80008000800 */
[----:B------:R-:W4:Y:S04]  /*8560*/  LDS R25, [UR6+0x2b8] ;  /* 0x0002b806ff197984 */ /* 0x000f280008000800 */
[----:B------:R-:W5:Y:S04]  /*8570*/  LDS R26, [UR6+0x2bc] ;  /* 0x0002bc06ff1a7984 */ /* 0x000f680008000800 */
[----:B------:R-:W1:Y:S04]  /*8580*/  LDS R27, [UR6+0x2c0] ;  /* 0x0002c006ff1b7984 */ /* 0x000e680008000800 */
[----:B------:R-:W1:Y:S04]  /*8590*/  LDS R4, [UR6+0x2d4] ;  /* 0x0002d406ff047984 */ /* 0x000e680008000800 */
[----:B--2---:R-:W2:Y:S04]  /*85a0*/  LDS R5, [UR6+0x2d8] ;  /* 0x0002d806ff057984 */ /* 0x004ea80008000800 */
[----:B------:R-:W2:Y:S04]  /*85b0*/  LDS R6, [UR6+0x2dc] ;  /* 0x0002dc06ff067984 */ /* 0x000ea80008000800 */
[----:B------:R-:W2:Y:S04]  /*85c0*/  LDS R7, [UR6+0x2e0] ;  /* 0x0002e006ff077984 */ /* 0x000ea80008000800 */
[----:B0-----:R-:W0:Y:S04]  /*85d0*/  LDS R20, [UR6+0x2a4] ;  /* 0x0002a406ff147984 */ /* 0x001e280008000800 */
[----:B------:R-:W0:Y:S04]  /*85e0*/  LDS R21, [UR6+0x2a8] ;  /* 0x0002a806ff157984 */ /* 0x000e280008000800 */
[----:B---3--:R-:W-:Y:S04]  /*85f0*/  STS [UR6+0x14], R24 ;  /* 0x00001418ff007988 */ /* 0x008fe80008000806 */
[----:B----4-:R-:W-:Y:S04]  /*8600*/  STS [UR6+0x18], R25 ;  /* 0x00001819ff007988 */ /* 0x010fe80008000806 */
[----:B-----5:R-:W-:Y:S04]  /*8610*/  STS [UR6+0x1c], R26 ;  /* 0x00001c1aff007988 */ /* 0x020fe80008000806 */
[----:B-1----:R-:W-:Y:S04]  /*8620*/  STS.128 [UR6+0x120], R24 ;  /* 0x00012018ff007988 */ /* 0x002fe80008000c06 */
[----:B------:R-:W-:Y:S04]  /*8630*/  STS [UR6+0x20], R27 ;  /* 0x0000201bff007988 */ /* 0x000fe80008000806 */
[----:B------:R-:W-:Y:S04]  /*8640*/  STS [UR6+0x34], R4 ;  /* 0x00003404ff007988 */ /* 0x000fe80008000806 */
[----:B--2---:R-:W-:Y:S04]  /*8650*/  STS [UR6+0x38], R5 ;  /* 0x00003805ff007988 */ /* 0x004fe80008000806 */
[----:B------:R-:W-:Y:S04]  /*8660*/  STS [UR6+0x3c], R6 ;  /* 0x00003c06ff007988 */ /* 0x000fe80008000806 */
[----:B------:R-:W-:Y:S04]  /*8670*/  STS.128 [UR6+0x140], R4 ;  /* 0x00014004ff007988 */ /* 0x000fe80008000c06 */
[----:B------:R-:W-:Y:S04]  /*8680*/  STS [UR6+0x40], R7 ;  /* 0x00004007ff007988 */ /* 0x000fe80008000806 */
[----:B------:R-:W1:Y:S04]  /*8690*/  LDS R22, [UR6+0x2ac] ;  /* 0x0002ac06ff167984 */ /* 0x000e680008000800 */
[----:B------:R-:W2:Y:S04]  /*86a0*/  LDS R23, [UR6+0x2b0] ;  /* 0x0002b006ff177984 */ /* 0x000ea80008000800 */
[----:B------:R-:W3:Y:S04]  /*86b0*/  LDS R28, [UR6+0x2c4] ;  /* 0x0002c406ff1c7984 */ /* 0x000ee80008000800 */
[----:B------:R-:W4:Y:S04]  /*86c0*/  LDS R29, [UR6+0x2c8] ;  /* 0x0002c806ff1d7984 */ /* 0x000f280008000800 */
[----:B------:R-:W5:Y:S04]  /*86d0*/  LDS R30, [UR6+0x2cc] ;  /* 0x0002cc06ff1e7984 */ /* 0x000f680008000800 */
        /* <DEDUP_REMOVED lines=18> */
[----:B------:R-:W-:Y:S04]  /*8800*/  LDS R5, [UR6+0x21c] ;  /* 0x00021c06ff057984 */ /* 0x000fe80008000800 */
[----:B------:R-:W-:Y:S04]  /*8810*/  LDS R6, [UR6+0x220] ;  /* 0x00022006ff067984 */ /* 0x000fe80008000800 */
[----:B------:R-:W5:Y:S04]  /*8820*/  LDS R7, [UR6+0x224] ;  /* 0x00022406ff077984 */ /* 0x000f680008000800 */
[----:B------:R-:W5:Y:S04]  /*8830*/  LDS R38, [UR6+0x29c] ;  /* 0x00029c06ff267984 */ /* 0x000f680008000800 */
[----:B0-----:R-:W-:Y:S04]  /*8840*/  STS [UR6+0x4], R20 ;  /* 0x00000414ff007988 */ /* 0x001fe80008000806 */
[----:B------:R-:W-:Y:S04]  /*8850*/  STS [UR6+0x8], R21 ;  /* 0x00000815ff007988 */ /* 0x000fe80008000806 */
[----:B-1----:R-:W-:Y:S04]  /*8860*/  STS [UR6+0xc], R22 ;  /* 0x00000c16ff007988 */ /* 0x002fe80008000806 */
[----:B--2---:R-:W-:Y:S04]  /*8870*/  STS.128 [UR6+0x110], R20 ;  /* 0x00011014ff007988 */ /* 0x004fe80008000c06 */
[----:B------:R-:W-:Y:S04]  /*8880*/  STS [UR6+0x10], R23 ;  /* 0x00001017ff007988 */ /* 0x000fe80008000806 */
[----:B---3--:R-:W-:Y:S04]  /*8890*/  STS [UR6+0x24], R28 ;  /* 0x0000241cff007988 */ /* 0x008fe80008000806 */
[----:B----4-:R-:W-:Y:S04]  /*88a0*/  STS [UR6+0x28], R29 ;  /* 0x0000281dff007988 */ /* 0x010fe80008000806 */
[----:B-----5:R-:W-:Y:S04]  /*88b0*/  STS [UR6+0x2c], R30 ;  /* 0x00002c1eff007988 */ /* 0x020fe80008000806 */
[----:B------:R-:W-:Y:S04]  /*88c0*/  STS.128 [UR6+0x130], R28 ;  /* 0x0001301cff007988 */ /* 0x000fe80008000c06 */
[----:B------:R-:W-:Y:S04]  /*88d0*/  STS [UR6+0x30], R31 ;  /* 0x0000301fff007988 */ /* 0x000fe80008000806 */
[----:B------:R-:W-:Y:S04]  /*88e0*/  STS [UR6+0x44], R16 ;  /* 0x00004410ff007988 */ /* 0x000fe80008000806 */
[----:B------:R-:W-:Y:S04]  /*88f0*/  STS [UR6+0x48], R17 ;  /* 0x00004811ff007988 */ /* 0x000fe80008000806 */
[----:B------:R-:W-:Y:S04]  /*8900*/  STS [UR6+0x4c], R18 ;  /* 0x00004c12ff007988 */ /* 0x000fe80008000806 */
        /* <DEDUP_REMOVED lines=18> */
[----:B------:R-:W-:Y:S04]  /*8a30*/  STS.128 [UR6+0x190], R4 ;  /* 0x00019004ff007988 */ /* 0x000fe80008000c06 */
[----:B------:R-:W0:Y:S04]  /*8a40*/  LDS R8, [UR6+0x228] ;  /* 0x00022806ff087984 */ /* 0x000e280008000800 */
        /* <DEDUP_REMOVED lines=29> */
[----:B------:R0:W-:Y:S04]  /*8c20*/  STS [UR6+0x88], R5 ;  /* 0x00008805ff007988 */ /* 0x0001e80008000806 */
[----:B------:R1:W-:Y:S01]  /*8c30*/  STS [UR6+0x8c], R6 ;  /* 0x00008c06ff007988 */ /* 0x0003e20008000806 */
[----:B0-----:R-:W-:-:S03]  /*8c40*/  IMAD.MOV.U32 R5, RZ, RZ, R38 ;  /* 0x000000ffff057224 */ /* 0x001fc600078e0026 */
[----:B------:R0:W-:Y:S04]  /*8c50*/  STS [UR6+0x90], R7 ;  /* 0x00009007ff007988 */ /* 0x0001e80008000806 */
[----:B------:R0:W-:Y:S04]  /*8c60*/  STS [UR6+0x94], R8 ;  /* 0x00009408ff007988 */ /* 0x0001e80008000806 */
[----:B-1----:R0:W-:Y:S04]  /*8c70*/  STS [UR6+0x98], R9 ;  /* 0x00009809ff007988 */ /* 0x0021e80008000806 */
[----:B--2---:R0:W-:Y:S04]  /*8c80*/  STS [UR6+0x9c], R10 ;  /* 0x00009c0aff007988 */ /* 0x0041e80008000806 */
[----:B---3--:R0:W-:Y:S04]  /*8c90*/  STS.128 [UR6+0x1a0], R8 ;  /* 0x0001a008ff007988 */ /* 0x0081e80008000c06 */
[----:B------:R0:W-:Y:S04]  /*8ca0*/  STS [UR6+0xa0], R11 ;  /* 0x0000a00bff007988 */ /* 0x0001e80008000806 */
[----:B----4-:R0:W-:Y:S04]  /*8cb0*/  STS [UR6+0xa4], R12 ;  /* 0x0000a40cff007988 */ /* 0x0101e80008000806 */
[----:B-----5:R0:W-:Y:S04]  /*8cc0*/  STS [UR6+0xa8], R13 ;  /* 0x0000a80dff007988 */ /* 0x0201e80008000806 */
[----:B------:R0:W-:Y:S04]  /*8cd0*/  STS [UR6+0xac], R14 ;  /* 0x0000ac0eff007988 */ /* 0x0001e80008000806 */
[----:B------:R0:W-:Y:S04]  /*8ce0*/  STS.128 [UR6+0x1b0], R12 ;  /* 0x0001b00cff007988 */ /* 0x0001e80008000c06 */
[----:B------:R0:W-:Y:S04]  /*8cf0*/  STS [UR6+0xb0], R15 ;  /* 0x0000b00fff007988 */ /* 0x0001e80008000806 */
[----:B------:R0:W-:Y:S04]  /*8d00*/  STS [UR6+0xb4], R16 ;  /* 0x0000b410ff007988 */ /* 0x0001e80008000806 */
[----:B------:R0:W-:Y:S04]  /*8d10*/  STS [UR6+0xb8], R17 ;  /* 0x0000b811ff007988 */ /* 0x0001e80008000806 */
        /* <DEDUP_REMOVED lines=23> */
[----:B------:R0:W-:Y:S04]  /*8e90*/  STS [UR6], R39 ;  /* 0x00000027ff007988 */ /* 0x0001e80008000806 */
[----:B------:R0:W-:Y:S04]  /*8ea0*/  STS.64 [UR6+0x108], R38 ;  /* 0x00010826ff007988 */ /* 0x0001e80008000a06 */
[----:B------:R0:W-:Y:S04]  /*8eb0*/  STS [UR6+0x104], R4 ;  /* 0x00010404ff007988 */ /* 0x0001e80008000806 */
[----:B------:R0:W-:Y:S02]  /*8ec0*/  STS.64 [UR6+0x210], R4 ;  /* 0x00021004ff007988 */ /* 0x0001e40008000a06 */
.L_x_545:
[----:B------:R-:W1:Y:S01]  /*8ed0*/  S2UR UR8, SR_CgaCtaId ;  /* 0x00000000000879c3 */ /* 0x000e620000008800 */
[----:B------:R-:W-:Y:S01]  /*8ee0*/  UMOV UR6, 0x400 ;  /* 0x0000040000067882 */ /* 0x000fe20000000000 */
[----:B------:R-:W-:Y:S01]  /*8ef0*/  ISETP.GT.U32.AND P0, PT, R0, 0x20, PT ;  /* 0x000000200000780c */ /* 0x000fe20003f04070 */
[----:B------:R-:W-:Y:S01]  /*8f00*/  UIADD3 UR7, UPT, UPT, UR6, 0x218, URZ ;  /* 0x0000021806077890 */ /* 0x000fe2000fffe0ff */
[----:B------:R-:W-:Y:S01]  /*8f10*/  BSSY.RECONVERGENT B0, `(.L_x_178) ;  /* 0x00000c3000007945 */ /* 0x000fe20003800200 */
[----:B------:R-:W-:Y:S02]  /*8f20*/  UIADD3 UR6, UPT, UPT, UR6, 0x10c, URZ ;  /* 0x0000010c06067890 */ /* 0x000fe4000fffe0ff */
[----:B-1----:R-:W-:Y:S02]  /*8f30*/  ULEA UR7, UR8, UR7, 0x18 ;  /* 0x0000000708077291 */ /* 0x002fe4000f8ec0ff */
[----:B------:R-:W-:-:S04]  /*8f40*/  ULEA UR6, UR8, UR6, 0x18 ;  /* 0x0000000608067291 */ /* 0x000fc8000f8ec0ff */
[C---:B0-----:R-:W-:Y:S02]  /*8f50*/  LEA R9, R0.reuse, UR7, 0x2 ;  /* 0x0000000700097c11 */ /* 0x041fe4000f8e10ff */
[----:B------:R-:W-:Y:S01]  /*8f60*/  LEA R13, R0, UR6, 0x2 ;  /* 0x00000006000d7c11 */ /* 0x000fe2000f8e10ff */
[----:B------:R-:W-:Y:S06]  /*8f70*/  @P0 BRA `(.L_x_179) ;  /* 0x0000000800f00947 */ /* 0x000fec0003800000 */
[----:B------:R0:W5:Y:S01]  /*8f80*/  LDG.E R7, desc[UR10][R42.64] ;  /* 0x0000000a2a077981 */ /* 0x000162000c1e1900 */
[----:B------:R-:W-:Y:S03]  /*8f90*/  BSSY.RECONVERGENT B1, `(.L_x_180) ;  /* 0x000001d000017945 */ /* 0x000fe60003800200 */
[----:B------:R-:W1:Y:S02]  /*8fa0*/  LDS R4, [R13] ;  /* 0x000000000d047984 */ /* 0x000e640000000800 */
[----:B-1----:R-:W-:-:S05]  /*8fb0*/  IMAD.WIDE.U32 R4, R4, R4, RZ ;  /* 0x0000000404047225 */ /* 0x002fca00078e00ff */
[----:B------:R-:W-:-:S13]  /*8fc0*/  ISETP.NE.U32.AND P0, PT, R5, RZ, PT ;  /* 0x000000ff0500720c */ /* 0x000fda0003f05070 */
[----:B0-----:R-:W-:Y:S05]  /*8fd0*/  @P0 BRA `(.L_x_181) ;  /* 0x00000000004c0947 */ /* 0x001fea0003800000 */
[----:B-----5:R-:W0:Y:S01]  /*8fe0*/  I2F.U32.RP R5, R7 ;  /* 0x0000000700057306 */ /* 0x020e220000209000 */
        /* <DEDUP_REMOVED lines=18> */
.L_x_181:
[----:B------:R-:W-:Y:S01]  /*9110*/  IMAD.MOV.U32 R6, RZ, RZ, R4 ;  /* 0x000000ffff067224 */ /* 0x000fe200078e0004 */
[----:B------:R-:W-:-:S07]  /*9120*/  MOV R4, 0x9140 ;  /* 0x0000914000047802 */ /* 0x000fce0000000f00 */
[----:B-----5:R-:W-:Y:S05]  /*9130*/  CALL.REL.NOINC `($__internal_2_$__cuda_sm20_rem_u64) ;  /* 0x000001a400f87944 */ /* 0x020fea0003c00000 */
[----:B------:R-:W-:Y:S01]  /*9140*/  MOV R26, R8 ;  /* 0x00000008001a7202 */ /* 0x000fe20000000f00 */
[----:B------:R-:W-:-:S07]  /*9150*/  IMAD.MOV.U32 R27, RZ, RZ, R5 ;  /* 0x000000ffff1b7224 */ /* 0x000fce00078e0005 */
.L_x_182:
[----:B------:R-:W-:Y:S05]  /*9160*/  BSYNC.RECONVERGENT B1 ;  /* 0x0000000000017941 */ /* 0x000fea0003800200 */
.L_x_180:
[----:B------:R-:W2:Y:S01]  /*9170*/  LDG.E R4, desc[UR10][R40.64] ;  /* 0x0000000a28047981 */ /* 0x000ea2000c1e1900 */
[----:B------:R-:W-:Y:S01]  /*9180*/  BSSY.RECONVERGENT B1, `(.L_x_183) ;  /* 0x0000047000017945 */ /* 0x000fe20003800200 */
[----:B------:R-:W-:Y:S02]  /*9190*/  CS2R R10, SRZ ;  /* 0x00000000000a7805 */ /* 0x000fe4000001ff00 */
[----:B------:R-:W-:Y:S02]  /*91a0*/  MOV R6, R7 ;  /* 0x0000000700067202 */ /* 0x000fe40000000f00 */
[----:B--2---:R-:W-:-:S13]  /*91b0*/  ISETP.NE.AND P0, PT, R4, RZ, PT ;  /* 0x000000ff0400720c */ /* 0x004fda0003f05270 */
[----:B------:R-:W-:Y:S05]  /*91c0*/  @!P0 BRA `(.L_x_184) ;  /* 0x0000000400088947 */ /* 0x000fea0003800000 */
[----:B------:R-:W-:Y:S02]  /*91d0*/  HFMA2 R21, -RZ, RZ, 0, 0 ;  /* 0x00000000ff157431 */ /* 0x000fe400000001ff */
[----:B------:R-:W-:Y:S02]  /*91e0*/  IMAD.MOV.U32 R16, RZ, RZ, R4 ;  /* 0x000000ffff107224 */ /* 0x000fe400078e0004 */
[----:B------:R-:W-:Y:S01]  /*91f0*/  HFMA2 R23, -RZ, RZ, 0, 0 ;  /* 0x00000000ff177431 */ /* 0x000fe200000001ff */
[----:B------:R-:W-:Y:S01]  /*9200*/  CS2R R4, SRZ ;  /* 0x0000000000047805 */ /* 0x000fe2000001ff00 */
[----:B------:R-:W-:Y:S01]  /*9210*/  IMAD.MOV.U32 R12, RZ, RZ, RZ ;  /* 0x000000ffff0c7224 */ /* 0x000fe200078e00ff */
[----:B------:R-:W-:Y:S01]  /*9220*/  MOV R14, 0x1 ;  /* 0x00000001000e7802 */ /* 0x000fe20000000f00 */
[----:B------:R-:W-:-:S07]  /*9230*/  IMAD.MOV.U32 R24, RZ, RZ, R7 ;  /* 0x000000ffff187224 */ /* 0x000fce00078e0007 */
.L_x_188:
[----:B------:R-:W-:Y:S01]  /*9240*/  ISETP.NE.U32.AND P0, PT, R23, RZ, PT ;  /* 0x000000ff1700720c */ /* 0x000fe20003f05070 */
[----:B------:R-:W-:Y:S01]  /*9250*/  BSSY.RECONVERGENT B2, `(.L_x_185) ;  /* 0x000002a000027945 */ /* 0x000fe20003800200 */
[----:B------:R-:W-:Y:S01]  /*9260*/  IMAD.MOV.U32 R11, RZ, RZ, R14 ;  /* 0x000000ffff0b7224 */ /* 0x000fe200078e000e */
[----:B------:R-:W-:Y:S01]  /*9270*/  MOV R10, R4 ;  /* 0x00000004000a7202 */ /* 0x000fe20000000f00 */
[----:B------:R-:W-:Y:S01]  /*9280*/  IMAD.MOV.U32 R6, RZ, RZ, R16 ;  /* 0x000000ffff067224 */ /* 0x000fe200078e0010 */
[----:B------:R-:W-:-:S08]  /*9290*/  MOV R22, R5 ;  /* 0x0000000500167202 */ /* 0x000fd00000000f00 */
        /* <DEDUP_REMOVED lines=9> */
[----:B------:R-:W-:-:S06]  /*9330*/  IMAD.HI.U32 R5, R5, R15, R4 ;  /* 0x0000000f05057227 */ /* 0x000fcc00078e0004 */
[----:B------:R-:W-:-:S05]  /*9340*/  IMAD.HI.U32 R14, R5, R24, RZ ;  /* 0x00000018050e7227 */ /* 0x000fca00078e00ff */
[----:B------:R-:W-:-:S05]  /*9350*/  IADD3 R5, PT, PT, -R14, RZ, RZ ;  /* 0x000000ff0e057210 */ /* 0x000fca0007ffe1ff */
[----:B------:R-:W-:-:S05]  /*9360*/  IMAD R5, R6, R5, R24 ;  /* 0x0000000506057224 */ /* 0x000fca00078e0218 */
[----:B------:R-:W-:-:S13]  /*9370*/  ISETP.GE.U32.AND P0, PT, R5, R6, PT ;  /* 0x000000060500720c */ /* 0x000fda0003f06070 */
[----:B------:R-:W-:Y:S01]  /*9380*/  @P0 IMAD.IADD R5, R5, 0x1, -R6 ;  /* 0x0000000105050824 */ /* 0x000fe200078e0a06 */
[----:B------:R-:W-:-:S04]  /*9390*/  @P0 IADD3 R14, PT, PT, R14, 0x1, RZ ;  /* 0x000000010e0e0810 */ /* 0x000fc80007ffe0ff */
[----:B------:R-:W-:Y:S01]  /*93a0*/  ISETP.GE.U32.AND P1, PT, R5, R6, PT ;  /* 0x000000060500720c */ /* 0x000fe20003f26070 */
[----:B------:R-:W-:-:S12]  /*93b0*/  IMAD.MOV.U32 R5, RZ, RZ, RZ ;  /* 0x000000ffff057224 */ /* 0x000fd800078e00ff */
[----:B------:R-:W-:Y:S01]  /*93c0*/  @P1 VIADD R14, R14, 0x1 ;  /* 0x000000010e0e1836 */ /* 0x000fe20000000000 */
[----:B------:R-:W-:-:S04]  /*93d0*/  @!P2 LOP3.LUT R14, RZ, R6, RZ, 0x33, !PT ;  /* 0x00000006ff0ea212 */ /* 0x000fc800078e33ff */
[----:B------:R-:W-:-:S05]  /*93e0*/  IADD3 R15, PT, PT, -R14, RZ, RZ ;  /* 0x000000ff0e0f7210 */ /* 0x000fca0007ffe1ff */
[----:B------:R-:W-:Y:S01]  /*93f0*/  IMAD R16, R6, R15, R24 ;  /* 0x0000000f06107224 */ /* 0x000fe200078e0218 */
[----:B------:R-:W-:Y:S01]  /*9400*/  MOV R15, RZ ;  /* 0x000000ff000f7202 */ /* 0x000fe20000000f00 */
[----:B------:R-:W-:Y:S06]  /*9410*/  BRA `(.L_x_187) ;  /* 0x0000000000347947 */ /* 0x000fec0003800000 */
.L_x_186:
[----:B------:R-:W-:Y:S01]  /*9420*/  IMAD.MOV.U32 R15, RZ, RZ, R24 ;  /* 0x000000ffff0f7224 */ /* 0x000fe200078e0018 */
[----:B------:R-:W-:Y:S02]  /*9430*/  MOV R16, R23 ;  /* 0x0000001700107202 */ /* 0x000fe40000000f00 */
[----:B------:R-:W-:-:S07]  /*9440*/  MOV R4, 0x9460 ;  /* 0x0000946000047802 */ /* 0x000fce0000000f00 */
[----:B------:R-:W-:Y:S05]  /*9450*/  CALL.REL.NOINC `($__internal_0_$__cuda_sm20_div_u64) ;  /* 0x0000019800e07944 */ /* 0x000fea0003c00000 */
[----:B------:R-:W-:Y:S02]  /*9460*/  IADD3 R15, P0, PT, RZ, -R8, RZ ;  /* 0x80000008ff0f7210 */ /* 0x000fe40007f1e0ff */
[----:B------:R-:W-:-:S03]  /*9470*/  MOV R25, R23 ;  /* 0x0000001700197202 */ /* 0x000fc60000000f00 */
[----:B------:R-:W-:-:S04]  /*9480*/  IMAD.X R17, RZ, RZ, ~R14, P0 ;  /* 0x000000ffff117224 */ /* 0x000fc800000e0e0e */
[----:B------:R-:W-:Y:S02]  /*9490*/  IMAD R4, R17, R6, RZ ;  /* 0x0000000611047224 */ /* 0x000fe400078e02ff */
[----:B------:R-:W-:-:S04]  /*94a0*/  IMAD.WIDE.U32 R16, R6, R15, R24 ;  /* 0x0000000f06107225 */ /* 0x000fc800078e0018 */
[----:B------:R-:W-:Y:S01]  /*94b0*/  IMAD R5, R5, R15, R4 ;  /* 0x0000000f05057224 */ /* 0x000fe200078e0204 */
[----:B------:R-:W-:Y:S01]  /*94c0*/  MOV R15, R14 ;  /* 0x0000000e000f7202 */ /* 0x000fe20000000f00 */
[----:B------:R-:W-:Y:S02]  /*94d0*/  IMAD.MOV.U32 R14, RZ, RZ, R8 ;  /* 0x000000ffff0e7224 */ /* 0x000fe400078e0008 */
[----:B------:R-:W-:-:S07]  /*94e0*/  IMAD.IADD R5, R17, 0x1, R5 ;  /* 0x0000000111057824 */ /* 0x000fce00078e0205 */
.L_x_187:
[----:B------:R-:W-:Y:S05]  /*94f0*/  BSYNC.RECONVERGENT B2 ;  /* 0x0000000000027941 */ /* 0x000fea0003800200 */
.L_x_185:
[----:B------:R-:W-:Y:S01]  /*9500*/  IADD3 R4, P0, PT, RZ, -R14, RZ ;  /* 0x8000000eff047210 */ /* 0x000fe20007f1e0ff */
[----:B------:R-:W-:Y:S01]  /*9510*/  IMAD.MOV.U32 R24, RZ, RZ, R6 ;  /* 0x000000ffff187224 */ /* 0x000fe200078e0006 */
[----:B------:R-:W-:Y:S02]  /*9520*/  MOV R23, R22 ;  /* 0x0000001600177202 */ /* 0x000fe40000000f00 */
[----:B------:R-:W-:Y:S02]  /*9530*/  IADD3.X R14, PT, PT, RZ, ~R15, RZ, P0, !PT ;  /* 0x8000000fff0e7210 */ /* 0x000fe400007fe4ff */
[----:B------:R-:W-:Y:S02]  /*9540*/  ISETP.NE.U32.AND P0, PT, R16, RZ, PT ;  /* 0x000000ff1000720c */ /* 0x000fe40003f05070 */
[----:B------:R-:W-:Y:S01]  /*9550*/  MOV R15, R12 ;  /* 0x0000000c000f7202 */ /* 0x000fe20000000f00 */
[-C--:B------:R-:W-:Y:S01]  /*9560*/  IMAD R17, R14, R11.reuse, RZ ;  /* 0x0000000b0e117224 */ /* 0x080fe200078e02ff */
[----:B------:R-:W-:Y:S01]  /*9570*/  ISETP.NE.AND.EX P0, PT, R5, RZ, PT, P0 ;  /* 0x000000ff0500720c */ /* 0x000fe20003f05300 */
[----:B------:R-:W-:Y:S01]  /*9580*/  IMAD.MOV.U32 R14, RZ, RZ, R21 ;  /* 0x000000ffff0e7224 */ /* 0x000fe200078e0015 */
[----:B------:R-:W-:Y:S01]  /*9590*/  MOV R21, R11 ;  /* 0x0000000b00157202 */ /* 0x000fe20000000f00 */
[----:B------:R-:W-:-:S02]  /*95a0*/  IMAD R17, R10, R4, R17 ;  /* 0x000000040a117224 */ /* 0x000fc400078e0211 */
[----:B------:R-:W-:-:S04]  /*95b0*/  IMAD.WIDE.U32 R14, R11, R4, R14 ;  /* 0x000000040b0e7225 */ /* 0x000fc800078e000e */
[----:B------:R-:W-:Y:S02]  /*95c0*/  IMAD.IADD R4, R15, 0x1, R17 ;  /* 0x000000010f047824 */ /* 0x000fe400078e0211 */
[----:B------:R-:W-:Y:S02]  /*95d0*/  IMAD.MOV.U32 R12, RZ, RZ, R10 ;  /* 0x000000ffff0c7224 */ /* 0x000fe400078e000a */
[----:B------:R-:W-:Y:S05]  /*95e0*/  @P0 BRA `(.L_x_188) ;  /* 0xfffffffc00140947 */ /* 0x000fea000383ffff */
.L_x_184:
[----:B------:R-:W-:Y:S05]  /*95f0*/  BSYNC.RECONVERGENT B1 ;  /* 0x0000000000017941 */ /* 0x000fea0003800200 */
.L_x_183:
        /* <DEDUP_REMOVED lines=28> */
.L_x_192:
[----:B------:R-:W-:-:S07]  /*97c0*/  MOV R8, 0x97e0 ;  /* 0x000097e000087802 */ /* 0x000fce0000000f00 */
[----:B------:R-:W-:Y:S05]  /*97d0*/  CALL.REL.NOINC `($__internal_1_$__cuda_sm20_rem_s64) ;  /* 0x0000019c00187944 */ /* 0x000fea0003c00000 */
[----:B------:R-:W-:-:S07]  /*97e0*/  IMAD.MOV.U32 R4, RZ, RZ, R5 ;  /* 0x000000ffff047224 */ /* 0x000fce00078e0005 */
.L_x_193:
[----:B------:R-:W-:Y:S05]  /*97f0*/  BSYNC.RECONVERGENT B2 ;  /* 0x0000000000027941 */ /* 0x000fea0003800200 */
.L_x_191:
[----:B------:R-:W-:-:S07]  /*9800*/  MOV R15, R4 ;  /* 0x00000004000f7202 */ /* 0x000fce0000000f00 */
.L_x_190:
[----:B------:R-:W-:Y:S05]  /*9810*/  BSYNC.RECONVERGENT B1 ;  /* 0x0000000000017941 */ /* 0x000fea0003800200 */
.L_x_189:
[-C--:B------:R-:W-:Y:S01]  /*9820*/  IMAD R12, R12, R26.reuse, RZ ;  /* 0x0000001a0c0c7224 */ /* 0x080fe200078e02ff */
[----:B------:R-:W-:Y:S01]  /*9830*/  BSSY.RECONVERGENT B1, `(.L_x_194) ;  /* 0x000001d000017945 */ /* 0x000fe20003800200 */
[----:B------:R-:W-:-:S04]  /*9840*/  IMAD.WIDE.U32 R4, R15, R26, RZ ;  /* 0x0000001a0f047225 */ /* 0x000fc800078e00ff */
[----:B------:R-:W-:-:S04]  /*9850*/  IMAD R15, R27, R15, R12 ;  /* 0x0000000f1b0f7224 */ /* 0x000fc800078e020c */
[----:B------:R-:W-:-:S05]  /*9860*/  IMAD.IADD R15, R5, 0x1, R15 ;  /* 0x00000001050f7824 */ /* 0x000fca00078e020f */
        /* <DEDUP_REMOVED lines=21> */
.L_x_195:
[----:B------:R-:W-:Y:S01]  /*99c0*/  IMAD.MOV.U32 R6, RZ, RZ, R4 ;  /* 0x000000ffff067224 */ /* 0x000fe200078e0004 */
[----:B------:R-:W-:Y:S02]  /*99d0*/  MOV R5, R15 ;  /* 0x0000000f00057202 */ /* 0x000fe40000000f00 */
[----:B------:R-:W-:-:S07]  /*99e0*/  MOV R4, 0x9a00 ;  /* 0x00009a0000047802 */ /* 0x000fce0000000f00 */
[----:B------:R-:W-:Y:S05]  /*99f0*/  CALL.REL.NOINC `($__internal_2_$__cuda_sm20_rem_u64) ;  /* 0x0000019c00c87944 */ /* 0x000fea0003c00000 */
.L_x_196:
[----:B------:R-:W-:Y:S05]  /*9a00*/  BSYNC.RECONVERGENT B1 ;  /* 0x0000000000017941 */ /* 0x000fea0003800200 */
.L_x_194:
        /* <DEDUP_REMOVED lines=19> */
.L_x_179:
[----:B------:R-:W-:Y:S05]  /*9b40*/  BSYNC.RECONVERGENT B0 ;  /* 0x0000000000007941 */ /* 0x000fea0003800200 */
.L_x_178:
[----:B------:R-:W-:Y:S01]  /*9b50*/  BAR.SYNC.DEFER_BLOCKING 0x0 ;  /* 0x0000000000007b1d */ /* 0x000fe20000010000 */
[----:B------:R-:W-:-:S05]  /*9b60*/  ISETP.GT.U32.AND P0, PT, R0, 0x20, PT ;  /* 0x000000200000780c */ /* 0x000fca0003f04070 */
[----:B------:R-:W-:Y:S08]  /*9b70*/  BSSY.RECONVERGENT B0, `(.L_x_197) ;  /* 0x0000028000007945 */ /* 0x000ff00003800200 */
[----:B------:R-:W-:Y:S05]  /*9b80*/  @P0 BRA `(.L_x_198) ;  /* 0x0000000000980947 */ /* 0x000fea0003800000 */
[----:B------:R1:W5:Y:S01]  /*9b90*/  LDG.E R11, desc[UR10][R42.64] ;  /* 0x0000000a2a0b7981 */ /* 0x000362000c1e1900 */
[----:B------:R-:W-:Y:S01]  /*9ba0*/  SHF.L.U32 R6, R0, 0x2, RZ ;  /* 0x0000000200067819 */ /* 0x000fe200000006ff */
[----:B------:R-:W-:Y:S02]  /*9bb0*/  BSSY.RECONVERGENT B1, `(.L_x_199) ;  /* 0x000001d000017945 */ /* 0x000fe40003800200 */
[----:B------:R-:W2:Y:S01]  /*9bc0*/  LDS R4, [R9] ;  /* 0x0000000009047984 */ /* 0x000ea20000000800 */
[----:B------:R-:W2:Y:S02]  /*9bd0*/  LDC R5, c[0x3][R6] ;  /* 0x00c0000006057b82 */ /* 0x000ea40000000800 */
[----:B--2---:R-:W-:-:S05]  /*9be0*/  IMAD.WIDE.U32 R4, R5, R4, RZ ;  /* 0x0000000405047225 */ /* 0x004fca00078e00ff */
[----:B------:R-:W-:-:S13]  /*9bf0*/  ISETP.NE.U32.AND P0, PT, R5, RZ, PT ;  /* 0x000000ff0500720c */ /* 0x000fda0003f05070 */
[----:B-1----:R-:W-:Y:S05]  /*9c00*/  @P0 BRA `(.L_x_200) ;  /* 0x0000000000480947 */ /* 0x002fea0003800000 */
[----:B-----5:R-:W1:Y:S01]  /*9c10*/  I2F.U32.RP R5, R11 ;  /* 0x0000000b00057306 */ /* 0x020e620000209000 */
        /* <DEDUP_REMOVED lines=17> */
.L_x_200:
[----:B------:R-:W-:Y:S01]  /*9d30*/  IMAD.MOV.U32 R6, RZ, RZ, R4 ;  /* 0x000000ffff067224 */ /* 0x000fe200078e0004 */
[----:B-----5:R-:W-:Y:S02]  /*9d40*/  MOV R7, R11 ;  /* 0x0000000b00077202 */ /* 0x020fe40000000f00 */
[----:B------:R-:W-:-:S07]  /*9d50*/  MOV R4, 0x9d70 ;  /* 0x00009d7000047802 */ /* 0x000fce0000000f00 */
[----:B0-----:R-:W-:Y:S05]  /*9d60*/  CALL.REL.NOINC `($__internal_2_$__cuda_sm20_rem_u64) ;  /* 0x0000019800ec7944 */ /* 0x001fea0003c00000 */
[----:B------:R-:W-:-:S07]  /*9d70*/  IMAD.MOV.U32 R4, RZ, RZ, R8 ;  /* 0x000000ffff047224 */ /* 0x000fce00078e0008 */
.L_x_201:
[----:B------:R-:W-:Y:S05]  /*9d80*/  BSYNC.RECONVERGENT B1 ;  /* 0x0000000000017941 */ /* 0x000fea0003800200 */
.L_x_199:
[----:B------:R-:W1:Y:S01]  /*9d90*/  S2UR UR7, SR_CgaCtaId ;  /* 0x00000000000779c3 */ /* 0x000e620000008800 */
[----:B------:R-:W-:Y:S02]  /*9da0*/  UMOV UR6, 0x400 ;  /* 0x0000040000067882 */ /* 0x000fe40000000000 */
[----:B------:R-:W-:-:S04]  /*9db0*/  UIADD3 UR6, UPT, UPT, UR6, 0x3b0, URZ ;  /* 0x000003b006067890 */ /* 0x000fc8000fffe0ff */
[----:B-1----:R-:W-:-:S06]  /*9dc0*/  ULEA UR6, UR7, UR6, 0x18 ;  /* 0x0000000607067291 */ /* 0x002fcc000f8ec0ff */
[----:B------:R-:W-:-:S05]  /*9dd0*/  LEA R5, R0, UR6, 0x2 ;  /* 0x0000000600057c11 */ /* 0x000fca000f8e10ff */
[----:B------:R1:W-:Y:S02]  /*9de0*/  STS [R5], R4 ;  /* 0x0000000405007388 */ /* 0x0003e40000000800 */
.L_x_198:
[----:B------:R-:W-:Y:S05]  /*9df0*/  BSYNC.RECONVERGENT B0 ;  /* 0x0000000000007941 */ /* 0x000fea0003800200 */
.L_x_197:
[----:B------:R-:W2:Y:S08]  /*9e00*/  LDC.64 R6, c[0x0][0x390] ;  /* 0x0000e400ff067b82 */ /* 0x000eb00000000a00 */
[----:B------:R-:W-:Y:S06]  /*9e10*/  BAR.SYNC.DEFER_BLOCKING 0x0 ;  /* 0x0000000000007b1d */ /* 0x000fec0000010000 */
[----:B--2---:R-:W2:Y:S02]  /*9e20*/  LDG.E R6, desc[UR10][R6.64] ;  /* 0x0000000a06067981 */ /* 0x004ea4000c1e1900 */
[----:B------:R-:W3:Y:S01]  /*9e30*/  S2UR UR7, SR_CgaCtaId ;  /* 0x00000000000779c3 */ /* 0x000ee20000008800 */
[----:B------:R-:W-:-:S02]  /*9e40*/  UMOV UR6, 0x400 ;  /* 0x0000040000067882 */ /* 0x000fc40000000000 */
[----:B---3--:R-:W-:Y:S02]  /*9e50*/  ULEA UR8, UR7, UR6, 0x18 ;  /* 0x0000000607087291 */ /* 0x008fe4000f8ec0ff */
[----:B------:R-:W-:-:S04]  /*9e60*/  UIADD3 UR6, UPT, UPT, UR6, 0x3b0, URZ ;  /* 0x000003b006067890 */ /* 0x000fc8000fffe0ff */
[----:B------:R-:W-:-:S03]  /*9e70*/  ULEA UR6, UR7, UR6, 0x18 ;  /* 0x0000000607067291 */ /* 0x000fc6000f8ec0ff */
[----:B------:R-:W1:Y:S02]  /*9e80*/  LDS R18, [UR8+0x3b0] ;  /* 0x0003b008ff127984 */ /* 0x000e640008000800 */
[----:B-1----:R-:W-:Y:S02]  /*9e90*/  I2FP.F32.U32 R5, R18 ;  /* 0x0000001200057245 */ /* 0x002fe40000201000 */
[----:B--2---:R-:W-:-:S04]  /*9ea0*/  I2FP.F32.U32 R4, R6 ;  /* 0x0000000600047245 */ /* 0x004fc80000201000 */
[----:B------:R-:W0:Y:S08]  /*9eb0*/  MUFU.RCP R11, R4 ;  /* 0x00000004000b7308 */ /* 0x000e300000001000 */
[----:B------:R-:W1:Y:S01]  /*9ec0*/  FCHK P0, R5, R4 ;  /* 0x0000000405007302 */ /* 0x000e620000000000 */
[----:B0-----:R-:W-:-:S04]  /*9ed0*/  FFMA R8, -R4, R11, 1 ;  /* 0x3f80000004087423 */ /* 0x001fc8000000010b */
[----:B------:R-:W-:Y:S01]  /*9ee0*/  FFMA R8, R11, R8, R11 ;  /* 0x000000080b087223 */ /* 0x000fe2000000000b */
[----:B------:R-:W-:-:S03]  /*9ef0*/  IMAD R11, R0, 0x84, RZ ;  /* 0x00000084000b7824 */ /* 0x000fc600078e02ff */
[----:B------:R-:W-:Y:S02]  /*9f00*/  FFMA R7, R5, R8, RZ ;  /* 0x0000000805077223 */ /* 0x000fe400000000ff */
[----:B------:R-:W-:Y:S02]  /*9f10*/  IADD3 R11, PT, PT, R11, 0x8c, RZ ;  /* 0x0000008c0b0b7810 */ /* 0x000fe40007ffe0ff */
[----:B------:R-:W-:-:S04]  /*9f20*/  FFMA R6, -R4, R7, R5 ;  /* 0x0000000704067223 */ /* 0x000fc80000000105 */
[----:B------:R-:W-:Y:S01]  /*9f30*/  FFMA R10, R8, R6, R7 ;  /* 0x00000006080a7223 */ /* 0x000fe20000000007 */
[----:B-1----:R-:W-:Y:S06]  /*9f40*/  @!P0 BRA `(.L_x_202) ;  /* 0x00000000000c8947 */ /* 0x002fec0003800000 */
[----:B------:R-:W-:-:S07]  /*9f50*/  MOV R6, 0x9f70 ;  /* 0x00009f7000067802 */ /* 0x000fce0000000f00 */
[----:B------:R-:W-:Y:S05]  /*9f60*/  CALL.REL.NOINC `($__internal_3_$__cuda_sm3x_div_rn_noftz_f32_slowpath) ;  /* 0x0000019c00747944 */ /* 0x000fea0003c00000 */
[----:B------:R-:W-:-:S07]  /*9f70*/  IMAD.MOV.U32 R10, RZ, RZ, R4 ;  /* 0x000000ffff0a7224 */ /* 0x000fce00078e0004 */
.L_x_202:
[----:B------:R-:W0:Y:S02]  /*9f80*/  LDC.64 R6, c[0x0][0x390] ;  /* 0x0000e400ff067b82 */ /* 0x000e240000000a00 */
[----:B0-----:R-:W2:Y:S06]  /*9f90*/  LDG.E R6, desc[UR10][R6.64+0x4] ;  /* 0x0000040a06067981 */ /* 0x001eac000c1e1900 */
[----:B------:R-:W0:Y:S01]  /*9fa0*/  S2UR UR8, SR_CgaCtaId ;  /* 0x00000000000879c3 */ /* 0x000e220000008800 */
[----:B------:R-:W-:Y:S01]  /*9fb0*/  UMOV UR7, 0x400 ;  /* 0x0000040000077882 */ /* 0x000fe20000000000 */
[----:B------:R-:W-:Y:S01]  /*9fc0*/  FADD R10, RZ, R10 ;  /* 0x0000000aff0a7221 */ /* 0x000fe20000000000 */
        /* <DEDUP_REMOVED lines=15> */
.L_x_203:
        /* <DEDUP_REMOVED lines=20> */
.L_x_204:
        /* <DEDUP_REMOVED lines=20> */
.L_x_205:
        /* <DEDUP_REMOVED lines=21> */
.L_x_206:
        /* <DEDUP_REMOVED lines=20> */
.L_x_207:
        /* <DEDUP_REMOVED lines=20> */
.L_x_208:
        /* <DEDUP_REMOVED lines=20> */
.L_x_209:
        /* <DEDUP_REMOVED lines=20> */
.L_x_210:
        /* <DEDUP_REMOVED lines=20> */
.L_x_211:
        /* <DEDUP_REMOVED lines=20> */
.L_x_212:
        /* <DEDUP_REMOVED lines=20> */
.L_x_213:
        /* <DEDUP_REMOVED lines=20> */
.L_x_214:
        /* <DEDUP_REMOVED lines=20> */
.L_x_215:
        /* <DEDUP_REMOVED lines=20> */
.L_x_216:
        /* <DEDUP_REMOVED lines=20> */
.L_x_217:
        /* <DEDUP_REMOVED lines=20> */
.L_x_218:
        /* <DEDUP_REMOVED lines=20> */
.L_x_219:
        /* <DEDUP_REMOVED lines=20> */
.L_x_220:
        /* <DEDUP_REMOVED lines=20> */
.L_x_221:
        /* <DEDUP_REMOVED lines=20> */
.L_x_222:
        /* <DEDUP_REMOVED lines=20> */
.L_x_223:
        /* <DEDUP_REMOVED lines=20> */
.L_x_224:
        /* <DEDUP_REMOVED lines=20> */
.L_x_225:
        /* <DEDUP_REMOVED lines=20> */
.L_x_226:
        /* <DEDUP_REMOVED lines=20> */
.L_x_227:
        /* <DEDUP_REMOVED lines=20> */
.L_x_228:
        /* <DEDUP_REMOVED lines=20> */
.L_x_229:
        /* <DEDUP_REMOVED lines=20> */
.L_x_230:
        /* <DEDUP_REMOVED lines=20> */
.L_x_231:
        /* <DEDUP_REMOVED lines=20> */
.L_x_232:
        /* <DEDUP_REMOVED lines=20> */
.L_x_233:
        /* <DEDUP_REMOVED lines=20> */
.L_x_234:
[----:B------:R0:W5:Y:S01]  /*c790*/  LDG.E R7, desc[UR10][R42.64+0x84] ;  /* 0x0000840a2a077981 */ /* 0x000162000c1e1900 */
[----:B------:R-:W1:Y:S01]  /*c7a0*/  S2UR UR8, SR_CgaCtaId ;  /* 0x00000000000879c3 */ /* 0x000e620000008800 */
[----:B------:R-:W-:Y:S01]  /*c7b0*/  FADD R10, R10, R15 ;  /* 0x0000000f0a0a7221 */ /* 0x000fe20000000000 */
[----:B------:R-:W-:Y:S01]  /*c7c0*/  UMOV UR7, 0x400 ;  /* 0x0000040000077882 */ /* 0x000fe20000000000 */
[----:B------:R-:W-:-:S04]  /*c7d0*/  HFMA2 R12, -RZ, RZ, 0, 0 ;  /* 0x00000000ff0c7431 */ /* 0x000fc800000001ff */
[----:B------:R-:W2:Y:S01]  /*c7e0*/  F2I.U32.TRUNC.NTZ R10, R10 ;  /* 0x0000000a000a7305 */ /* 0x000ea2000020f000 */
[----:B-1----:R-:W-:-:S09]  /*c7f0*/  ULEA UR7, UR8, UR7, 0x18 ;  /* 0x0000000708077291 */ /* 0x002fd2000f8ec0ff */
[----:B--2---:R0:W-:Y:S01]  /*c800*/  STS [UR7+0x434], R10 ;  /* 0x0004340aff007988 */ /* 0x0041e20008000807 */
[----:B------:R-:W-:-:S05]  /*c810*/  UMOV UR7, 0x8 ;  /* 0x0000000800077882 */ /* 0x000fca0000000000 */
.L_x_260:
[----:B-1----:R-:W1:Y:S01]  /*c820*/  LDC R5, c[0x3][R11+-0x8] ;  /* 0x00fffe000b057b82 */ /* 0x002e620000000800 */
[----:B------:R-:W-:Y:S01]  /*c830*/  BSSY.RECONVERGENT B0, `(.L_x_235) ;  /* 0x000001b000007945 */ /* 0x000fe20003800200 */
[----:B-1----:R-:W-:-:S05]  /*c840*/  IMAD.WIDE.U32 R4, R18, R5, RZ ;  /* 0x0000000512047225 */ /* 0x002fca00078e00ff */
[----:B------:R-:W-:-:S13]  /*c850*/  ISETP.NE.U32.AND P0, PT, R5, RZ, PT ;  /* 0x000000ff0500720c */ /* 0x000fda0003f05070 */
[----:B------:R-:W-:Y:S05]  /*c860*/  @P0 BRA `(.L_x_236) ;  /* 0x00000000004c0947 */ /* 0x000fea0003800000 */
[----:B-----5:R-:W1:Y:S01]  /*c870*/  I2F.U32.RP R5, R7 ;  /* 0x0000000700057306 */ /* 0x020e620000209000 */
        /* <DEDUP_REMOVED lines=18> */
.L_x_236:
[----:B------:R-:W-:Y:S02]  /*c9a0*/  MOV R6, R4 ;  /* 0x0000000400067202 */ /* 0x000fe40000000f00 */
[----:B------:R-:W-:-:S07]  /*c9b0*/  MOV R4, 0xc9d0 ;  /* 0x0000c9d000047802 */ /* 0x000fce0000000f00 */
[----:B0----5:R-:W-:Y:S05]  /*c9c0*/  CALL.REL.NOINC `($__internal_2_$__cuda_sm20_rem_u64) ;  /* 0x0000016c00d47944 */ /* 0x021fea0003c00000 */
[----:B------:R-:W-:-:S07]  /*c9d0*/  IMAD.MOV.U32 R4, RZ, RZ, R8 ;  /* 0x000000ffff047224 */ /* 0x000fce00078e0008 */
.L_x_237:
[----:B------:R-:W-:Y:S05]  /*c9e0*/  BSYNC.RECONVERGENT B0 ;  /* 0x0000000000007941 */ /* 0x000fea0003800200 */
.L_x_235:
[----:B------:R-:W-:Y:S01]  /*c9f0*/  IADD3 R6, P0, PT, R12, R4, RZ ;  /* 0x000000040c067210 */ /* 0x000fe20007f1e0ff */
[----:B------:R-:W-:Y:S03]  /*ca00*/  BSSY.RECONVERGENT B0, `(.L_x_238) ;  /* 0x000001b000007945 */ /* 0x000fe60003800200 */
[----:B------:R-:W-:-:S04]  /*ca10*/  IADD3.X R5, PT, PT, RZ, R5, RZ, P0, !PT ;  /* 0x00000005ff057210 */ /* 0x000fc800007fe4ff */
        /* <DEDUP_REMOVED lines=21> */
.L_x_239:
[----:B------:R-:W-:-:S07]  /*cb70*/  MOV R4, 0xcb90 ;  /* 0x0000cb9000047802 */ /* 0x000fce0000000f00 */
[----:B0-----:R-:W-:Y:S05]  /*cb80*/  CALL.REL.NOINC `($__internal_2_$__cuda_sm20_rem_u64) ;  /* 0x0000016c00647944 */ /* 0x001fea0003c00000 */
[----:B------:R-:W-:Y:S01]  /*cb90*/  MOV R14, R8 ;  /* 0x00000008000e7202 */ /* 0x000fe20000000f00 */
[----:B------:R-:W-:-:S07]  /*cba0*/  IMAD.MOV.U32 R15, RZ, RZ, R5 ;  /* 0x000000ffff0f7224 */ /* 0x000fce00078e0005 */
.L_x_240:
[----:B------:R-:W-:Y:S05]  /*cbb0*/  BSYNC.RECONVERGENT B0 ;  /* 0x0000000000007941 */ /* 0x000fea0003800200 */
.L_x_238:
        /* <DEDUP_REMOVED lines=27> */
.L_x_243:
[----:B------:R-:W-:Y:S01]  /*cd70*/  IMAD.MOV.U32 R6, RZ, RZ, R4 ;  /* 0x000000ffff067224 */ /* 0x000fe200078e0004 */
[----:B------:R-:W-:-:S07]  /*cd80*/  MOV R4, 0xcda0 ;  /* 0x0000cda000047802 */ /* 0x000fce0000000f00 */
[----:B0-----:R-:W-:Y:S05]  /*cd90*/  CALL.REL.NOINC `($__internal_2_$__cuda_sm20_rem_u64) ;  /* 0x0000016800e07944 */ /* 0x001fea0003c00000 */
[----:B------:R-:W-:-:S07]  /*cda0*/  MOV R4, R8 ;  /* 0x0000000800047202 */ /* 0x000fce0000000f00 */
.L_x_244:
[----:B------:R-:W-:Y:S05]  /*cdb0*/  BSYNC.RECONVERGENT B0 ;  /* 0x0000000000007941 */ /* 0x000fea0003800200 */
.L_x_242:
        /* <DEDUP_REMOVED lines=24> */
.L_x_246:
[----:B------:R-:W-:-:S07]  /*cf40*/  MOV R4, 0xcf60 ;  /* 0x0000cf6000047802 */ /* 0x000fce0000000f00 */
[----:B0-----:R-:W-:Y:S05]  /*cf50*/  CALL.REL.NOINC `($__internal_2_$__cuda_sm20_rem_u64) ;  /* 0x0000016800707944 */ /* 0x001fea0003c00000 */
[----:B------:R-:W-:Y:S01]  /*cf60*/  IMAD.MOV.U32 R14, RZ, RZ, R8 ;  /* 0x000000ffff0e7224 */ /* 0x000fe200078e0008 */
[----:B------:R-:W-:-:S07]  /*cf70*/  MOV R15, R5 ;  /* 0x00000005000f7202 */ /* 0x000fce0000000f00 */
.L_x_247:
[----:B------:R-:W-:Y:S05]  /*cf80*/  BSYNC.RECONVERGENT B0 ;  /* 0x0000000000007941 */ /* 0x000fea0003800200 */
.L_x_245:
        /* <DEDUP_REMOVED lines=25> */
.L_x_249:
[----:B------:R-:W-:Y:S02]  /*d120*/  MOV R6, R4 ;  /* 0x0000000400067202 */ /* 0x000fe40000000f00 */
[----:B------:R-:W-:-:S07]  /*d130*/  MOV R4, 0xd150 ;  /* 0x0000d15000047802 */ /* 0x000fce0000000f00 */
[----:B0-----:R-:W-:Y:S05]  /*d140*/  CALL.REL.NOINC `($__internal_2_$__cuda_sm20_rem_u64) ;  /* 0x0000016400f47944 */ /* 0x001fea0003c00000 */
[----:B------:R-:W-:-:S07]  /*d150*/  IMAD.MOV.U32 R4, RZ, RZ, R8 ;  /* 0x000000ffff047224 */ /* 0x000fce00078e0008 */
.L_x_250:
[----:B------:R-:W-:Y:S05]  /*d160*/  BSYNC.RECONVERGENT B0 ;  /* 0x0000000000007941 */ /* 0x000fea0003800200 */
.L_x_248:
        /* <DEDUP_REMOVED lines=24> */
.L_x_252:
[----:B------:R-:W-:-:S07]  /*d2f0*/  MOV R4, 0xd310 ;  /* 0x0000d31000047802 */ /* 0x000fce0000000f00 */
[----:B0-----:R-:W-:Y:S05]  /*d300*/  CALL.REL.NOINC `($__internal_2_$__cuda_sm20_rem_u64) ;  /* 0x0000016400847944 */ /* 0x001fea0003c00000 */
[----:B------:R-:W-:Y:S01]  /*d310*/  MOV R14, R8 ;  /* 0x00000008000e7202 */ /* 0x000fe20000000f00 */
[----:B------:R-:W-:-:S07]  /*d320*/  IMAD.MOV.U32 R15, RZ, RZ, R5 ;  /* 0x000000ffff0f7224 */ /* 0x000fce00078e0005 */
.L_x_253:
[----:B------:R-:W-:Y:S05]  /*d330*/  BSYNC.RECONVERGENT B0 ;  /* 0x0000000000007941 */ /* 0x000fea0003800200 */
.L_x_251:
        /* <DEDUP_REMOVED lines=25> */
.L_x_255:
[----:B------:R-:W-:Y:S01]  /*d4d0*/  IMAD.MOV.U32 R6, RZ, RZ, R4 ;  /* 0x000000ffff067224 */ /* 0x000fe200078e0004 */
[----:B------:R-:W-:-:S07]  /*d4e0*/  MOV R4, 0xd500 ;  /* 0x0000d50000047802 */ /* 0x000fce0000000f00 */
[----:B0-----:R-:W-:Y:S05]  /*d4f0*/  CALL.REL.NOINC `($__internal_2_$__cuda_sm20_rem_u64) ;  /* 0x0000016400087944 */ /* 0x001fea0003c00000 */
[----:B------:R-:W-:-:S07]  /*d500*/  MOV R4, R8 ;  /* 0x0000000800047202 */ /* 0x000fce0000000f00 */
.L_x_256:
[----:B------:R-:W-:Y:S05]  /*d510*/  BSYNC.RECONVERGENT B0 ;  /* 0x0000000000007941 */ /* 0x000fea0003800200 */
.L_x_254:
        /* <DEDUP_REMOVED lines=23> */
.L_x_258:
[----:B------:R-:W-:-:S07]  /*d690*/  MOV R4, 0xd6b0 ;  /* 0x0000d6b000047802 */ /* 0x000fce0000000f00 */
[----:B0-----:R-:W-:Y:S05]  /*d6a0*/  CALL.REL.NOINC `($__internal_2_$__cuda_sm20_rem_u64) ;  /* 0x00000160009c7944 */ /* 0x001fea0003c00000 */
[----:B------:R-:W-:-:S07]  /*d6b0*/  MOV R12, R8 ;  /* 0x00000008000c7202 */ /* 0x000fce0000000f00 */
.L_x_259:
[----:B------:R-:W-:Y:S05]  /*d6c0*/  BSYNC.RECONVERGENT B0 ;  /* 0x0000000000007941 */ /* 0x000fea0003800200 */
.L_x_257:
[----:B------:R-:W-:Y:S01]  /*d6d0*/  VIADD R11, R11, 0x10 ;  /* 0x000000100b0b7836 */ /* 0x000fe20000000000 */
[----:B------:R-:W1:Y:S01]  /*d6e0*/  LDS R18, [UR6] ;  /* 0x00000006ff127984 */ /* 0x000e620008000800 */
[----:B------:R-:W-:Y:S02]  /*d6f0*/  UIADD3 UR7, UPT, UPT, UR7, 0x10, URZ ;  /* 0x0000001007077890 */ /* 0x000fe4000fffe0ff */
[----:B------:R-:W-:Y:S01]  /*d700*/  UIADD3 UR6, UPT, UPT, UR6, 0x10, URZ ;  /* 0x0000001006067890 */ /* 0x000fe2000fffe0ff */
[----:B------:R-:W-:Y:S11]  /*d710*/  BRA `(.L_x_260) ;  /* 0xfffffff000407947 */ /* 0x000ff6000383ffff */
.L_x_241:
[----:B------:R-:W-:Y:S01]  /*d720*/  IMAD.WIDE.U32 R4, R3, R10, RZ ;  /* 0x0000000a03047225 */ /* 0x000fe200078e00ff */
[----:B------:R-:W-:Y:S04]  /*d730*/  BSSY.RECONVERGENT B0, `(.L_x_261) ;  /* 0x000001a000007945 */ /* 0x000fe80003800200 */
[----:B------:R-:W-:-:S13]  /*d740*/  ISETP.NE.U32.AND P0, PT, R5, RZ, PT ;  /* 0x000000ff0500720c */ /* 0x000fda0003f05070 */
[----:B------:R-:W-:Y:S05]  /*d750*/  @P0 BRA `(.L_x_262) ;  /* 0x00000000004c0947 */ /* 0x000fea0003800000 */
[----:B------:R-:W1:Y:S01]  /*d760*/  I2F.U32.RP R6, R7 ;  /* 0x0000000700067306 */ /* 0x000e620000209000 */
[----:B------:R-:W-:Y:S01]  /*d770*/  IMAD.MOV R5, RZ, RZ, -R7 ;  /* 0x000000ffff057224 */ /* 0x000fe200078e0a07 */
[----:B------:R-:W-:-:S06]  /*d780*/  ISETP.NE.U32.AND P1, PT, R7, RZ, PT ;  /* 0x000000ff0700720c */ /* 0x000fcc0003f25070 */
[----:B-1----:R-:W0:Y:S02]  /*d790*/  MUFU.RCP R6, R6 ;  /* 0x0000000600067308 */ /* 0x002e240000001000 */
        /* <DEDUP_REMOVED lines=15> */
.L_x_262:
[----:B------:R-:W-:Y:S01]  /*d890*/  IMAD.MOV.U32 R6, RZ, RZ, R4 ;  /* 0x000000ffff067224 */ /* 0x000fe200078e0004 */
[----:B------:R-:W-:-:S07]  /*d8a0*/  MOV R4, 0xd8c0 ;  /* 0x0000d8c000047802 */ /* 0x000fce0000000f00 */
[----:B0-----:R-:W-:Y:S05]  /*d8b0*/  CALL.REL.NOINC `($__internal_2_$__cuda_sm20_rem_u64) ;  /* 0x0000016000187944 */ /* 0x001fea0003c00000 */
[----:B------:R-:W-:-:S07]  /*d8c0*/  MOV R4, R8 ;  /* 0x0000000800047202 */ /* 0x000fce0000000f00 */
.L_x_263:
[----:B------:R-:W-:Y:S05]  /*d8d0*/  BSYNC.RECONVERGENT B0 ;  /* 0x0000000000007941 */ /* 0x000fea0003800200 */
.L_x_261:
        /* <DEDUP_REMOVED lines=24> */
.L_x_265:
[----:B------:R-:W-:Y:S01]  /*da60*/  IMAD.MOV.U32 R15, RZ, RZ, R6 ;  /* 0x000000ffff0f7224 */ /* 0x000fe200078e0006 */
[----:B------:R-:W-:-:S07]  /*da70*/  MOV R8, 0xda90 ;  /* 0x0000da9000087802 */ /* 0x000fce0000000f00 */
[----:B------:R-:W-:Y:S05]  /*da80*/  CALL.REL.NOINC `($__internal_1_$__cuda_sm20_rem_s64) ;  /* 0x00000158006c7944 */ /* 0x000fea0003c00000 */
[----:B------:R-:W-:Y:S01]  /*da90*/  MOV R4, R5 ;  /* 0x0000000500047202 */ /* 0x000fe20000000f00 */
[----:B------:R-:W-:-:S07]  /*daa0*/  IMAD.MOV.U32 R5, RZ, RZ, R6 ;  /* 0x000000ffff057224 */ /* 0x000fce00078e0006 */
.L_x_266:
[----:B------:R-:W-:Y:S05]  /*dab0*/  BSYNC.RECONVERGENT B0 ;  /* 0x0000000000007941 */ /* 0x000fea0003800200 */
.L_x_264:
        /* <DEDUP_REMOVED lines=24> */
.L_x_268:
[----:B------:R-:W-:-:S07]  /*dc40*/  MOV R8, 0xdc60 ;  /* 0x0000dc6000087802 */ /* 0x000fce0000000f00 */
[----:B------:R-:W-:Y:S05]  /*dc50*/  CALL.REL.NOINC `($__internal_1_$__cuda_sm20_rem_s64) ;  /* 0x0000015400f87944 */ /* 0x000fea0003c00000 */
[----:B------:R-:W-:-:S07]  /*dc60*/  MOV R11, R5 ;  /* 0x00000005000b7202 */ /* 0x000fce0000000f00 */
.L_x_269:
[----:B------:R-:W-:Y:S05]  /*dc70*/  BSYNC.RECONVERGENT B0 ;  /* 0x0000000000007941 */ /* 0x000fea0003800200 */
.L_x_267:
[----:B------:R-:W-:Y:S01]  /*dc80*/  STS [R2], R11 ;  /* 0x0000000b02007388 */ /* 0x000fe20000000800 */
[----:B------:R-:W-:Y:S06]  /*dc90*/  BAR.SYNC.DEFER_BLOCKING 0x0 ;  /* 0x0000000000007b1d */ /* 0x000fec0000010000 */
[----:B------:R0:W5:Y:S01]  /*dca0*/  LDG.E R7, desc[UR10][R42.64+0x84] ;  /* 0x0000840a2a077981 */ /* 0x000162000c1e1900 */
[----:B------:R-:W-:Y:S03]  /*dcb0*/  BSSY.RECONVERGENT B0, `(.L_x_270) ;  /* 0x000001e000007945 */ /* 0x000fe60003800200 */
[----:B------:R-:W1:Y:S02]  /*dcc0*/  LDS R4, [R13+0x84] ;  /* 0x000084000d047984 */ /* 0x000e640000000800 */
[----:B-1----:R-:W-:-:S05]  /*dcd0*/  IMAD.WIDE.U32 R4, R4, R4, RZ ;  /* 0x0000000404047225 */ /* 0x002fca00078e00ff */
        /* <DEDUP_REMOVED lines=22> */
.L_x_271:
[----:B------:R-:W-:Y:S01]  /*de40*/  IMAD.MOV.U32 R6, RZ, RZ, R4 ;  /* 0x000000ffff067224 */ /* 0x000fe200078e0004 */
[----:B------:R-:W-:-:S07]  /*de50*/  MOV R4, 0xde70 ;  /* 0x0000de7000047802 */ /* 0x000fce0000000f00 */
[----:B-----5:R-:W-:Y:S05]  /*de60*/  CALL.REL.NOINC `($__internal_2_$__cuda_sm20_rem_u64) ;  /* 0x0000015800ac7944 */ /* 0x020fea0003c00000 */
[----:B------:R-:W-:Y:S01]  /*de70*/  MOV R10, R8 ;  /* 0x00000008000a7202 */ /* 0x000fe20000000f00 */
[----:B------:R-:W-:-:S07]  /*de80*/  IMAD.MOV.U32 R11, RZ, RZ, R5 ;  /* 0x000000ffff0b7224 */ /* 0x000fce00078e0005 */
.L_x_272:
[----:B------:R-:W-:Y:S05]  /*de90*/  BSYNC.RECONVERGENT B0 ;  /* 0x0000000000007941 */ /* 0x000fea0003800200 */
.L_x_270:
[----:B------:R-:W2:Y:S01]  /*dea0*/  LDG.E R5, desc[UR10][R40.64+0x84] ;  /* 0x0000840a28057981 */ /* 0x000ea2000c1e1900 */
[----:B------:R-:W-:Y:S03]  /*deb0*/  BSSY.RECONVERGENT B0, `(.L_x_273) ;  /* 0x000001c000007945 */ /* 0x000fe60003800200 */
[----:B------:R-:W2:Y:S02]  /*dec0*/  LDS R4, [R2] ;  /* 0x0000000002047984 */ /* 0x000ea40000000800 */
[----:B--2---:R-:W-:-:S05]  /*ded0*/  IMAD.WIDE.U32 R4, R5, R4, RZ ;  /* 0x0000000405047225 */ /* 0x004fca00078e00ff */
        /* <DEDUP_REMOVED lines=21> */
.L_x_274:
[----:B------:R-:W-:Y:S01]  /*e030*/  IMAD.MOV.U32 R6, RZ, RZ, R4 ;  /* 0x000000ffff067224 */ /* 0x000fe200078e0004 */
[----:B------:R-:W-:-:S07]  /*e040*/  MOV R4, 0xe060 ;  /* 0x0000e06000047802 */ /* 0x000fce0000000f00 */
[----:B------:R-:W-:Y:S05]  /*e050*/  CALL.REL.NOINC `($__internal_2_$__cuda_sm20_rem_u64) ;  /* 0x0000015800307944 */ /* 0x000fea0003c00000 */
[----:B------:R-:W-:-:S07]  /*e060*/  MOV R4, R8 ;  /* 0x0000000800047202 */ /* 0x000fce0000000f00 */
.L_x_275:
[----:B------:R-:W-:Y:S05]  /*e070*/  BSYNC.RECONVERGENT B0 ;  /* 0x0000000000007941 */ /* 0x000fea0003800200 */
.L_x_273:
        /* <DEDUP_REMOVED lines=24> */
.L_x_277:
[----:B------:R-:W-:-:S07]  /*e200*/  MOV R4, 0xe220 ;  /* 0x0000e22000047802 */ /* 0x000fce0000000f00 */
[----:B------:R-:W-:Y:S05]  /*e210*/  CALL.REL.NOINC `($__internal_2_$__cuda_sm20_rem_u64) ;  /* 0x0000015400c07944 */ /* 0x000fea0003c00000 */
[----:B------:R-:W-:-:S07]  /*e220*/  IMAD.MOV.U32 R4, RZ, RZ, R8 ;  /* 0x000000ffff047224 */ /* 0x000fce00078e0008 */
.L_x_278:
[----:B------:R-:W-:Y:S05]  /*e230*/  BSYNC.RECONVERGENT B0 ;  /* 0x0000000000007941 */ /* 0x000fea0003800200 */
.L_x_276:
[----:B------:R-:W-:Y:S01]  /*e240*/  SHF.L.U32 R11, R0, 0x2, RZ ;  /* 0x00000002000b7819 */ /* 0x000fe200000006ff */
[----:B------:R-:W-:Y:S05]  /*e250*/  BSSY.RECONVERGENT B0, `(.L_x_279) ;  /* 0x000001e000007945 */ /* 0x000fea0003800200 */
[----:B------:R-:W0:Y:S02]  /*e260*/  LDC R11, c[0x3][R11+0x2528] ;  /* 0x00c94a000b0b7b82 */ /* 0x000e240000000800 */
[-C--:B0-----:R-:W-:Y:S02]  /*e270*/  IMAD R13, R5, R11.reuse, RZ ;  /* 0x0000000b050d7224 */ /* 0x081fe400078e02ff */
[----:B------:R-:W-:-:S04]  /*e280*/  IMAD.WIDE.U32 R4, R4, R11, RZ ;  /* 0x0000000b04047225 */ /* 0x000fc800078e00ff */
        /* <DEDUP_REMOVED lines=21> */
.L_x_280:
[----:B------:R-:W-:Y:S01]  /*e3e0*/  MOV R6, R4 ;  /* 0x0000000400067202 */ /* 0x000fe20000000f00 */
[----:B------:R-:W-:Y:S01]  /*e3f0*/  IMAD.MOV.U32 R5, RZ, RZ, R13 ;  /* 0x000000ffff057224 */ /* 0x000fe200078e000d */
[----:B------:R-:W-:-:S07]  /*e400*/  MOV R4, 0xe420 ;  /* 0x0000e42000047802 */ /* 0x000fce0000000f00 */
[----:B------:R-:W-:Y:S05]  /*e410*/  CALL.REL.NOINC `($__internal_2_$__cuda_sm20_rem_u64) ;  /* 0x0000015400407944 */ /* 0x000fea0003c00000 */
[----:B------:R-:W-:-:S07]  /*e420*/  MOV R4, R8 ;  /* 0x0000000800047202 */ /* 0x000fce0000000f00 */
.L_x_281:
[----:B------:R-:W-:Y:S05]  /*e430*/  BSYNC.RECONVERGENT B0 ;  /* 0x0000000000007941 */ /* 0x000fea0003800200 */
.L_x_279:
[----:B------:R-:W-:Y:S01]  /*e440*/  ISETP.GT.U32.AND P0, PT, R0, 0x20, PT ;  /* 0x000000200000780c */ /* 0x000fe20003f04070 */
[----:B------:R0:W-:Y:S01]  /*e450*/  STS [R9], R4 ;  /* 0x0000000409007388 */ /* 0x0001e20000000800 */
[----:B------:R-:W-:Y:S01]  /*e460*/  BSSY.RECONVERGENT B0, `(.L_x_282) ;  /* 0x000002a000007945 */ /* 0x000fe20003800200 */
[----:B------:R-:W-:Y:S10]  /*e470*/  BAR.SYNC.DEFER_BLOCKING 0x0 ;  /* 0x0000000000007b1d */ /* 0x000ff40000010000 */
[----:B0-----:R-:W-:Y:S05]  /*e480*/  @P0 BRA `(.L_x_283) ;  /* 0x00000000009c0947 */ /* 0x001fea0003800000 */
[----:B------:R0:W5:Y:S01]  /*e490*/  LDG.E R11, desc[UR10][R42.64+0x88] ;  /* 0x0000880a2a0b7981 */ /* 0x000162000c1e1900 */
[----:B------:R-:W-:Y:S01]  /*e4a0*/  UMOV UR6, 0x1290 ;  /* 0x0000129000067882 */ /* 0x000fe20000000000 */
[----:B------:R-:W-:Y:S01]  /*e4b0*/  BSSY.RECONVERGENT B1, `(.L_x_284) ;  /* 0x000001e000017945 */ /* 0x000fe20003800200 */
[----:B------:R-:W-:Y:S01]  /*e4c0*/  LEA R6, R0, UR6, 0x2 ;  /* 0x0000000600067c11 */ /* 0x000fe2000f8e10ff */
[----:B------:R-:W1:Y:S03]  /*e4d0*/  LDS R4, [R9+0x4] ;  /* 0x0000040009047984 */ /* 0x000e660000000800 */
[----:B------:R-:W1:Y:S02]  /*e4e0*/  LDC R5, c[0x3][R6] ;  /* 0x00c0000006057b82 */ /* 0x000e640000000800 */
        /* <DEDUP_REMOVED lines=21> */
.L_x_285:
[----:B------:R-:W-:Y:S01]  /*e640*/  IMAD.MOV.U32 R6, RZ, RZ, R4 ;  /* 0x000000ffff067224 */ /* 0x000fe200078e0004 */
[----:B-----5:R-:W-:Y:S02]  /*e650*/  MOV R7, R11 ;  /* 0x0000000b00077202 */ /* 0x020fe40000000f00 */
[----:B------:R-:W-:-:S07]  /*e660*/  MOV R4, 0xe680 ;  /* 0x0000e68000047802 */ /* 0x000fce0000000f00 */
[----:B------:R-:W-:Y:S05]  /*e670*/  CALL.REL.NOINC `($__internal_2_$__cuda_sm20_rem_u64) ;  /* 0x0000015000a87944 */ /* 0x000fea0003c00000 */
[----:B------:R-:W-:-:S07]  /*e680*/  IMAD.MOV.U32 R4, RZ, RZ, R8 ;  /* 0x000000ffff047224 */ /* 0x000fce00078e0008 */
.L_x_286:
[----:B------:R-:W-:Y:S05]  /*e690*/  BSYNC.RECONVERGENT B1 ;  /* 0x0000000000017941 */ /* 0x000fea0003800200 */
.L_x_284:
[----:B------:R-:W0:Y:S01]  /*e6a0*/  S2UR UR7, SR_CgaCtaId ;  /* 0x00000000000779c3 */ /* 0x000e220000008800 */
[----:B------:R-:W-:Y:S02]  /*e6b0*/  UMOV UR6, 0x400 ;  /* 0x0000040000067882 */ /* 0x000fe40000000000 */
[----:B------:R-:W-:-:S04]  /*e6c0*/  UIADD3 UR6, UPT, UPT, UR6, 0x328, URZ ;  /* 0x0000032806067890 */ /* 0x000fc8000fffe0ff */
[----:B0-----:R-:W-:-:S06]  /*e6d0*/  ULEA UR6, UR7, UR6, 0x18 ;  /* 0x0000000607067291 */ /* 0x001fcc000f8ec0ff */
[----:B------:R-:W-:-:S05]  /*e6e0*/  LEA R5, R0, UR6, 0x2 ;  /* 0x0000000600057c11 */ /* 0x000fca000f8e10ff */
[----:B------:R0:W-:Y:S02]  /*e6f0*/  STS [R5], R4 ;  /* 0x0000000405007388 */ /* 0x0001e40000000800 */
.L_x_283:
[----:B------:R-:W-:Y:S05]  /*e700*/  BSYNC.RECONVERGENT B0 ;  /* 0x0000000000007941 */ /* 0x000fea0003800200 */
.L_x_282:
[----:B0-----:R-:W0:Y:S08]  /*e710*/  LDC.64 R4, c[0x0][0x390] ;  /* 0x0000e400ff047b82 */ /* 0x001e300000000a00 */
[----:B------:R-:W-:Y:S06]  /*e720*/  BAR.SYNC.DEFER_BLOCKING 0x0 ;  /* 0x0000000000007b1d */ /* 0x000fec0000010000 */
[----:B0-----:R0:W5:Y:S01]  /*e730*/  LDG.E R7, desc[UR10][R4.64+0x84] ;  /* 0x0000840a04077981 */ /* 0x001162000c1e1900 */
[----:B------:R-:W-:Y:S01]  /*e740*/  BSSY.RECONVERGENT B0, `(.L_x_287) ;  /* 0x00000f8000007945 */ /* 0x000fe20003800200 */
[----:B------:R-:W-:-:S07]  /*e750*/  CS2R R12, SRZ ;  /* 0x00000000000c7805 */ /* 0x000fce000001ff00 */
.L_x_313:
[----:B------:R-:W1:Y:S01]  /*e760*/  S2R R9, SR_CgaCtaId ;  /* 0x0000000000097919 */ /* 0x000e620000008800 */
[----:B0-----:R-:W-:Y:S01]  /*e770*/  MOV R4, 0x400 ;  /* 0x0000040000047802 */ /* 0x001fe20000000f00 */
[----:B------:R-:W-:Y:S01]  /*e780*/  UMOV UR6, 0x120c ;  /* 0x0000120c00067882 */ /* 0x000fe20000000000 */
[----:B------:R-:W-:Y:S01]  /*e790*/  BSSY.RECONVERGENT B1, `(.L_x_288) ;  /* 0x0000021000017945 */ /* 0x000fe20003800200 */
[----:B------:R-:W-:Y:S02]  /*e7a0*/  LEA R11, R12, UR6, 0x2 ;  /* 0x000000060c0b7c11 */ /* 0x000fe4000f8e10ff */
[----:B------:R-:W-:-:S04]  /*e7b0*/  IADD3 R4, PT, PT, R4, 0x328, RZ ;  /* 0x0000032804047810 */ /* 0x000fc80007ffe0ff */
[----:B-1----:R-:W-:Y:S02]  /*e7c0*/  LEA R9, R9, R4, 0x18 ;  /* 0x0000000409097211 */ /* 0x002fe400078ec0ff */
[----:B------:R-:W0:Y:S03]  /*e7d0*/  LDC R4, c[0x3][R11] ;  /* 0x00c000000b047b82 */ /* 0x000e260000000800 */
[----:B------:R-:W-:-:S05]  /*e7e0*/  IMAD R10, R12, 0x4, R9 ;  /* 0x000000040c0a7824 */ /* 0x000fca00078e0209 */
[----:B------:R-:W0:Y:S02]  /*e7f0*/  LDS R5, [R10] ;  /* 0x000000000a057984 */ /* 0x000e240000000800 */
[----:B0-----:R-:W-:-:S05]  /*e800*/  IMAD.WIDE.U32 R4, R5, R4, RZ ;  /* 0x0000000405047225 */ /* 0x001fca00078e00ff */
        /* <DEDUP_REMOVED lines=21> */
.L_x_289:
[----:B------:R-:W-:Y:S01]  /*e960*/  IMAD.MOV.U32 R6, RZ, RZ, R4 ;  /* 0x000000ffff067224 */ /* 0x000fe200078e0004 */
[----:B------:R-:W-:-:S07]  /*e970*/  MOV R4, 0xe990 ;  /* 0x0000e99000047802 */ /* 0x000fce0000000f00 */
[----:B-----5:R-:W-:Y:S05]  /*e980*/  CALL.REL.NOINC `($__internal_2_$__cuda_sm20_rem_u64) ;  /* 0x0000014c00e47944 */ /* 0x020fea0003c00000 */
[----:B------:R-:W-:-:S07]  /*e990*/  MOV R4, R8 ;  /* 0x0000000800047202 */ /* 0x000fce0000000f00 */
.L_x_290:
[----:B------:R-:W-:Y:S05]  /*e9a0*/  BSYNC.RECONVERGENT B1 ;  /* 0x0000000000017941 */ /* 0x000fea0003800200 */
.L_x_288:
        /* <DEDUP_REMOVED lines=24> */
.L_x_292:
[----:B------:R-:W-:-:S07]  /*eb30*/  MOV R4, 0xeb50 ;  /* 0x0000eb5000047802 */ /* 0x000fce0000000f00 */
[----:B------:R-:W-:Y:S05]  /*eb40*/  CALL.REL.NOINC `($__internal_2_$__cuda_sm20_rem_u64) ;  /* 0x0000014c00747944 */ /* 0x000fea0003c00000 */
[----:B------:R-:W-:Y:S01]  /*eb50*/  IMAD.MOV.U32 R14, RZ, RZ, R8 ;  /* 0x000000ffff0e7224 */ /* 0x000fe200078e0008 */
[----:B------:R-:W-:-:S07]  /*eb60*/  MOV R15, R5 ;  /* 0x00000005000f7202 */ /* 0x000fce0000000f00 */
.L_x_293:
[----:B------:R-:W-:Y:S05]  /*eb70*/  BSYNC.RECONVERGENT B1 ;  /* 0x0000000000017941 */ /* 0x000fea0003800200 */
.L_x_291:
[----:B------:R-:W-:-:S13]  /*eb80*/  ISETP.NE.AND P0, PT, R12, 0x20, PT ;  /* 0x000000200c00780c */ /* 0x000fda0003f05270 */
[----:B------:R-:W-:Y:S05]  /*eb90*/  @!P0 BRA `(.L_x_294) ;  /* 0x0000000800c88947 */ /* 0x000fea0003800000 */
[----:B------:R-:W0:Y:S01]  /*eba0*/  LDC R4, c[0x3][R11+0x4] ;  /* 0x00c001000b047b82 */ /* 0x000e220000000800 */
[----:B------:R-:W0:Y:S01]  /*ebb0*/  LDS R5, [R10+0x4] ;  /* 0x000004000a057984 */ /* 0x000e220000000800 */
[----:B------:R-:W-:Y:S01]  /*ebc0*/  BSSY.RECONVERGENT B1, `(.L_x_295) ;  /* 0x000001b000017945 */ /* 0x000fe20003800200 */
[----:B0-----:R-:W-:-:S05]  /*ebd0*/  IMAD.WIDE.U32 R4, R5, R4, RZ ;  /* 0x0000000405047225 */ /* 0x001fca00078e00ff */
        /* <DEDUP_REMOVED lines=21> */
.L_x_296:
[----:B------:R-:W-:Y:S02]  /*ed30*/  MOV R6, R4 ;  /* 0x0000000400067202 */ /* 0x000fe40000000f00 */
[----:B------:R-:W-:-:S07]  /*ed40*/  MOV R4, 0xed60 ;  /* 0x0000ed6000047802 */ /* 0x000fce0000000f00 */
[----:B------:R-:W-:Y:S05]  /*ed50*/  CALL.REL.NOINC `($__internal_2_$__cuda_sm20_rem_u64) ;  /* 0x0000014800f07944 */ /* 0x000fea0003c00000 */
[----:B------:R-:W-:-:S07]  /*ed60*/  IMAD.MOV.U32 R4, RZ, RZ, R8 ;  /* 0x000000ffff047224 */ /* 0x000fce00078e0008 */
.L_x_297:
[----:B------:R-:W-:Y:S05]  /*ed70*/  BSYNC.RECONVERGENT B1 ;  /* 0x0000000000017941 */ /* 0x000fea0003800200 */
.L_x_295:
        /* <DEDUP_REMOVED lines=24> */
.L_x_299:
[----:B------:R-:W-:-:S07]  /*ef00*/  MOV R4, 0xef20 ;  /* 0x0000ef2000047802 */ /* 0x000fce0000000f00 */
[----:B------:R-:W-:Y:S05]  /*ef10*/  CALL.REL.NOINC `($__internal_2_$__cuda_sm20_rem_u64) ;  /* 0x0000014800807944 */ /* 0x000fea0003c00000 */
[----:B------:R-:W-:Y:S01]  /*ef20*/  MOV R14, R8 ;  /* 0x00000008000e7202 */ /* 0x000fe20000000f00 */
[----:B------:R-:W-:-:S07]  /*ef30*/  IMAD.MOV.U32 R15, RZ, RZ, R5 ;  /* 0x000000ffff0f7224 */ /* 0x000fce00078e0005 */
.L_x_300:
[----:B------:R-:W-:Y:S05]  /*ef40*/  BSYNC.RECONVERGENT B1 ;  /* 0x0000000000017941 */ /* 0x000fea0003800200 */
.L_x_298:
[----:B------:R-:W0:Y:S01]  /*ef50*/  LDC R4, c[0x3][R11+0x8] ;  /* 0x00c002000b047b82 */ /* 0x000e220000000800 */
[----:B------:R-:W0:Y:S01]  /*ef60*/  LDS R5, [R10+0x8] ;  /* 0x000008000a057984 */ /* 0x000e220000000800 */
[----:B------:R-:W-:Y:S01]  /*ef70*/  BSSY.RECONVERGENT B1, `(.L_x_301) ;  /* 0x000001b000017945 */ /* 0x000fe20003800200 */
[----:B0-----:R-:W-:-:S05]  /*ef80*/  IMAD.WIDE.U32 R4, R5, R4, RZ ;  /* 0x0000000405047225 */ /* 0x001fca00078e00ff */
        /* <DEDUP_REMOVED lines=21> */
.L_x_302:
[----:B------:R-:W-:Y:S01]  /*f0e0*/  IMAD.MOV.U32 R6, RZ, RZ, R4 ;  /* 0x000000ffff067224 */ /* 0x000fe200078e0004 */
[----:B------:R-:W-:-:S07]  /*f0f0*/  MOV R4, 0xf110 ;  /* 0x0000f11000047802 */ /* 0x000fce0000000f00 */
[----:B------:R-:W-:Y:S05]  /*f100*/  CALL.REL.NOINC `($__internal_2_$__cuda_sm20_rem_u64) ;  /* 0x0000014800047944 */ /* 0x000fea0003c00000 */
[----:B------:R-:W-:-:S07]  /*f110*/  MOV R4, R8 ;  /* 0x0000000800047202 */ /* 0x000fce0000000f00 */
.L_x_303:
[----:B------:R-:W-:Y:S05]  /*f120*/  BSYNC.RECONVERGENT B1 ;  /* 0x0000000000017941 */ /* 0x000fea0003800200 */
.L_x_301:
        /* <DEDUP_REMOVED lines=24> */
.L_x_305:
[----:B------:R-:W-:-:S07]  /*f2b0*/  MOV R4, 0xf2d0 ;  /* 0x0000f2d000047802 */ /* 0x000fce0000000f00 */
[----:B------:R-:W-:Y:S05]  /*f2c0*/  CALL.REL.NOINC `($__internal_2_$__cuda_sm20_rem_u64) ;  /* 0x0000014400947944 */ /* 0x000fea0003c00000 */
[----:B------:R-:W-:Y:S01]  /*f2d0*/  IMAD.MOV.U32 R14, RZ, RZ, R8 ;  /* 0x000000ffff0e7224 */ /* 0x000fe200078e0008 */
[----:B------:R-:W-:-:S07]  /*f2e0*/  MOV R15, R5 ;  /* 0x00000005000f7202 */ /* 0x000fce0000000f00 */
.L_x_306:
[----:B------:R-:W-:Y:S05]  /*f2f0*/  BSYNC.RECONVERGENT B1 ;  /* 0x0000000000017941 */ /* 0x000fea0003800200 */
.L_x_304:
        /* <DEDUP_REMOVED lines=25> */
.L_x_308:
[----:B------:R-:W-:Y:S02]  /*f490*/  MOV R6, R4 ;  /* 0x0000000400067202 */ /* 0x000fe40000000f00 */
[----:B------:R-:W-:-:S07]  /*f4a0*/  MOV R4, 0xf4c0 ;  /* 0x0000f4c000047802 */ /* 0x000fce0000000f00 */
[----:B------:R-:W-:Y:S05]  /*f4b0*/  CALL.REL.NOINC `($__internal_2_$__cuda_sm20_rem_u64) ;  /* 0x0000014400187944 */ /* 0x000fea0003c00000 */
[----:B------:R-:W-:-:S07]  /*f4c0*/  IMAD.MOV.U32 R4, RZ, RZ, R8 ;  /* 0x000000ffff047224 */ /* 0x000fce00078e0008 */
.L_x_309:
[----:B------:R-:W-:Y:S05]  /*f4d0*/  BSYNC.RECONVERGENT B1 ;  /* 0x0000000000017941 */ /* 0x000fea0003800200 */
.L_x_307:
        /* <DEDUP_REMOVED lines=9> */
[----:B------:R-:W-:-:S04]  /*f570*/  VIADD R12, R12, 0x4 ;  /* 0x000000040c0c7836 */ /* 0x000fc80000000000 */
        /* <DEDUP_REMOVED lines=14> */
.L_x_311:
[----:B------:R-:W-:-:S07]  /*f660*/  MOV R4, 0xf680 ;  /* 0x0000f68000047802 */ /* 0x000fce0000000f00 */
[----:B------:R-:W-:Y:S05]  /*f670*/  CALL.REL.NOINC `($__internal_2_$__cuda_sm20_rem_u64) ;  /* 0x0000014000a87944 */ /* 0x000fea0003c00000 */
[----:B------:R-:W-:Y:S01]  /*f680*/  IADD3 R12, PT, PT, R12, 0x4, RZ ;  /* 0x000000040c0c7810 */ /* 0x000fe20007ffe0ff */
[----:B------:R-:W-:-:S07]  /*f690*/  IMAD.MOV.U32 R13, RZ, RZ, R8 ;  /* 0x000000ffff0d7224 */ /* 0x000fce00078e0008 */
.L_x_312:
[----:B------:R-:W-:Y:S05]  /*f6a0*/  BSYNC.RECONVERGENT B1 ;  /* 0x0000000000017941 */ /* 0x000fea0003800200 */
.L_x_310:
[----:B------:R-:W-:Y:S05]  /*f6b0*/  BRA `(.L_x_313) ;  /* 0xfffffff000287947 */ /* 0x000fea000383ffff */
.L_x_294:
[----:B------:R-:W-:Y:S05]  /*f6c0*/  BSYNC.RECONVERGENT B0 ;  /* 0x0000000000007941 */ /* 0x000fea0003800200 */
.L_x_287:
        /* <DEDUP_REMOVED lines=28> */
.L_x_315:
[----:B------:R-:W-:Y:S01]  /*f890*/  IMAD.MOV.U32 R15, RZ, RZ, R6 ;  /* 0x000000ffff0f7224 */ /* 0x000fe200078e0006 */
[----:B------:R-:W-:-:S07]  /*f8a0*/  MOV R8, 0xf8c0 ;  /* 0x0000f8c000087802 */ /* 0x000fce0000000f00 */
[----:B------:R-:W-:Y:S05]  /*f8b0*/  CALL.REL.NOINC `($__internal_1_$__cuda_sm20_rem_s64) ;  /* 0x0000013800e07944 */ /* 0x000fea0003c00000 */
[----:B------:R-:W-:Y:S01]  /*f8c0*/  MOV R4, R5 ;  /* 0x0000000500047202 */ /* 0x000fe20000000f00 */
[----:B------:R-:W-:-:S07]  /*f8d0*/  IMAD.MOV.U32 R5, RZ, RZ, R6 ;  /* 0x000000ffff057224 */ /* 0x000fce00078e0006 */
.L_x_316:
[----:B------:R-:W-:Y:S05]  /*f8e0*/  BSYNC.RECONVERGENT B0 ;  /* 0x0000000000007941 */ /* 0x000fea0003800200 */
.L_x_314:
        /* <DEDUP_REMOVED lines=24> */
.L_x_318:
[----:B------:R-:W-:-:S07]  /*fa70*/  MOV R8, 0xfa90 ;  /* 0x0000fa9000087802 */ /* 0x000fce0000000f00 */
[----:B------:R-:W-:Y:S05]  /*fa80*/  CALL.REL.NOINC `($__internal_1_$__cuda_sm20_rem_s64) ;  /* 0x00000138006c7944 */ /* 0x000fea0003c00000 */
[----:B------:R-:W-:Y:S01]  /*fa90*/  MOV R4, R5 ;  /* 0x0000000500047202 */ /* 0x000fe20000000f00 */
[----:B------:R-:W-:-:S07]  /*faa0*/  IMAD.MOV.U32 R5, RZ, RZ, R6 ;  /* 0x000000ffff057224 */ /* 0x000fce00078e0006 */
.L_x_319:
[----:B------:R-:W-:Y:S05]  /*fab0*/  BSYNC.RECONVERGENT B0 ;  /* 0x0000000000007941 */ /* 0x000fea0003800200 */
.L_x_317:
[----:B------:R-:W0:Y:S01]  /*fac0*/  LDCU UR6, c[0x3][0x2418] ;  /* 0x00c48300ff0677ac */ /* 0x000e220008000800 */
[----:B------:R-:W-:Y:S01]  /*fad0*/  BSSY.RECONVERGENT B0, `(.L_x_320) ;  /* 0x000001f000007945 */ /* 0x000fe20003800200 */
[----:B0-----:R-:W-:Y:S02]  /*fae0*/  IMAD R11, R5, UR6, RZ ;  /* 0x00000006050b7c24 */ /* 0x001fe4000f8e02ff */
[----:B------:R-:W-:-:S05]  /*faf0*/  IMAD.WIDE.U32 R4, R4, UR6, RZ ;  /* 0x0000000604047c25 */ /* 0x000fca000f8e00ff */
[----:B------:R-:W-:-:S04]  /*fb00*/  IADD3 R11, PT, PT, R5, R11, RZ ;  /* 0x0000000b050b7210 */ /* 0x000fc80007ffe0ff */
        /* <DEDUP_REMOVED lines=21> */
.L_x_321:
[----:B------:R-:W-:Y:S01]  /*fc60*/  MOV R6, R4 ;  /* 0x0000000400067202 */ /* 0x000fe20000000f00 */
[----:B------:R-:W-:Y:S01]  /*fc70*/  IMAD.MOV.U32 R5, RZ, RZ, R11 ;  /* 0x000000ffff057224 */ /* 0x000fe200078e000b */
[----:B------:R-:W-:-:S07]  /*fc80*/  MOV R4, 0xfca0 ;  /* 0x0000fca000047802 */ /* 0x000fce0000000f00 */
[----:B------:R-:W-:Y:S05]  /*fc90*/  CALL.REL.NOINC `($__internal_2_$__cuda_sm20_rem_u64) ;  /* 0x0000013c00207944 */ /* 0x000fea0003c00000 */
[----:B------:R-:W-:Y:S01]  /*fca0*/  MOV R14, R8 ;  /* 0x00000008000e7202 */ /* 0x000fe20000000f00 */
[----:B------:R-:W-:-:S07]  /*fcb0*/  IMAD.MOV.U32 R15, RZ, RZ, R5 ;  /* 0x000000ffff0f7224 */ /* 0x000fce00078e0005 */
.L_x_322:
[----:B------:R-:W-:Y:S05]  /*fcc0*/  BSYNC.RECONVERGENT B0 ;  /* 0x0000000000007941 */ /* 0x000fea0003800200 */
.L_x_320:
[----:B------:R-:W0:Y:S01]  /*fcd0*/  S2UR UR7, SR_CgaCtaId ;  /* 0x00000000000779c3 */ /* 0x000e220000008800 */
[----:B------:R-:W-:Y:S01]  /*fce0*/  ISETP.GT.U32.AND P0, PT, R0, 0x20, PT ;  /* 0x000000200000780c */ /* 0x000fe20003f04070 */
[----:B------:R-:W-:Y:S01]  /*fcf0*/  UMOV UR6, 0x400 ;  /* 0x0000040000067882 */ /* 0x000fe20000000000 */
[----:B------:R-:W-:Y:S01]  /*fd00*/  BSSY.RECONVERGENT B0, `(.L_x_323) ;  /* 0x0000155000007945 */ /* 0x000fe20003800200 */
[----:B0-----:R-:W-:-:S09]  /*fd10*/  ULEA UR6, UR7, UR6, 0x18 ;  /* 0x0000000607067291 */ /* 0x001fd2000f8ec0ff */
[----:B------:R0:W-:Y:S01]  /*fd20*/  STS [UR6+0x3ac], R14 ;  /* 0x0003ac0eff007988 */ /* 0x0001e20008000806 */
[----:B------:R-:W-:Y:S05]  /*fd30*/  @P0 BRA `(.L_x_324) ;  /* 0x0000001400440947 */ /* 0x000fea0003800000 */
[----:B------:R1:W5:Y:S01]  /*fd40*/  LDG.E R7, desc[UR10][R42.64] ;  /* 0x0000000a2a077981 */ /* 0x000362000c1e1900 */
[----:B------:R-:W-:Y:S01]  /*fd50*/  BSSY.RECONVERGENT B1, `(.L_x_325) ;  /* 0x00000f5000017945 */ /* 0x000fe20003800200 */
[----:B------:R-:W-:-:S07]  /*fd60*/  CS2R R12, SRZ ;  /* 0x00000000000c7805 */ /* 0x000fce000001ff00 */
.L_x_351:
[----:B------:R-:W-:Y:S01]  /*fd70*/  HFMA2 R5, -RZ, RZ, 0, 0.0008640289306640625 ;  /* 0x00001314ff057431 */ /* 0x000fe200000001ff */
[C---:B------:R-:W-:Y:S01]  /*fd80*/  LEA R10, R13.reuse, R9, 0x2 ;  /* 0x000000090d0a7211 */ /* 0x040fe200078e10ff */
[----:B------:R-:W-:Y:S03]  /*fd90*/  BSSY.RECONVERGENT B2, `(.L_x_326) ;  /* 0x000001f000027945 */ /* 0x000fe60003800200 */
[----:B------:R-:W-:Y:S02]  /*fda0*/  IMAD R4, R0, 0x84, R5 ;  /* 0x0000008400047824 */ /* 0x000fe400078e0205 */
[----:B------:R-:W2:Y:S02]  /*fdb0*/  LDS R5, [R10] ;  /* 0x000000000a057984 */ /* 0x000ea40000000800 */
[----:B------:R-:W-:-:S04]  /*fdc0*/  IMAD R11, R13, 0x4, R4 ;  /* 0x000000040d0b7824 */ /* 0x000fc800078e0204 */
[----:B------:R-:W2:Y:S02]  /*fdd0*/  LDC R4, c[0x3][R11] ;  /* 0x00c000000b047b82 */ /* 0x000ea40000000800 */
        /* <DEDUP_REMOVED lines=22> */
.L_x_327:
[----:B------:R-:W-:Y:S02]  /*ff40*/  MOV R6, R4 ;  /* 0x0000000400067202 */ /* 0x000fe40000000f00 */
[----:B------:R-:W-:-:S07]  /*ff50*/  MOV R4, 0xff70 ;  /* 0x0000ff7000047802 */ /* 0x000fce0000000f00 */
[----:B01---5:R-:W-:Y:S05]  /*ff60*/  CALL.REL.NOINC `($__internal_2_$__cuda_sm20_rem_u64) ;  /* 0x00000138006c7944 */ /* 0x023fea0003c00000 */
[----:B------:R-:W-:-:S07]  /*ff70*/  IMAD.MOV.U32 R4, RZ, RZ, R8 ;  /* 0x000000ffff047224 */ /* 0x000fce00078e0008 */
.L_x_328:
[----:B------:R-:W-:Y:S05]  /*ff80*/  BSYNC.RECONVERGENT B2 ;  /* 0x0000000000027941 */ /* 0x000fea0003800200 */
.L_x_326:
        /* <DEDUP_REMOVED lines=24> */
.L_x_330:
[----:B------:R-:W-:-:S07]  /*10110*/  MOV R4, 0x10130 ;  /* 0x0001013000047802 */ /* 0x000fce0000000f00 */
[----:B01----:R-:W-:Y:S05]  /*10120*/  CALL.REL.NOINC `($__internal_2_$__cuda_sm20_rem_u64) ;  /* 0x0000013400fc7944 */ /* 0x003fea0003c00000 */
[----:B------:R-:W-:Y:S01]  /*10130*/  MOV R20, R8 ;  /* 0x0000000800147202 */ /* 0x000fe20000000f00 */
[----:B------:R-:W-:-:S07]  /*10140*/  IMAD.MOV.U32 R21, RZ, RZ, R5 ;  /* 0x000000ffff157224 */ /* 0x000fce00078e0005 */
.L_x_331:
[----:B------:R-:W-:Y:S05]  /*10150*/  BSYNC.RECONVERGENT B2 ;  /* 0x0000000000027941 */ /* 0x000fea0003800200 */
.L_x_329:
        /* <DEDUP_REMOVED lines=27> */
.L_x_334:
[----:B------:R-:W-:Y:S01]  /*10310*/  IMAD.MOV.U32 R6, RZ, RZ, R4 ;  /* 0x000000ffff067224 */ /* 0x000fe200078e0004 */
[----:B------:R-:W-:-:S07]  /*10320*/  MOV R4, 0x10340 ;  /* 0x0001034000047802 */ /* 0x000fce0000000f00 */
[----:B01----:R-:W-:Y:S05]  /*10330*/  CALL.REL.NOINC `($__internal_2_$__cuda_sm20_rem_u64) ;  /* 0x0000013400787944 */ /* 0x003fea0003c00000 */
[----:B------:R-:W-:-:S07]  /*10340*/  MOV R4, R8 ;  /* 0x0000000800047202 */ /* 0x000fce0000000f00 */
.L_x_335:
[----:B------:R-:W-:Y:S05]  /*10350*/  BSYNC.RECONVERGENT B2 ;  /* 0x0000000000027941 */ /* 0x000fea0003800200 */
.L_x_333:
        /* <DEDUP_REMOVED lines=24> */
.L_x_337:
[----:B------:R-:W-:-:S07]  /*104e0*/  MOV R4, 0x10500 ;  /* 0x0001050000047802 */ /* 0x000fce0000000f00 */
[----:B01----:R-:W-:Y:S05]  /*104f0*/  CALL.REL.NOINC `($__internal_2_$__cuda_sm20_rem_u64) ;  /* 0x0000013400087944 */ /* 0x003fea0003c00000 */
[----:B------:R-:W-:Y:S01]  /*10500*/  IMAD.MOV.U32 R20, RZ, RZ, R8 ;  /* 0x000000ffff147224 */ /* 0x000fe200078e0008 */
[----:B------:R-:W-:-:S07]  /*10510*/  MOV R21, R5 ;  /* 0x0000000500157202 */ /* 0x000fce0000000f00 */
.L_x_338:
[----:B------:R-:W-:Y:S05]  /*10520*/  BSYNC.RECONVERGENT B2 ;  /* 0x0000000000027941 */ /* 0x000fea0003800200 */
.L_x_336:
        /* <DEDUP_REMOVED lines=25> */
.L_x_340:
[----:B------:R-:W-:Y:S02]  /*106c0*/  MOV R6, R4 ;  /* 0x0000000400067202 */ /* 0x000fe40000000f00 */
[----:B------:R-:W-:-:S07]  /*106d0*/  MOV R4, 0x106f0 ;  /* 0x000106f000047802 */ /* 0x000fce0000000f00 */
[----:B01----:R-:W-:Y:S05]  /*106e0*/  CALL.REL.NOINC `($__internal_2_$__cuda_sm20_rem_u64) ;  /* 0x00000130008c7944 */ /* 0x003fea0003c00000 */
[----:B------:R-:W-:-:S07]  /*106f0*/  IMAD.MOV.U32 R4, RZ, RZ, R8 ;  /* 0x000000ffff047224 */ /* 0x000fce00078e0008 */
.L_x_341:
[----:B------:R-:W-:Y:S05]  /*10700*/  BSYNC.RECONVERGENT B2 ;  /* 0x0000000000027941 */ /* 0x000fea0003800200 */
.L_x_339:
        /* <DEDUP_REMOVED lines=24> */
.L_x_343:
[----:B------:R-:W-:-:S07]  /*10890*/  MOV R4, 0x108b0 ;  /* 0x000108b000047802 */ /* 0x000fce0000000f00 */
[----:B01----:R-:W-:Y:S05]  /*108a0*/  CALL.REL.NOINC `($__internal_2_$__cuda_sm20_rem_u64) ;  /* 0x00000130001c7944 */ /* 0x003fea0003c00000 */
[----:B------:R-:W-:Y:S01]  /*108b0*/  MOV R20, R8 ;  /* 0x0000000800147202 */ /* 0x000fe20000000f00 */
[----:B------:R-:W-:-:S07]  /*108c0*/  IMAD.MOV.U32 R21, RZ, RZ, R5 ;  /* 0x000000ffff157224 */ /* 0x000fce00078e0005 */
.L_x_344:
[----:B------:R-:W-:Y:S05]  /*108d0*/  BSYNC.RECONVERGENT B2 ;  /* 0x0000000000027941 */ /* 0x000fea0003800200 */
.L_x_342:
        /* <DEDUP_REMOVED lines=25> */
.L_x_346:
[----:B------:R-:W-:Y:S01]  /*10a70*/  IMAD.MOV.U32 R6, RZ, RZ, R4 ;  /* 0x000000ffff067224 */ /* 0x000fe200078e0004 */
[----:B------:R-:W-:-:S07]  /*10a80*/  MOV R4, 0x10aa0 ;  /* 0x00010aa000047802 */ /* 0x000fce0000000f00 */
[----:B01----:R-:W-:Y:S05]  /*10a90*/  CALL.REL.NOINC `($__internal_2_$__cuda_sm20_rem_u64) ;  /* 0x0000012c00a07944 */ /* 0x003fea0003c00000 */
[----:B------:R-:W-:-:S07]  /*10aa0*/  MOV R4, R8 ;  /* 0x0000000800047202 */ /* 0x000fce0000000f00 */
.L_x_347:
[----:B------:R-:W-:Y:S05]  /*10ab0*/  BSYNC.RECONVERGENT B2 ;  /* 0x0000000000027941 */ /* 0x000fea0003800200 */
.L_x_345:
        /* <DEDUP_REMOVED lines=24> */
.L_x_349:
[----:B------:R-:W-:-:S07]  /*10c40*/  MOV R4, 0x10c60 ;  /* 0x00010c6000047802 */ /* 0x000fce0000000f00 */
[----:B01----:R-:W-:Y:S05]  /*10c50*/  CALL.REL.NOINC `($__internal_2_$__cuda_sm20_rem_u64) ;  /* 0x0000012c00307944 */ /* 0x003fea0003c00000 */
[----:B------:R-:W-:Y:S01]  /*10c60*/  VIADD R13, R13, 0x4 ;  /* 0x000000040d0d7836 */ /* 0x000fe20000000000 */
[----:B------:R-:W-:-:S07]  /*10c70*/  MOV R12, R8 ;  /* 0x00000008000c7202 */ /* 0x000fce0000000f00 */
.L_x_350:
[----:B------:R-:W-:Y:S05]  /*10c80*/  BSYNC.RECONVERGENT B2 ;  /* 0x0000000000027941 */ /* 0x000fea0003800200 */
.L_x_348:
[----:B------:R-:W-:Y:S05]  /*10c90*/  BRA `(.L_x_351) ;  /* 0xfffffff000347947 */ /* 0x000fea000383ffff */
.L_x_332:
[----:B------:R-:W-:Y:S05]  /*10ca0*/  BSYNC.RECONVERGENT B1 ;  /* 0x0000000000017941 */ /* 0x000fea0003800200 */
.L_x_325:
[----:B------:R-:W-:Y:S01]  /*10cb0*/  UMOV UR6, 0x241c ;  /* 0x0000241c00067882 */ /* 0x000fe20000000000 */
[----:B------:R-:W-:Y:S01]  /*10cc0*/  BSSY.RECONVERGENT B1, `(.L_x_352) ;  /* 0x000001f000017945 */ /* 0x000fe20003800200 */
[----:B------:R-:W-:-:S04]  /*10cd0*/  LEA R4, R0, UR6, 0x2 ;  /* 0x0000000600047c11 */ /* 0x000fc8000f8e10ff */
[----:B------:R-:W2:Y:S02]  /*10ce0*/  LDC R9, c[0x3][R4] ;  /* 0x00c0000004097b82 */ /* 0x000ea40000000800 */
        /* <DEDUP_REMOVED lines=24> */
.L_x_353:
[----:B------:R-:W-:Y:S01]  /*10e70*/  IMAD.MOV.U32 R6, RZ, RZ, R14 ;  /* 0x000000ffff067224 */ /* 0x000fe200078e000e */
[----:B------:R-:W-:-:S07]  /*10e80*/  MOV R4, 0x10ea0 ;  /* 0x00010ea000047802 */ /* 0x000fce0000000f00 */
[----:B-1----:R-:W-:Y:S05]  /*10e90*/  CALL.REL.NOINC `($__internal_2_$__cuda_sm20_rem_u64) ;  /* 0x0000012800a07944 */ /* 0x002fea0003c00000 */
[----:B------:R-:W-:-:S07]  /*10ea0*/  MOV R4, R8 ;  /* 0x0000000800047202 */ /* 0x000fce0000000f00 */
.L_x_354:
[----:B------:R-:W-:Y:S05]  /*10eb0*/  BSYNC.RECONVERGENT B1 ;  /* 0x0000000000017941 */ /* 0x000fea0003800200 */
.L_x_352:
        /* <DEDUP_REMOVED lines=24> */
.L_x_356:
[----:B------:R-:W-:-:S07]  /*11040*/  MOV R8, 0x11060 ;  /* 0x0001106000087802 */ /* 0x000fce0000000f00 */
[----:B-1----:R-:W-:Y:S05]  /*11050*/  CALL.REL.NOINC `($__internal_1_$__cuda_sm20_rem_s64) ;  /* 0x0000012000f87944 */ /* 0x002fea0003c00000 */
[----:B------:R-:W-:Y:S01]  /*11060*/  IMAD.MOV.U32 R4, RZ, RZ, R5 ;  /* 0x000000ffff047224 */ /* 0x000fe200078e0005 */
[----:B------:R-:W-:-:S07]  /*11070*/  MOV R5, R6 ;  /* 0x0000000600057202 */ /* 0x000fce0000000f00 */
.L_x_357:
[----:B------:R-:W-:Y:S05]  /*11080*/  BSYNC.RECONVERGENT B1 ;  /* 0x0000000000017941 */ /* 0x000fea0003800200 */
.L_x_355:
        /* <DEDUP_REMOVED lines=24> */
.L_x_359:
[----:B------:R-:W-:-:S07]  /*11210*/  MOV R8, 0x11230 ;  /* 0x0001123000087802 */ /* 0x000fce0000000f00 */
[----:B-1----:R-:W-:Y:S05]  /*11220*/  CALL.REL.NOINC `($__internal_1_$__cuda_sm20_rem_s64) ;  /* 0x0000012000847944 */ /* 0x002fea0003c00000 */
.L_x_360:
[----:B------:R-:W-:Y:S05]  /*11230*/  BSYNC.RECONVERGENT B1 ;  /* 0x0000000000017941 */ /* 0x000fea0003800200 */
.L_x_358:
[----:B------:R2:W-:Y:S02]  /*11240*/  STS [R2], R5 ;  /* 0x0000000502007388 */ /* 0x0005e40000000800 */
.L_x_324:
[----:B------:R-:W-:Y:S05]  /*11250*/  BSYNC.RECONVERGENT B0 ;  /* 0x0000000000007941 */ /* 0x000fea0003800200 */
.L_x_323:
[----:B------:R-:W3:Y:S08]  /*11260*/  S2UR UR13, SR_CgaCtaId ;  /* 0x00000000000d79c3 */ /* 0x000ef00000008800 */
[----:B------:R-:W-:Y:S06]  /*11270*/  BAR.SYNC.DEFER_BLOCKING 0x0 ;  /* 0x0000000000007b1d */ /* 0x000fec0000010000 */
[----:B------:R-:W-:Y:S01]  /*11280*/  UMOV UR12, 0x400 ;  /* 0x00000400000c7882 */ /* 0x000fe20000000000 */
[----:B------:R-:W-:Y:S01]  /*11290*/  UMOV UR6, 0x26bc ;  /* 0x000026bc00067882 */ /* 0x000fe20000000000 */
[----:B------:R-:W-:-:S02]  /*112a0*/  UIADD3 UR7, UPT, UPT, UR12, 0x328, URZ ;  /* 0x000003280c077890 */ /* 0x000fc4000fffe0ff */
[----:B------:R-:W-:Y:S02]  /*112b0*/  ULEA UR6, UR9, UR6, 0x2 ;  /* 0x0000000609067291 */ /* 0x000fe4000f8e10ff */
[----:B------:R-:W-:-:S10]  /*112c0*/  UIADD3 UR15, UPT, UPT, UR12, 0x3b0, URZ ;  /* 0x000003b00c0f7890 */ /* 0x000fd4000fffe0ff */
[----:B------:R-:W4:Y:S01]  /*112d0*/  LDCU UR8, c[0x3][UR6] ;  /* 0x00c00000060877ac */ /* 0x000f220008000800 */
[----:B---3--:R-:W-:Y:S02]  /*112e0*/  ULEA UR16, UR13, UR12, 0x18 ;  /* 0x0000000c0d107291 */ /* 0x008fe4000f8ec0ff */
[----:B------:R-:W-:-:S04]  /*112f0*/  UIADD3 UR6, UPT, UPT, UR12, 0x218, URZ ;  /* 0x000002180c067890 */ /* 0x000fc8000fffe0ff */
[----:B------:R-:W-:Y:S02]  /*11300*/  ULEA UR14, UR13, UR6, 0x18 ;  /* 0x000000060d0e7291 */ /* 0x000fe4000f8ec0ff */
[----:B------:R-:W-:Y:S01]  /*11310*/  ULEA UR6, UR13, UR7, 0x18 ;  /* 0x000000070d067291 */ /* 0x000fe2000f8ec0ff */
[----:B0-----:R-:W0:Y:S01]  /*11320*/  LDS.128 R12, [UR16+0x2a0] ;  /* 0x0002a010ff0c7984 */ /* 0x001e220008000c00 */
[----:B------:R-:W-:-:S03]  /*11330*/  ULEA UR7, UR13, UR15, 0x18 ;  /* 0x0000000f0d077291 */ /* 0x000fc6000f8ec0ff */
[----:B--2---:R-:W2:Y:S01]  /*11340*/  LDS.128 R4, [UR16+0x2b0] ;  /* 0x0002b010ff047984 */ /* 0x004ea20008000c00 */
[----:B----4-:R-:W-:-:S03]  /*11350*/  UISETP.NE.AND UP0, UPT, UR8, 0x1, UPT ;  /* 0x000000010800788c */ /* 0x010fc6000bf05270 */
[----:B------:R-:W3:Y:S04]  /*11360*/  LDS.128 R20, [UR16+0x2c0] ;  /* 0x0002c010ff147984 */ /* 0x000ee80008000c00 */
[----:B------:R-:W4:Y:S04]  /*11370*/  LDS.128 R16, [UR16+0x2d0] ;  /* 0x0002d010ff107984 */ /* 0x000f280008000c00 */
[----:B------:R-:W5:Y:S04]  /*11380*/  LDS.128 R24, [UR16+0x2e0] ;  /* 0x0002e010ff187984 */ /* 0x000f680008000c00 */
[----:B------:R-:W1:Y:S04]  /*11390*/  LDS.128 R8, [UR16+0x2f0] ;  /* 0x0002f010ff087984 */ /* 0x000e680008000c00 */
[----:B------:R-:W-:Y:S01]  /*113a0*/  LDS.64 R36, [UR16+0x218] ;  /* 0x00021810ff247984 */ /* 0x000fe20008000a00 */
[----:B0-----:R-:W-:Y:S01]  /*113b0*/  IMAD.MOV.U32 R28, RZ, RZ, R13 ;  /* 0x000000ffff1c7224 */ /* 0x001fe200078e000d */
[----:B------:R-:W-:Y:S01]  /*113c0*/  MOV R29, R14 ;  /* 0x0000000e001d7202 */ /* 0x000fe20000000f00 */
[----:B------:R-:W-:Y:S01]  /*113d0*/  IMAD.MOV.U32 R30, RZ, RZ, R15 ;  /* 0x000000ffff1e7224 */ /* 0x000fe200078e000f */
[----:B------:R-:W-:Y:S01]  /*113e0*/  STG.E desc[UR10][R44.64], R12 ;  /* 0x0000000c2c007986 */ /* 0x000fe2000c10190a */
[----:B--2---:R-:W-:Y:S01]  /*113f0*/  MOV R31, R4 ;  /* 0x00000004001f7202 */ /* 0x004fe20000000f00 */
[----:B------:R-:W-:Y:S01]  /*11400*/  IMAD.MOV.U32 R32, RZ, RZ, R5 ;  /* 0x000000ffff207224 */ /* 0x000fe200078e0005 */
[----:B------:R-:W-:Y:S01]  /*11410*/  MOV R33, R6 ;  /* 0x0000000600217202 */ /* 0x000fe20000000f00 */
[----:B------:R-:W-:Y:S01]  /*11420*/  STS [UR16+0x10c], R12 ;  /* 0x00010c0cff007988 */ /* 0x000fe20008000810 */
[----:B------:R-:W-:Y:S01]  /*11430*/  IMAD.MOV.U32 R34, RZ, RZ, R7 ;  /* 0x000000ffff227224 */ /* 0x000fe200078e0007 */
[----:B---3--:R-:W-:-:S02]  /*11440*/  MOV R35, R20 ;  /* 0x0000001400237202 */ /* 0x008fc40000000f00 */
[----:B------:R-:W-:Y:S04]  /*11450*/  STG.E desc[UR10][R44.64+0x4], R13 ;  /* 0x0000040d2c007986 */ /* 0x000fe8000c10190a */
[----:B------:R-:W-:Y:S04]  /*11460*/  STG.E desc[UR10][R44.64+0x8], R14 ;  /* 0x0000080e2c007986 */ /* 0x000fe8000c10190a */
[----:B------:R-:W-:Y:S04]  /*11470*/  STG.E desc[UR10][R44.64+0xc], R15 ;  /* 0x00000c0f2c007986 */ /* 0x000fe8000c10190a */
[----:B------:R-:W0:Y:S04]  /*11480*/  LDS.128 R12, [UR16+0x300] ;  /* 0x00030010ff0c7984 */ /* 0x000e280008000c00 */
[----:B------:R2:W-:Y:S04]  /*11490*/  STS.128 [UR16+0x110], R28 ;  /* 0x0001101cff007988 */ /* 0x0005e80008000c10 */
[----:B------:R-:W-:Y:S04]  /*114a0*/  STG.E desc[UR10][R44.64+0x10], R4 ;  /* 0x000010042c007986 */ /* 0x000fe8000c10190a */
[----:B------:R-:W-:Y:S04]  /*114b0*/  STG.E desc[UR10][R44.64+0x14], R5 ;  /* 0x000014052c007986 */ /* 0x000fe8000c10190a */
[----:B------:R-:W-:Y:S01]  /*114c0*/  STG.E desc[UR10][R44.64+0x18], R6 ;  /* 0x000018062c007986 */ /* 0x000fe2000c10190a */
[----:B--2---:R-:W-:Y:S01]  /*114d0*/  IMAD.MOV.U32 R28, RZ, RZ, R21 ;  /* 0x000000ffff1c7224 */ /* 0x004fe200078e0015 */
[----:B------:R-:W-:-:S02]  /*114e0*/  MOV R29, R22 ;  /* 0x00000016001d7202 */ /* 0x000fc40000000f00 */
[----:B------:R-:W-:Y:S01]  /*114f0*/  STG.E desc[UR10][R44.64+0x1c], R7 ;  /* 0x00001c072c007986 */ /* 0x000fe2000c10190a */
[----:B------:R-:W-:Y:S01]  /*11500*/  IMAD.MOV.U32 R30, RZ, RZ, R23 ;  /* 0x000000ffff1e7224 */ /* 0x000fe200078e0017 */
[----:B----4-:R-:W-:Y:S02]  /*11510*/  MOV R31, R16 ;  /* 0x00000010001f7202 */ /* 0x010fe40000000f00 */
[----:B------:R2:W-:Y:S04]  /*11520*/  STG.E desc[UR10][R44.64+0x20], R20 ;  /* 0x000020142c007986 */ /* 0x0005e8000c10190a */
[----:B------:R3:W-:Y:S04]  /*11530*/  STG.E desc[UR10][R44.64+0x24], R21 ;  /* 0x000024152c007986 */ /* 0x0007e8000c10190a */
[----:B------:R4:W-:Y:S04]  /*11540*/  STG.E desc[UR10][R44.64+0x28], R22 ;  /* 0x000028162c007986 */ /* 0x0009e8000c10190a */
[----:B------:R1:W-:Y:S01]  /*11550*/  STG.E desc[UR10][R44.64+0x2c], R23 ;  /* 0x00002c172c007986 */ /* 0x0003e2000c10190a */
[----:B--2---:R-:W-:-:S03]  /*11560*/  IMAD.MOV.U32 R20, RZ, RZ, R17 ;  /* 0x000000ffff147224 */ /* 0x004fc600078e0011 */
[----:B------:R-:W2:Y:S01]  /*11570*/  LDS.128 R4, [UR16+0x310] ;  /* 0x00031010ff047984 */ /* 0x000ea20008000c00 */
[----:B---3--:R-:W-:Y:S01]  /*11580*/  MOV R21, R18 ;  /* 0x0000001200157202 */ /* 0x008fe20000000f00 */
[----:B----4-:R-:W-:Y:S02]  /*11590*/  IMAD.MOV.U32 R22, RZ, RZ, R19 ;  /* 0x000000ffff167224 */ /* 0x010fe400078e0013 */
[----:B-----5:R3:W-:Y:S01]  /*115a0*/  STG.E desc[UR10][R44.64+0x40], R24 ;  /* 0x000040182c007986 */ /* 0x0207e2000c10190a */
[----:B-1----:R-:W-:-:S03]  /*115b0*/  MOV R23, R24 ;  /* 0x0000001800177202 */ /* 0x002fc60000000f00 */
[----:B------:R1:W-:Y:S04]  /*115c0*/  STG.E desc[UR10][R44.64+0x44], R25 ;  /* 0x000044192c007986 */ /* 0x0003e8000c10190a */
[----:B------:R-:W-:Y:S01]  /*115d0*/  STS.128 [UR16+0x140], R20 ;  /* 0x00014014ff007988 */ /* 0x000fe20008000c10 */
[----:B---3--:R-:W-:-:S03]  /*115e0*/  IMAD.MOV.U32 R24, RZ, RZ, R25 ;  /* 0x000000ffff187224 */ /* 0x008fc600078e0019 */
[----:B------:R3:W-:Y:S01]  /*115f0*/  STG.E desc[UR10][R44.64+0x48], R26 ;  /* 0x0000481a2c007986 */ /* 0x0007e2000c10190a */
[----:B-1----:R-:W-:-:S03]  /*11600*/  MOV R25, R26 ;  /* 0x0000001a00197202 */ /* 0x002fc60000000f00 */
[----:B------:R1:W-:Y:S04]  /*11610*/  STS.128 [UR16+0x130], R28 ;  /* 0x0001301cff007988 */ /* 0x0003e80008000c10 */
[----:B------:R-:W-:Y:S04]  /*11620*/  LDS.128 R20, [UR16+0x230] ;  /* 0x00023010ff147984 */ /* 0x000fe80008000c00 */
[----:B------:R4:W-:Y:S01]  /*11630*/  STG.E desc[UR10][R44.64+0x4c], R27 ;  /* 0x00004c1b2c007986 */ /* 0x0009e2000c10190a */
[----:B---3--:R-:W-:-:S03]  /*11640*/  IMAD.MOV.U32 R26, RZ, RZ, R27 ;  /* 0x000000ffff1a7224 */ /* 0x008fc600078e001b */
[----:B------:R-:W-:Y:S01]  /*11650*/  STG.E desc[UR10][R44.64+0x30], R16 ;  /* 0x000030102c007986 */ /* 0x000fe2000c10190a */
[----:B-1----:R-:W-:Y:S01]  /*11660*/  IMAD.MOV.U32 R28, RZ, RZ, R9 ;  /* 0x000000ffff1c7224 */ /* 0x002fe200078e0009 */
[----:B------:R-:W-:Y:S02]  /*11670*/  MOV R29, R10 ;  /* 0x0000000a001d7202 */ /* 0x000fe40000000f00 */
[----:B------:R-:W-:Y:S01]  /*11680*/  STG.E desc[UR10][R44.64+0x34], R17 ;  /* 0x000034112c007986 */ /* 0x000fe2000c10190a */
[----:B------:R-:W-:Y:S01]  /*11690*/  IMAD.MOV.U32 R30, RZ, RZ, R11 ;  /* 0x000000ffff1e7224 */ /* 0x000fe200078e000b */
[----:B0-----:R-:W-:Y:S02]  /*116a0*/  MOV R31, R12 ;  /* 0x0000000c001f7202 */ /* 0x001fe40000000f00 */
[----:B------:R-:W-:Y:S01]  /*116b0*/  STG.E desc[UR10][R44.64+0x38], R18 ;  /* 0x000038122c007986 */ /* 0x000fe2000c10190a */
[----:B----4-:R-:W-:-:S03]  /*116c0*/  MOV R27, R8 ;  /* 0x00000008001b7202 */ /* 0x010fc60000000f00 */
[----:B------:R-:W-:Y:S04]  /*116d0*/  STG.E desc[UR10][R44.64+0x3c], R19 ;  /* 0x00003c132c007986 */ /* 0x000fe8000c10190a */
[----:B------:R-:W-:Y:S04]  /*116e0*/  STG.E desc[UR10][R44.64+0x50], R8 ;  /* 0x000050082c007986 */ /* 0x000fe8000c10190a */
[----:B------:R-:W-:Y:S04]  /*116f0*/  STG.E desc[UR10][R44.64+0x54], R9 ;  /* 0x000054092c007986 */ /* 0x000fe8000c10190a */
[----:B------:R-:W-:Y:S04]  /*11700*/  STG.E desc[UR10][R44.64+0x58], R10 ;  /* 0x0000580a2c007986 */ /* 0x000fe8000c10190a */
[----:B------:R-:W-:Y:S04]  /*11710*/  STG.E desc[UR10][R44.64+0x5c], R11 ;  /* 0x00005c0b2c007986 */ /* 0x000fe8000c10190a */
[----:B------:R-:W0:Y:S04]  /*11720*/  LDS.128 R16, [UR16+0x220] ;  /* 0x00022010ff107984 */ /* 0x000e280008000c00 */
[----:B------:R-:W1:Y:S04]  /*11730*/  LDS.128 R8, [UR16+0x240] ;  /* 0x00024010ff087984 */ /* 0x000e680008000c00 */
[----:B------:R-:W-:Y:S04]  /*11740*/  STS.128 [UR16+0x150], R24 ;  /* 0x00015018ff007988 */ /* 0x000fe80008000c10 */
[----:B------:R-:W3:Y:S04]  /*11750*/  LDS.128 R24, [UR16+0x250] ;  /* 0x00025010ff187984 */ /* 0x000ee80008000c00 */
[----:B------:R4:W-:Y:S04]  /*11760*/  STG.E desc[UR10][R44.64+0x60], R12 ;  /* 0x0000600c2c007986 */ /* 0x0009e8000c10190a */
[----:B------:R5:W-:Y:S04]  /*11770*/  STG.E desc[UR10][R44.64+0x64], R13 ;  /* 0x0000640d2c007986 */ /* 0x000be8000c10190a */
[----:B------:R2:W-:Y:S01]  /*11780*/  STG.E desc[UR10][R44.64+0x68], R14 ;  /* 0x0000680e2c007986 */ /* 0x0005e2000c10190a */
[----:B----4-:R-:W-:-:S03]  /*11790*/  IMAD.MOV.U32 R12, RZ, RZ, R13 ;  /* 0x000000ffff0c7224 */ /* 0x010fc600078e000d */
[----:B------:R4:W-:Y:S01]  /*117a0*/  STG.E desc[UR10][R44.64+0x6c], R15 ;  /* 0x00006c0f2c007986 */ /* 0x0009e2000c10190a */
[----:B-----5:R-:W-:-:S03]  /*117b0*/  MOV R13, R14 ;  /* 0x0000000e000d7202 */ /* 0x020fc60000000f00 */
[----:B------:R5:W-:Y:S01]  /*117c0*/  STS.128 [UR16+0x120], R32 ;  /* 0x00012020ff007988 */ /* 0x000be20008000c10 */
[----:B--2---:R-:W-:-:S03]  /*117d0*/  IMAD.MOV.U32 R14, RZ, RZ, R15 ;  /* 0x000000ffff0e7224 */ /* 0x004fc600078e000f */
[----:B------:R-:W-:Y:S01]  /*117e0*/  STG.E desc[UR10][R44.64+0x70], R4 ;  /* 0x000070042c007986 */ /* 0x000fe2000c10190a */
[----:B0-----:R-:W-:-:S03]  /*117f0*/  MOV R38, R16 ;  /* 0x0000001000267202 */ /* 0x001fc60000000f00 */
[----:B------:R-:W-:Y:S01]  /*11800*/  STG.E desc[UR10][R44.64+0x74], R5 ;  /* 0x000074052c007986 */ /* 0x000fe2000c10190a */
[----:B----4-:R-:W-:Y:S01]  /*11810*/  MOV R15, R4 ;  /* 0x00000004000f7202 */ /* 0x010fe20000000f00 */
[----:B------:R-:W-:Y:S02]  /*11820*/  IMAD.MOV.U32 R39, RZ, RZ, R17 ;  /* 0x000000ffff277224 */ /* 0x000fe400078e0011 */
[----:B------:R-:W-:Y:S01]  /*11830*/  STG.E desc[UR10][R44.64+0x78], R6 ;  /* 0x000078062c007986 */ /* 0x000fe2000c10190a */
[----:B-----5:R-:W-:Y:S01]  /*11840*/  IMAD.MOV.U32 R32, RZ, RZ, R5 ;  /* 0x000000ffff207224 */ /* 0x020fe200078e0005 */
[----:B------:R-:W-:Y:S02]  /*11850*/  MOV R33, R6 ;  /* 0x0000000600217202 */ /* 0x000fe40000000f00 */
[----:B------:R0:W-:Y:S01]  /*11860*/  STS.128 [UR16+0x170], R12 ;  /* 0x0001700cff007988 */ /* 0x0001e20008000c10 */
[----:B------:R-:W-:-:S03]  /*11870*/  IMAD.MOV.U32 R34, RZ, RZ, R7 ;  /* 0x000000ffff227224 */ /* 0x000fc600078e0007 */
[----:B------:R-:W-:Y:S04]  /*11880*/  STG.E desc[UR10][R44.64+0x7c], R7 ;  /* 0x00007c072c007986 */ /* 0x000fe8000c10190a */
[----:B------:R2:W-:Y:S04]  /*11890*/  STG.E desc[UR10][R44.64+0x9c], R20 ;  /* 0x00009c142c007986 */ /* 0x0005e8000c10190a */
[----:B------:R4:W-:Y:S01]  /*118a0*/  STG.E desc[UR10][R44.64+0xa0], R21 ;  /* 0x0000a0152c007986 */ /* 0x0009e2000c10190a */
[----:B0-----:R-:W-:Y:S01]  /*118b0*/  MOV R14, R20 ;  /* 0x00000014000e7202 */ /* 0x001fe20000000f00 */
[----:B------:R-:W-:-:S02]  /*118c0*/  IMAD.MOV.U32 R15, RZ, RZ, R21 ;  /* 0x000000ffff0f7224 */ /* 0x000fc400078e0015 */
[----:B------:R-:W0:Y:S01]  /*118d0*/  LDS.128 R4, [UR16+0x260] ;  /* 0x00026010ff047984 */ /* 0x000e220008000c00 */
[----:B------:R-:W-:Y:S01]  /*118e0*/  MOV R12, R18 ;  /* 0x00000012000c7202 */ /* 0x000fe20000000f00 */
[----:B------:R-:W-:Y:S02]  /*118f0*/  IMAD.MOV.U32 R13, RZ, RZ, R19 ;  /* 0x000000ffff0d7224 */ /* 0x000fe400078e0013 */
[----:B------:R1:W-:Y:S01]  /*11900*/  STG.E desc[UR10][R44.64+0xa4], R22 ;  /* 0x0000a4162c007986 */ /* 0x0003e2000c10190a */
[----:B--2---:R-:W-:-:S03]  /*11910*/  MOV R20, R22 ;  /* 0x0000001600147202 */ /* 0x004fc60000000f00 */
[----:B------:R2:W-:Y:S01]  /*11920*/  STG.E desc[UR10][R44.64+0xa8], R23 ;  /* 0x0000a8172c007986 */ /* 0x0005e2000c10190a */
[----:B----4-:R-:W-:-:S03]  /*11930*/  IMAD.MOV.U32 R21, RZ, RZ, R23 ;  /* 0x000000ffff157224 */ /* 0x010fc600078e0017 */
[----:B------:R-:W-:Y:S01]  /*11940*/  STG.E desc[UR10][R44.64+0x8c], R16 ;  /* 0x00008c102c007986 */ /* 0x000fe2000c10190a */
[----:B-1----:R-:W-:-:S03]  /*11950*/  MOV R22, R8 ;  /* 0x0000000800167202 */ /* 0x002fc60000000f00 */
[----:B------:R-:W-:Y:S01]  /*11960*/  STG.E desc[UR10][R44.64+0x90], R17 ;  /* 0x000090112c007986 */ /* 0x000fe2000c10190a */
[----:B--2---:R-:W-:-:S03]  /*11970*/  IMAD.MOV.U32 R23, RZ, RZ, R9 ;  /* 0x000000ffff177224 */ /* 0x004fc600078e0009 */
[----:B------:R-:W-:Y:S04]  /*11980*/  STG.E desc[UR10][R44.64+0x94], R18 ;  /* 0x000094122c007986 */ /* 0x000fe8000c10190a */
[----:B------:R-:W-:Y:S04]  /*11990*/  STG.E desc[UR10][R44.64+0x98], R19 ;  /* 0x000098132c007986 */ /* 0x000fe8000c10190a */
[----:B------:R-:W1:Y:S04]  /*119a0*/  LDS.128 R16, [UR16+0x270] ;  /* 0x00027010ff107984 */ /* 0x000e680008000c00 */
[----:B------:R-:W-:Y:S04]  /*119b0*/  STS.128 [UR16+0x1a0], R12 ;  /* 0x0001a00cff007988 */ /* 0x000fe80008000c10 */
[----:B------:R-:W-:Y:S04]  /*119c0*/  STS.128 [UR16+0x1b0], R20 ;  /* 0x0001b014ff007988 */ /* 0x000fe80008000c10 */
[----:B------:R-:W2:Y:S04]  /*119d0*/  LDS.128 R12, [UR16+0x280] ;  /* 0x00028010ff0c7984 */ /* 0x000ea80008000c00 */
[----:B------:R-:W-:Y:S04]  /*119e0*/  LDS.128 R20, [UR16+0x290] ;  /* 0x00029010ff147984 */ /* 0x000fe80008000c00 */
[----:B------:R-:W4:Y:S04]  /*119f0*/  LDS R35, [UR16+0x320] ;  /* 0x00032010ff237984 */ /* 0x000f280008000800 */
[----:B------:R5:W-:Y:S04]  /*11a00*/  STS.128 [UR16+0x160], R28 ;  /* 0x0001601cff007988 */ /* 0x000be80008000c10 */
[----:B------:R0:W-:Y:S04]  /*11a10*/  STG.E desc[UR10][R44.64+0xac], R8 ;  /* 0x0000ac082c007986 */ /* 0x0001e8000c10190a */
[----:B------:R1:W-:Y:S04]  /*11a20*/  STG.E desc[UR10][R44.64+0xb4], R10 ;  /* 0x0000b40a2c007986 */ /* 0x0003e8000c10190a */
[----:B---3--:R3:W-:Y:S01]  /*11a30*/  STG.E desc[UR10][R44.64+0xbc], R24 ;  /* 0x0000bc182c007986 */ /* 0x0087e2000c10190a */
[----:B-----5:R-:W-:Y:S01]  /*11a40*/  IMAD.WIDE.U32 R28, R0, 0x4, RZ ;  /* 0x00000004001c7825 */ /* 0x020fe200078e00ff */
[----:B0-----:R-:W-:-:S02]  /*11a50*/  MOV R8, R10 ;  /* 0x0000000a00087202 */ /* 0x001fc40000000f00 */
[----:B------:R0:W-:Y:S01]  /*11a60*/  STG.E desc[UR10][R44.64+0xb0], R9 ;  /* 0x0000b0092c007986 */ /* 0x0001e2000c10190a */
[----:B-1----:R-:W-:-:S03]  /*11a70*/  MOV R10, R24 ;  /* 0x00000018000a7202 */ /* 0x002fc60000000f00 */
[----:B------:R1:W-:Y:S01]  /*11a80*/  STG.E desc[UR10][R44.64+0xb8], R11 ;  /* 0x0000b80b2c007986 */ /* 0x0003e2000c10190a */
[----:B---3--:R-:W-:-:S03]  /*11a90*/  MOV R24, R28 ;  /* 0x0000001c00187202 */ /* 0x008fc60000000f00 */
[----:B------:R3:W-:Y:S01]  /*11aa0*/  STG.E desc[UR10][R44.64+0xc0], R25 ;  /* 0x0000c0192c007986 */ /* 0x0007e2000c10190a */
[----:B0-----:R-:W-:-:S03]  /*11ab0*/  IMAD.MOV.U32 R9, RZ, RZ, R11 ;  /* 0x000000ffff097224 */ /* 0x001fc600078e000b */
[----:B------:R-:W-:Y:S01]  /*11ac0*/  STG.E desc[UR10][R44.64+0xcc], R4 ;  /* 0x0000cc042c007986 */ /* 0x000fe2000c10190a */
[----:B-1----:R-:W-:-:S03]  /*11ad0*/  IMAD.MOV.U32 R11, RZ, RZ, R25 ;  /* 0x000000ffff0b7224 */ /* 0x002fc600078e0019 */
[----:B------:R-:W-:Y:S01]  /*11ae0*/  STG.E desc[UR10][R44.64+0xd0], R5 ;  /* 0x0000d0052c007986 */ /* 0x000fe2000c10190a */
[----:B---3--:R0:W1:Y:S03]  /*11af0*/  LDC R25, c[0x3][R24+0x2528] ;  /* 0x00c94a0018197b82 */ /* 0x0080660000000800 */
[----:B------:R3:W-:Y:S04]  /*11b00*/  STS.128 [UR16+0x1c0], R8 ;  /* 0x0001c008ff007988 */ /* 0x0007e80008000c10 */
[----:B------:R5:W-:Y:S04]  /*11b10*/  STG.E desc[UR10][R44.64+0xd4], R6 ;  /* 0x0000d4062c007986 */ /* 0x000be8000c10190a */
[----:B------:R2:W-:Y:S04]  /*11b20*/  STG.E desc[UR10][R44.64+0xd8], R7 ;  /* 0x0000d8072c007986 */ /* 0x0005e8000c10190a */
[----:B------:R4:W-:Y:S01]  /*11b30*/  STG.E desc[UR10][R44.64+0xdc], R16 ;  /* 0x0000dc102c007986 */ /* 0x0009e2000c10190a */
[----:B---3--:R-:W-:Y:S01]  /*11b40*/  MOV R8, R26 ;  /* 0x0000001a00087202 */ /* 0x008fe20000000f00 */
[----:B------:R-:W-:Y:S01]  /*11b50*/  IMAD.MOV.U32 R9, RZ, RZ, R27 ;  /* 0x000000ffff097224 */ /* 0x000fe200078e001b */
[----:B------:R-:W-:Y:S01]  /*11b60*/  MOV R10, R4 ;  /* 0x00000004000a7202 */ /* 0x000fe20000000f00 */
[----:B------:R-:W-:Y:S01]  /*11b70*/  IMAD.MOV.U32 R11, RZ, RZ, R5 ;  /* 0x000000ffff0b7224 */ /* 0x000fe200078e0005 */
[----:B------:R-:W-:Y:S01]  /*11b80*/  MOV R5, R7 ;  /* 0x0000000700057202 */ /* 0x000fe20000000f00 */
[----:B------:R-:W-:Y:S01]  /*11b90*/  IMAD.MOV.U32 R4, RZ, RZ, R6 ;  /* 0x000000ffff047224 */ /* 0x000fe200078e0006 */
[----:B------:R3:W-:Y:S01]  /*11ba0*/  STG.E desc[UR10][R44.64+0xe0], R17 ;  /* 0x0000e0112c007986 */ /* 0x0007e2000c10190a */
[----:B-----5:R-:W-:Y:S01]  /*11bb0*/  IMAD.MOV.U32 R6, RZ, RZ, R16 ;  /* 0x000000ffff067224 */ /* 0x020fe200078e0010 */
[----:B--2---:R-:W-:-:S02]  /*11bc0*/  MOV R7, R17 ;  /* 0x0000001100077202 */ /* 0x004fc40000000f00 */
[----:B------:R2:W-:Y:S01]  /*11bd0*/  STS.128 [UR16+0x1d0], R8 ;  /* 0x0001d008ff007988 */ /* 0x0005e20008000c10 */
[----:B----4-:R-:W-:-:S03]  /*11be0*/  IMAD.MOV.U32 R16, RZ, RZ, R14 ;  /* 0x000000ffff107224 */ /* 0x010fc600078e000e */
[----:B------:R4:W-:Y:S04]  /*11bf0*/  STG.E desc[UR10][R44.64+0xe4], R18 ;  /* 0x0000e4122c007986 */ /* 0x0009e8000c10190a */
[----:B------:R5:W-:Y:S01]  /*11c00*/  STG.E desc[UR10][R44.64+0xe8], R19 ;  /* 0x0000e8132c007986 */ /* 0x000be2000c10190a */
[----:B---3--:R-:W-:-:S03]  /*11c10*/  MOV R17, R15 ;  /* 0x0000000f00117202 */ /* 0x008fc60000000f00 */
[----:B------:R-:W-:Y:S01]  /*11c20*/  STG.E desc[UR10][R44.64+0x80], R35 ;  /* 0x000080232c007986 */ /* 0x000fe2000c10190a */
[----:B--2---:R-:W-:Y:S01]  /*11c30*/  IMAD.MOV.U32 R8, RZ, RZ, R18 ;  /* 0x000000ffff087224 */ /* 0x004fe200078e0012 */
[----:B------:R-:W-:Y:S01]  /*11c40*/  MOV R9, R19 ;  /* 0x0000001300097202 */ /* 0x000fe20000000f00 */
[----:B----4-:R-:W-:Y:S01]  /*11c50*/  IMAD.MOV.U32 R18, RZ, RZ, R20 ;  /* 0x000000ffff127224 */ /* 0x010fe200078e0014 */
[----:B------:R-:W-:Y:S01]  /*11c60*/  STS.128 [UR16+0x180], R32 ;  /* 0x00018020ff007988 */ /* 0x000fe20008000c10 */
[----:B------:R-:W-:Y:S01]  /*11c70*/  IMAD.MOV.U32 R10, RZ, RZ, R12 ;  /* 0x000000ffff0a7224 */ /* 0x000fe200078e000c */
[----:B------:R-:W-:Y:S02]  /*11c80*/  MOV R11, R13 ;  /* 0x0000000d000b7202 */ /* 0x000fe40000000f00 */
[----:B-----5:R-:W-:Y:S01]  /*11c90*/  MOV R19, R21 ;  /* 0x0000001500137202 */ /* 0x020fe20000000f00 */
[----:B------:R-:W-:Y:S04]  /*11ca0*/  STG.E desc[UR10][R44.64+0x84], R36 ;  /* 0x000084242c007986 */ /* 0x000fe8000c10190a */
[----:B------:R-:W-:Y:S04]  /*11cb0*/  STG.E desc[UR10][R44.64+0x88], R37 ;  /* 0x000088252c007986 */ /* 0x000fe8000c10190a */
[----:B------:R-:W-:Y:S04]  /*11cc0*/  STS.128 [UR16+0x190], R36 ;  /* 0x00019024ff007988 */ /* 0x000fe80008000c10 */
[----:B------:R-:W-:Y:S04]  /*11cd0*/  STG.E desc[UR10][R44.64+0xc4], R26 ;  /* 0x0000c41a2c007986 */ /* 0x000fe8000c10190a */
[----:B------:R-:W-:Y:S04]  /*11ce0*/  STG.E desc[UR10][R44.64+0xc8], R27 ;  /* 0x0000c81b2c007986 */ /* 0x000fe8000c10190a */
[----:B------:R-:W-:Y:S04]  /*11cf0*/  STS.128 [UR16+0x1e0], R4 ;  /* 0x0001e004ff007988 */ /* 0x000fe80008000c10 */
[----:B------:R-:W-:Y:S04]  /*11d00*/  STG.E desc[UR10][R44.64+0xec], R12 ;  /* 0x0000ec0c2c007986 */ /* 0x000fe8000c10190a */
[----:B------:R-:W-:Y:S04]  /*11d10*/  STG.E desc[UR10][R44.64+0xf0], R13 ;  /* 0x0000f00d2c007986 */ /* 0x000fe8000c10190a */
[----:B------:R-:W-:Y:S04]  /*11d20*/  STG.E desc[UR10][R44.64+0xf4], R14 ;  /* 0x0000f40e2c007986 */ /* 0x000fe8000c10190a */
[----:B------:R-:W-:Y:S04]  /*11d30*/  STG.E desc[UR10][R44.64+0xf8], R15 ;  /* 0x0000f80f2c007986 */ /* 0x000fe8000c10190a */
[----:B------:R-:W-:Y:S04]  /*11d40*/  STG.E desc[UR10][R44.64+0xfc], R20 ;  /* 0x0000fc142c007986 */ /* 0x000fe8000c10190a */
[----:B------:R-:W-:Y:S04]  /*11d50*/  STG.E desc[UR10][R44.64+0x100], R21 ;  /* 0x000100152c007986 */ /* 0x000fe8000c10190a */
[----:B------:R-:W-:Y:S04]  /*11d60*/  STG.E desc[UR10][R44.64+0x104], R22 ;  /* 0x000104162c007986 */ /* 0x000fe8000c10190a */
[----:B------:R-:W-:Y:S04]  /*11d70*/  STS.64 [UR16+0x210], R22 ;  /* 0x00021016ff007988 */ /* 0x000fe80008000a10 */
[----:B------:R-:W-:Y:S04]  /*11d80*/  STG.E desc[UR10][R44.64+0x108], R23 ;  /* 0x000108172c007986 */ /* 0x000fe8000c10190a */
[----:B------:R-:W-:Y:S04]  /*11d90*/  STS.128 [UR16+0x200], R16 ;  /* 0x00020010ff007988 */ /* 0x000fe80008000c10 */
[----:B------:R2:W-:Y:S02]  /*11da0*/  STS.128 [UR16+0x1f0], R8 ;  /* 0x0001f008ff007988 */ /* 0x0005e40008000c10 */
[----:B--2---:R-:W-:-:S02]  /*11db0*/  LEA R11, R0, UR14, 0x2 ;  /* 0x0000000e000b7c11 */ /* 0x004fc4000f8e10ff */
[C---:B------:R-:W-:Y:S02]  /*11dc0*/  LEA R10, R0.reuse, UR6, 0x2 ;  /* 0x00000006000a7c11 */ /* 0x040fe4000f8e10ff */
[----:B------:R-:W-:Y:S01]  /*11dd0*/  LEA R9, R0, UR7, 0x2 ;  /* 0x0000000700097c11 */ /* 0x000fe2000f8e10ff */
[----:B01----:R-:W-:Y:S06]  /*11de0*/  BRA.U UP0, `(.L_x_361) ;  /* 0x00000089008c7547 */ /* 0x003fec000b800000 */
[----:B------:R-:W-:Y:S01]  /*11df0*/  ISETP.GT.U32.AND P1, PT, R0, 0x20, PT ;  /* 0x000000200000780c */ /* 0x000fe20003f24070 */
[----:B------:R-:W-:Y:S01]  /*11e00*/  BSSY.RECONVERGENT B0, `(.L_x_362) ;  /* 0x00000c0000007945 */ /* 0x000fe20003800200 */
[----:B------:R-:W-:Y:S02]  /*11e10*/  IADD3 R26, P0, PT, R28, R44, RZ ;  /* 0x0000002c1c1a7210 */ /* 0x000fe40007f1e0ff */
[----:B------:R-:W-:-:S03]  /*11e20*/  LEA R12, R0, UR16, 0x2 ;  /* 0x00000010000c7c11 */ /* 0x000fc6000f8e10ff */
[----:B------:R-:W-:-:S06]  /*11e30*/  IMAD.X R27, R29, 0x1, R45, P0 ;  /* 0x000000011d1b7824 */ /* 0x000fcc00000e062d */
[----:B------:R-:W-:Y:S05]  /*11e40*/  @P1 BRA `(.L_x_363) ;  /* 0x0000000800ec1947 */ /* 0x000fea0003800000 */
[----:B------:R-:W2:Y:S04]  /*11e50*/  LDG.E R4, desc[UR10][R26.64] ;  /* 0x0000000a1a047981 */ /* 0x000ea8000c1e1900 */
[----:B------:R0:W5:Y:S01]  /*11e60*/  LDG.E R7, desc[UR10][R42.64] ;  /* 0x0000000a2a077981 */ /* 0x000162000c1e1900 */
[----:B------:R-:W-:Y:S03]  /*11e70*/  BSSY.RECONVERGENT B1, `(.L_x_364) ;  /* 0x000001d000017945 */ /* 0x000fe60003800200 */
[----:B------:R-:W2:Y:S02]  /*11e80*/  LDS R5, [R12] ;  /* 0x000000000c057984 */ /* 0x000ea40000000800 */
[----:B--2---:R-:W-:-:S05]  /*11e90*/  IMAD.WIDE.U32 R4, R5, R4, RZ ;  /* 0x0000000405047225 */ /* 0x004fca00078e00ff */
        /* <DEDUP_REMOVED lines=21> */
.L_x_365:
[----:B------:R-:W-:Y:S01]  /*11ff0*/  IMAD.MOV.U32 R6, RZ, RZ, R4 ;  /* 0x000000ffff067224 */ /* 0x000fe200078e0004 */
[----:B------:R-:W-:-:S07]  /*12000*/  MOV R4, 0x12020 ;  /* 0x0001202000047802 */ /* 0x000fce0000000f00 */
[----:B-----5:R-:W-:Y:S05]  /*12010*/  CALL.REL.NOINC `($__internal_2_$__cuda_sm20_rem_u64) ;  /* 0x0000011800407944 */ /* 0x020fea0003c00000 */
[----:B------:R-:W-:Y:S01]  /*12020*/  MOV R32, R8 ;  /* 0x0000000800207202 */ /* 0x000fe20000000f00 */
[----:B------:R-:W-:-:S07]  /*12030*/  IMAD.MOV.U32 R33, RZ, RZ, R5 ;  /* 0x000000ffff217224 */ /* 0x000fce00078e0005 */
.L_x_366:
[----:B------:R-:W-:Y:S05]  /*12040*/  BSYNC.RECONVERGENT B1 ;  /* 0x0000000000017941 */ /* 0x000fea0003800200 */
.L_x_364:
[----:B------:R-:W2:Y:S01]  /*12050*/  LDG.E R16, desc[UR10][R40.64] ;  /* 0x0000000a28107981 */ /* 0x000ea2000c1e1900 */
[----:B------:R-:W-:Y:S01]  /*12060*/  BSSY.RECONVERGENT B1, `(.L_x_367) ;  /* 0x0000045000017945 */ /* 0x000fe20003800200 */
[----:B------:R-:W-:Y:S02]  /*12070*/  HFMA2 R13, -RZ, RZ, 0, 0 ;  /* 0x00000000ff0d7431 */ /* 0x000fe400000001ff */
[----:B------:R-:W-:Y:S01]  /*12080*/  IMAD.MOV.U32 R21, RZ, RZ, RZ ;  /* 0x000000ffff157224 */ /* 0x000fe200078e00ff */
[----:B------:R-:W-:Y:S02]  /*12090*/  MOV R6, R7 ;  /* 0x0000000700067202 */ /* 0x000fe40000000f00 */
[----:B--2---:R-:W-:-:S13]  /*120a0*/  ISETP.NE.AND P0, PT, R16, RZ, PT ;  /* 0x000000ff1000720c */ /* 0x004fda0003f05270 */
[----:B------:R-:W-:Y:S05]  /*120b0*/  @!P0 BRA `(.L_x_368) ;  /* 0x0000000000fc8947 */ /* 0x000fea0003800000 */
[----:B------:R-:W-:Y:S02]  /*120c0*/  CS2R R4, SRZ ;  /* 0x0000000000047805 */ /* 0x000fe4000001ff00 */
[----:B------:R-:W-:Y:S01]  /*120d0*/  CS2R R22, SRZ ;  /* 0x0000000000167805 */ /* 0x000fe2000001ff00 */
[----:B------:R-:W-:Y:S01]  /*120e0*/  IMAD.MOV.U32 R14, RZ, RZ, 0x1 ;  /* 0x00000001ff0e7424 */ /* 0x000fe200078e00ff */
[----:B------:R-:W-:Y:S01]  /*120f0*/  MOV R30, R7 ;  /* 0x00000007001e7202 */ /* 0x000fe20000000f00 */
[----:B------:R-:W-:-:S07]  /*12100*/  IMAD.MOV.U32 R29, RZ, RZ, RZ ;  /* 0x000000ffff1d7224 */ /* 0x000fce00078e00ff */
.L_x_372:
[----:B------:R-:W-:Y:S01]  /*12110*/  ISETP.NE.U32.AND P0, PT, R29, RZ, PT ;  /* 0x000000ff1d00720c */ /* 0x000fe20003f05070 */
[----:B------:R-:W-:Y:S01]  /*12120*/  BSSY.RECONVERGENT B2, `(.L_x_369) ;  /* 0x000002b000027945 */ /* 0x000fe20003800200 */
[----:B------:R-:W-:Y:S01]  /*12130*/  MOV R13, R14 ;  /* 0x0000000e000d7202 */ /* 0x000fe20000000f00 */
[----:B------:R-:W-:Y:S01]  /*12140*/  IMAD.MOV.U32 R21, RZ, RZ, R4 ;  /* 0x000000ffff157224 */ /* 0x000fe200078e0004 */
[----:B------:R-:W-:Y:S01]  /*12150*/  MOV R6, R16 ;  /* 0x0000001000067202 */ /* 0x000fe20000000f00 */
[----:B------:R-:W-:-:S08]  /*12160*/  IMAD.MOV.U32 R28, RZ, RZ, R5 ;  /* 0x000000ffff1c7224 */ /* 0x000fd000078e0005 */
[----:B------:R-:W-:Y:S05]  /*12170*/  @P0 BRA `(.L_x_370) ;  /* 0x00000000005c0947 */ /* 0x000fea0003800000 */
[----:B------:R-:W0:Y:S01]  /*12180*/  I2F.U32.RP R8, R6 ;  /* 0x0000000600087306 */ /* 0x000e220000209000 */
[----:B------:R-:W-:-:S07]  /*12190*/  ISETP.NE.U32.AND P2, PT, R6, RZ, PT ;  /* 0x000000ff0600720c */ /* 0x000fce0003f45070 */
[----:B0-----:R-:W0:Y:S02]  /*121a0*/  MUFU.RCP R8, R8 ;  /* 0x0000000800087308 */ /* 0x001e240000001000 */
[----:B0-----:R-:W-:-:S06]  /*121b0*/  IADD3 R4, PT, PT, R8, 0xffffffe, RZ ;  /* 0x0ffffffe08047810 */ /* 0x001fcc0007ffe0ff */
[----:B------:R0:W1:Y:S02]  /*121c0*/  F2I.FTZ.U32.TRUNC.NTZ R5, R4 ;  /* 0x0000000400057305 */ /* 0x000064000021f000 */
[----:B0-----:R-:W-:Y:S02]  /*121d0*/  HFMA2 R4, -RZ, RZ, 0, 0 ;  /* 0x00000000ff047431 */ /* 0x001fe400000001ff */
[----:B-1----:R-:W-:-:S04]  /*121e0*/  IMAD.MOV R15, RZ, RZ, -R5 ;  /* 0x000000ffff0f7224 */ /* 0x002fc800078e0a05 */
[----:B------:R-:W-:-:S04]  /*121f0*/  IMAD R15, R15, R6, RZ ;  /* 0x000000060f0f7224 */ /* 0x000fc800078e02ff */
[----:B------:R-:W-:-:S06]  /*12200*/  IMAD.HI.U32 R5, R5, R15, R4 ;  /* 0x0000000f05057227 */ /* 0x000fcc00078e0004 */
[----:B------:R-:W-:-:S04]  /*12210*/  IMAD.HI.U32 R14, R5, R30, RZ ;  /* 0x0000001e050e7227 */ /* 0x000fc800078e00ff */
[----:B------:R-:W-:-:S04]  /*12220*/  IMAD.MOV R5, RZ, RZ, -R14 ;  /* 0x000000ffff057224 */ /* 0x000fc800078e0a0e */
[----:B------:R-:W-:-:S05]  /*12230*/  IMAD R5, R6, R5, R30 ;  /* 0x0000000506057224 */ /* 0x000fca00078e021e */
[----:B------:R-:W-:-:S13]  /*12240*/  ISETP.GE.U32.AND P0, PT, R5, R6, PT ;  /* 0x000000060500720c */ /* 0x000fda0003f06070 */
[----:B------:R-:W-:Y:S01]  /*12250*/  @P0 IADD3 R5, PT, PT, R5, -R6, RZ ;  /* 0x8000000605050210 */ /* 0x000fe20007ffe0ff */
[----:B------:R-:W-:-:S03]  /*12260*/  @P0 VIADD R14, R14, 0x1 ;  /* 0x000000010e0e0836 */ /* 0x000fc60000000000 */
[----:B------:R-:W-:Y:S02]  /*12270*/  ISETP.GE.U32.AND P1, PT, R5, R6, PT ;  /* 0x000000060500720c */ /* 0x000fe40003f26070 */
[----:B------:R-:W-:-:S11]  /*12280*/  MOV R5, RZ ;  /* 0x000000ff00057202 */ /* 0x000fd60000000f00 */
[----:B------:R-:W-:Y:S02]  /*12290*/  @P1 IADD3 R14, PT, PT, R14, 0x1, RZ ;  /* 0x000000010e0e1810 */ /* 0x000fe40007ffe0ff */
[----:B------:R-:W-:-:S05]  /*122a0*/  @!P2 LOP3.LUT R14, RZ, R6, RZ, 0x33, !PT ;  /* 0x00000006ff0ea212 */ /* 0x000fca00078e33ff */
[----:B------:R-:W-:-:S04]  /*122b0*/  IMAD.MOV R15, RZ, RZ, -R14 ;  /* 0x000000ffff0f7224 */ /* 0x000fc800078e0a0e */
[----:B------:R-:W-:Y:S02]  /*122c0*/  IMAD R16, R6, R15, R30 ;  /* 0x0000000f06107224 */ /* 0x000fe400078e021e */
[----:B------:R-:W-:Y:S01]  /*122d0*/  IMAD.MOV.U32 R15, RZ, RZ, RZ ;  /* 0x000000ffff0f7224 */ /* 0x000fe200078e00ff */
[----:B------:R-:W-:Y:S06]  /*122e0*/  BRA `(.L_x_371) ;  /* 0x0000000000387947 */ /* 0x000fec0003800000 */
.L_x_370:
[----:B------:R-:W-:Y:S01]  /*122f0*/  MOV R15, R30 ;  /* 0x0000001e000f7202 */ /* 0x000fe20000000f00 */
[----:B------:R-:W-:Y:S01]  /*12300*/  IMAD.MOV.U32 R16, RZ, RZ, R29 ;  /* 0x000000ffff107224 */ /* 0x000fe200078e001d */
[----:B------:R-:W-:-:S07]  /*12310*/  MOV R4, 0x12330 ;  /* 0x0001233000047802 */ /* 0x000fce0000000f00 */
[----:B------:R-:W-:Y:S05]  /*12320*/  CALL.REL.NOINC `($__internal_0_$__cuda_sm20_div_u64) ;  /* 0x0000010c002c7944 */ /* 0x000fea0003c00000 */
[----:B------:R-:W-:Y:S01]  /*12330*/  IADD3 R15, P0, PT, RZ, -R8, RZ ;  /* 0x80000008ff0f7210 */ /* 0x000fe20007f1e0ff */
[----:B------:R-:W-:-:S03]  /*12340*/  IMAD.MOV.U32 R16, RZ, RZ, R30 ;  /* 0x000000ffff107224 */ /* 0x000fc600078e001e */
[----:B------:R-:W-:-:S05]  /*12350*/  IADD3.X R17, PT, PT, RZ, ~R14, RZ, P0, !PT ;  /* 0x8000000eff117210 */ /* 0x000fca00007fe4ff */
[----:B------:R-:W-:Y:S01]  /*12360*/  IMAD R4, R17, R6, RZ ;  /* 0x0000000611047224 */ /* 0x000fe200078e02ff */
[----:B------:R-:W-:-:S03]  /*12370*/  MOV R17, R29 ;  /* 0x0000001d00117202 */ /* 0x000fc60000000f00 */
[-C--:B------:R-:W-:Y:S02]  /*12380*/  IMAD R5, R5, R15.reuse, R4 ;  /* 0x0000000f05057224 */ /* 0x080fe400078e0204 */
[----:B------:R-:W-:Y:S01]  /*12390*/  IMAD.WIDE.U32 R16, R6, R15, R16 ;  /* 0x0000000f06107225 */ /* 0x000fe200078e0010 */
[----:B------:R-:W-:-:S03]  /*123a0*/  MOV R15, R14 ;  /* 0x0000000e000f7202 */ /* 0x000fc60000000f00 */
[----:B------:R-:W-:Y:S02]  /*123b0*/  IMAD.IADD R5, R17, 0x1, R5 ;  /* 0x0000000111057824 */ /* 0x000fe400078e0205 */
[----:B------:R-:W-:-:S07]  /*123c0*/  IMAD.MOV.U32 R14, RZ, RZ, R8 ;  /* 0x000000ffff0e7224 */ /* 0x000fce00078e0008 */
.L_x_371:
[----:B------:R-:W-:Y:S05]  /*123d0*/  BSYNC.RECONVERGENT B2 ;  /* 0x0000000000027941 */ /* 0x000fea0003800200 */
.L_x_369:
[----:B------:R-:W-:Y:S01]  /*123e0*/  IADD3 R17, P0, PT, RZ, -R14, RZ ;  /* 0x8000000eff117210 */ /* 0x000fe20007f1e0ff */
[----:B------:R-:W-:Y:S01]  /*123f0*/  IMAD.MOV.U32 R30, RZ, RZ, R6 ;  /* 0x000000ffff1e7224 */ /* 0x000fe200078e0006 */
[----:B------:R-:W-:Y:S02]  /*12400*/  MOV R29, R28 ;  /* 0x0000001c001d7202 */ /* 0x000fe40000000f00 */
[----:B------:R-:W-:Y:S01]  /*12410*/  IADD3.X R4, PT, PT, RZ, ~R15, RZ, P0, !PT ;  /* 0x8000000fff047210 */ /* 0x000fe200007fe4ff */
[----:B------:R-:W-:Y:S01]  /*12420*/  IMAD.WIDE.U32 R14, R13, R17, R22 ;  /* 0x000000110d0e7225 */ /* 0x000fe200078e0016 */
[----:B------:R-:W-:Y:S02]  /*12430*/  ISETP.NE.U32.AND P0, PT, R16, RZ, PT ;  /* 0x000000ff1000720c */ /* 0x000fe40003f05070 */
[-C--:B------:R-:W-:Y:S01]  /*12440*/  MOV R22, R13.reuse ;  /* 0x0000000d00167202 */ /* 0x080fe20000000f00 */
[----:B------:R-:W-:Y:S01]  /*12450*/  IMAD R4, R4, R13, RZ ;  /* 0x0000000d04047224 */ /* 0x000fe200078e02ff */
[----:B------:R-:W-:Y:S01]  /*12460*/  ISETP.NE.AND.EX P0, PT, R5, RZ, PT, P0 ;  /* 0x000000ff0500720c */ /* 0x000fe20003f05300 */
[----:B------:R-:W-:-:S02]  /*12470*/  IMAD.MOV.U32 R23, RZ, RZ, R21 ;  /* 0x000000ffff177224 */ /* 0x000fc400078e0015 */
[----:B------:R-:W-:-:S04]  /*12480*/  IMAD R17, R21, R17, R4 ;  /* 0x0000001115117224 */ /* 0x000fc800078e0204 */
[----:B------:R-:W-:-:S06]  /*12490*/  IMAD.IADD R4, R15, 0x1, R17 ;  /* 0x000000010f047824 */ /* 0x000fcc00078e0211 */
[----:B------:R-:W-:Y:S05]  /*124a0*/  @P0 BRA `(.L_x_372) ;  /* 0xfffffffc00180947 */ /* 0x000fea000383ffff */
.L_x_368:
[----:B------:R-:W-:Y:S05]  /*124b0*/  BSYNC.RECONVERGENT B1 ;  /* 0x0000000000017941 */ /* 0x000fea0003800200 */
.L_x_367:
        /* <DEDUP_REMOVED lines=28> */
.L_x_376:
[----:B------:R-:W-:-:S07]  /*12680*/  MOV R8, 0x126a0 ;  /* 0x000126a000087802 */ /* 0x000fce0000000f00 */
[----:B------:R-:W-:Y:S05]  /*12690*/  CALL.REL.NOINC `($__internal_1_$__cuda_sm20_rem_s64) ;  /* 0x0000010c00687944 */ /* 0x000fea0003c00000 */
[----:B------:R-:W-:-:S07]  /*126a0*/  IMAD.MOV.U32 R4, RZ, RZ, R5 ;  /* 0x000000ffff047224 */ /* 0x000fce00078e0005 */
.L_x_377:
[----:B------:R-:W-:Y:S05]  /*126b0*/  BSYNC.RECONVERGENT B2 ;  /* 0x0000000000027941 */ /* 0x000fea0003800200 */
.L_x_375:
[----:B------:R-:W-:-:S07]  /*126c0*/  MOV R15, R4 ;  /* 0x00000004000f7202 */ /* 0x000fce0000000f00 */
.L_x_374:
[----:B------:R-:W-:Y:S05]  /*126d0*/  BSYNC.RECONVERGENT B1 ;  /* 0x0000000000017941 */ /* 0x000fea0003800200 */
.L_x_373:
        /* <DEDUP_REMOVED lines=26> */
.L_x_379:
[----:B------:R-:W-:Y:S01]  /*12880*/  IMAD.MOV.U32 R6, RZ, RZ, R4 ;  /* 0x000000ffff067224 */ /* 0x000fe200078e0004 */
[----:B------:R-:W-:Y:S02]  /*12890*/  MOV R5, R15 ;  /* 0x0000000f00057202 */ /* 0x000fe40000000f00 */
[----:B------:R-:W-:-:S07]  /*128a0*/  MOV R4, 0x128c0 ;  /* 0x000128c000047802 */ /* 0x000fce0000000f00 */
[----:B------:R-:W-:Y:S05]  /*128b0*/  CALL.REL.NOINC `($__internal_2_$__cuda_sm20_rem_u64) ;  /* 0x0000011000187944 */ /* 0x000fea0003c00000 */
.L_x_380:
[----:B------:R-:W-:Y:S05]  /*128c0*/  BSYNC.RECONVERGENT B1 ;  /* 0x0000000000017941 */ /* 0x000fea0003800200 */
.L_x_378:
        /* <DEDUP_REMOVED lines=19> */
.L_x_363:
[----:B------:R-:W-:Y:S05]  /*12a00*/  BSYNC.RECONVERGENT B0 ;  /* 0x0000000000007941 */ /* 0x000fea0003800200 */
.L_x_362:
[----:B------:R-:W-:Y:S01]  /*12a10*/  BAR.SYNC.DEFER_BLOCKING 0x0 ;  /* 0x0000000000007b1d */ /* 0x000fe20000010000 */
[----:B------:R-:W-:-:S05]  /*12a20*/  ISETP.GT.U32.AND P0, PT, R0, 0x20, PT ;  /* 0x000000200000780c */ /* 0x000fca0003f04070 */
[----:B------:R-:W-:Y:S08]  /*12a30*/  BSSY.RECONVERGENT B0, `(.L_x_381) ;  /* 0x0000022000007945 */ /* 0x000ff00003800200 */
[----:B------:R-:W-:Y:S05]  /*12a40*/  @P0 BRA `(.L_x_382) ;  /* 0x0000000000800947 */ /* 0x000fea0003800000 */
[----:B------:R1:W5:Y:S01]  /*12a50*/  LDG.E R13, desc[UR10][R42.64] ;  /* 0x0000000a2a0d7981 */ /* 0x000362000c1e1900 */
[----:B------:R-:W2:Y:S01]  /*12a60*/  LDC R5, c[0x3][R24] ;  /* 0x00c0000018057b82 */ /* 0x000ea20000000800 */
[----:B------:R-:W-:Y:S02]  /*12a70*/  BSSY.RECONVERGENT B1, `(.L_x_383) ;  /* 0x000001c000017945 */ /* 0x000fe40003800200 */
[----:B------:R-:W2:Y:S02]  /*12a80*/  LDS R4, [R11] ;  /* 0x000000000b047984 */ /* 0x000ea40000000800 */
[----:B--2---:R-:W-:-:S05]  /*12a90*/  IMAD.WIDE.U32 R4, R5, R4, RZ ;  /* 0x0000000405047225 */ /* 0x004fca00078e00ff */
[----:B------:R-:W-:-:S13]  /*12aa0*/  ISETP.NE.U32.AND P0, PT, R5, RZ, PT ;  /* 0x000000ff0500720c */ /* 0x000fda0003f05070 */
[----:B-1----:R-:W-:Y:S05]  /*12ab0*/  @P0 BRA `(.L_x_384) ;  /* 0x0000000000480947 */ /* 0x002fea0003800000 */
[----:B-----5:R-:W1:Y:S01]  /*12ac0*/  I2F.U32.RP R5, R13 ;  /* 0x0000000d00057306 */ /* 0x020e620000209000 */
        /* <DEDUP_REMOVED lines=17> */
.L_x_384:
[----:B------:R-:W-:Y:S01]  /*12be0*/  MOV R6, R4 ;  /* 0x0000000400067202 */ /* 0x000fe20000000f00 */
[----:B-----5:R-:W-:Y:S01]  /*12bf0*/  IMAD.MOV.U32 R7, RZ, RZ, R13 ;  /* 0x000000ffff077224 */ /* 0x020fe200078e000d */
[----:B------:R-:W-:-:S07]  /*12c00*/  MOV R4, 0x12c20 ;  /* 0x00012c2000047802 */ /* 0x000fce0000000f00 */
[----:B0-----:R-:W-:Y:S05]  /*12c10*/  CALL.REL.NOINC `($__internal_2_$__cuda_sm20_rem_u64) ;  /* 0x0000010c00407944 */ /* 0x001fea0003c00000 */
[----:B------:R-:W-:-:S07]  /*12c20*/  MOV R4, R8 ;  /* 0x0000000800047202 */ /* 0x000fce0000000f00 */
.L_x_385:
[----:B------:R-:W-:Y:S05]  /*12c30*/  BSYNC.RECONVERGENT B1 ;  /* 0x0000000000017941 */ /* 0x000fea0003800200 */
.L_x_383:
[----:B------:R1:W-:Y:S02]  /*12c40*/  STS [R9], R4 ;  /* 0x0000000409007388 */ /* 0x0003e40000000800 */
.L_x_382:
[----:B------:R-:W-:Y:S05]  /*12c50*/  BSYNC.RECONVERGENT B0 ;  /* 0x0000000000007941 */ /* 0x000fea0003800200 */
.L_x_381:
[----:B------:R-:W2:Y:S08]  /*12c60*/  LDC.64 R6, c[0x0][0x390] ;  /* 0x0000e400ff067b82 */ /* 0x000eb00000000a00 */
[----:B------:R-:W-:Y:S06]  /*12c70*/  BAR.SYNC.DEFER_BLOCKING 0x0 ;  /* 0x0000000000007b1d */ /* 0x000fec0000010000 */
[----:B--2---:R-:W1:Y:S02]  /*12c80*/  LDG.E R6, desc[UR10][R6.64] ;  /* 0x0000000a06067981 */ /* 0x004e64000c1e1900 */
[----:B------:R-:W2:Y:S01]  /*12c90*/  S2UR UR12, SR_CgaCtaId ;  /* 0x00000000000c79c3 */ /* 0x000ea20000008800 */
[----:B------:R-:W-:-:S02]  /*12ca0*/  UMOV UR8, 0x400 ;  /* 0x0000040000087882 */ /* 0x000fc40000000000 */
[----:B--2---:R-:W-:-:S09]  /*12cb0*/  ULEA UR8, UR12, UR8, 0x18 ;  /* 0x000000080c087291 */ /* 0x004fd2000f8ec0ff */
[----:B------:R-:W2:Y:S02]  /*12cc0*/  LDS R21, [UR8+0x3b0] ;  /* 0x0003b008ff157984 */ /* 0x000ea40008000800 */
[----:B--2---:R-:W-:Y:S02]  /*12cd0*/  I2FP.F32.U32 R5, R21 ;  /* 0x0000001500057245 */ /* 0x004fe40000201000 */
[----:B-1----:R-:W-:-:S04]  /*12ce0*/  I2FP.F32.U32 R4, R6 ;  /* 0x0000000600047245 */ /* 0x002fc80000201000 */
        /* <DEDUP_REMOVED lines=11> */
.L_x_386:
        /* <DEDUP_REMOVED lines=20> */
.L_x_387:
        /* <DEDUP_REMOVED lines=20> */
.L_x_388:
        /* <DEDUP_REMOVED lines=20> */
.L_x_389:
        /* <DEDUP_REMOVED lines=20> */
.L_x_390:
        /* <DEDUP_REMOVED lines=20> */
.L_x_391:
        /* <DEDUP_REMOVED lines=20> */
.L_x_392:
        /* <DEDUP_REMOVED lines=20> */
.L_x_393:
        /* <DEDUP_REMOVED lines=20> */
.L_x_394:
        /* <DEDUP_REMOVED lines=20> */
.L_x_395:
        /* <DEDUP_REMOVED lines=20> */
.L_x_396:
        /* <DEDUP_REMOVED lines=20> */
.L_x_397:
        /* <DEDUP_REMOVED lines=20> */
.L_x_398:
        /* <DEDUP_REMOVED lines=20> */
.L_x_399:
        /* <DEDUP_REMOVED lines=20> */
.L_x_400:
        /* <DEDUP_REMOVED lines=20> */
.L_x_401:
        /* <DEDUP_REMOVED lines=20> */
.L_x_402:
        /* <DEDUP_REMOVED lines=20> */
.L_x_403:
        /* <DEDUP_REMOVED lines=20> */
.L_x_404:
        /* <DEDUP_REMOVED lines=20> */
.L_x_405:
        /* <DEDUP_REMOVED lines=20> */
.L_x_406:
        /* <DEDUP_REMOVED lines=20> */
.L_x_407:
        /* <DEDUP_REMOVED lines=20> */
.L_x_408:
        /* <DEDUP_REMOVED lines=20> */
.L_x_409:
        /* <DEDUP_REMOVED lines=20> */
.L_x_410:
        /* <DEDUP_REMOVED lines=20> */
.L_x_411:
        /* <DEDUP_REMOVED lines=20> */
.L_x_412:
        /* <DEDUP_REMOVED lines=20> */
.L_x_413:
        /* <DEDUP_REMOVED lines=20> */
.L_x_414:
        /* <DEDUP_REMOVED lines=20> */
.L_x_415:
        /* <DEDUP_REMOVED lines=20> */
.L_x_416:
        /* <DEDUP_REMOVED lines=20> */
.L_x_417:
        /* <DEDUP_REMOVED lines=20> */
.L_x_418:
[----:B------:R0:W5:Y:S01]  /*155a0*/  LDG.E R7, desc[UR10][R42.64+0x84] ;  /* 0x0000840a2a077981 */ /* 0x000162000c1e1900 */
[----:B------:R-:W1:Y:S01]  /*155b0*/  S2UR UR12, SR_CgaCtaId ;  /* 0x00000000000c79c3 */ /* 0x000e620000008800 */
[----:B------:R-:W-:Y:S01]  /*155c0*/  FADD R13, R13, R6 ;  /* 0x000000060d0d7221 */ /* 0x000fe20000000000 */
[----:B------:R-:W-:Y:S01]  /*155d0*/  UMOV UR8, 0x400 ;  /* 0x0000040000087882 */ /* 0x000fe20000000000 */
[----:B------:R-:W-:-:S04]  /*155e0*/  CS2R R14, SRZ ;  /* 0x00000000000e7805 */ /* 0x000fc8000001ff00 */
[----:B------:R-:W2:Y:S01]  /*155f0*/  F2I.U32.TRUNC.NTZ R13, R13 ;  /* 0x0000000d000d7305 */ /* 0x000ea2000020f000 */
[----:B-1----:R-:W-:-:S09]  /*15600*/  ULEA UR8, UR12, UR8, 0x18 ;  /* 0x000000080c087291 */ /* 0x002fd2000f8ec0ff */
[----:B--2---:R0:W-:Y:S03]  /*15610*/  STS [UR8+0x434], R13 ;  /* 0x0004340dff007988 */ /* 0x0041e60008000808 */
.L_x_444:
[----:B------:R-:W-:Y:S01]  /*15620*/  HFMA2 R5, -RZ, RZ, 0, 7.8678131103515625e-06 ;  /* 0x00000084ff057431 */ /* 0x000fe200000001ff */
[----:B------:R-:W-:Y:S04]  /*15630*/  BSSY.RECONVERGENT B0, `(.L_x_419) ;  /* 0x000001e000007945 */ /* 0x000fe80003800200 */
[----:B------:R-:W-:-:S04]  /*15640*/  IMAD R5, R0, 0x84, R5 ;  /* 0x0000008400057824 */ /* 0x000fc800078e0205 */
[----:B------:R-:W-:-:S04]  /*15650*/  IMAD R20, R14, 0x4, R5 ;  /* 0x000000040e147824 */ /* 0x000fc800078e0205 */
[----:B-1----:R-:W1:Y:S02]  /*15660*/  LDC R4, c[0x3][R20] ;  /* 0x00c0000014047b82 */ /* 0x002e640000000800 */
        /* <DEDUP_REMOVED lines=10> */
[----:B-1----:R-:W-:Y:S01]  /*15710*/  MOV R16, RZ ;  /* 0x000000ff00107202 */ /* 0x002fe20000000f00 */
        /* <DEDUP_REMOVED lines=11> */
.L_x_420:
[----:B------:R-:W-:Y:S01]  /*157d0*/  IMAD.MOV.U32 R6, RZ, RZ, R4 ;  /* 0x000000ffff067224 */ /* 0x000fe200078e0004 */
[----:B------:R-:W-:-:S07]  /*157e0*/  MOV R4, 0x15800 ;  /* 0x0001580000047802 */ /* 0x000fce0000000f00 */
[----:B0----5:R-:W-:Y:S05]  /*157f0*/  CALL.REL.NOINC `($__internal_2_$__cuda_sm20_rem_u64) ;  /* 0x000000e000487944 */ /* 0x021fea0003c00000 */
[----:B------:R-:W-:-:S07]  /*15800*/  MOV R4, R8 ;  /* 0x0000000800047202 */ /* 0x000fce0000000f00 */
.L_x_421:
[----:B------:R-:W-:Y:S05]  /*15810*/  BSYNC.RECONVERGENT B0 ;  /* 0x0000000000007941 */ /* 0x000fea0003800200 */
.L_x_419:
        /* <DEDUP_REMOVED lines=8> */
[----:B------:R-:W-:Y:S02]  /*158a0*/  ISETP.NE.U32.AND P1, PT, R7, RZ, PT ;  /* 0x000000ff0700720c */ /* 0x000fe40003f25070 */
[----:B------:R-:W-:Y:S02]  /*158b0*/  MOV R29, RZ ;  /* 0x000000ff001d7202 */ /* 0x000fe40000000f00 */
        /* <DEDUP_REMOVED lines=14> */
.L_x_423:
[----:B------:R-:W-:-:S07]  /*159a0*/  MOV R4, 0x159c0 ;  /* 0x000159c000047802 */ /* 0x000fce0000000f00 */
[----:B0-----:R-:W-:Y:S05]  /*159b0*/  CALL.REL.NOINC `($__internal_2_$__cuda_sm20_rem_u64) ;  /* 0x000000dc00d87944 */ /* 0x001fea0003c00000 */
[----:B------:R-:W-:Y:S01]  /*159c0*/  IMAD.MOV.U32 R28, RZ, RZ, R8 ;  /* 0x000000ffff1c7224 */ /* 0x000fe200078e0008 */
[----:B------:R-:W-:-:S07]  /*159d0*/  MOV R29, R5 ;  /* 0x00000005001d7202 */ /* 0x000fce0000000f00 */
.L_x_424:
[----:B------:R-:W-:Y:S05]  /*159e0*/  BSYNC.RECONVERGENT B0 ;  /* 0x0000000000007941 */ /* 0x000fea0003800200 */
.L_x_422:
[----:B------:R-:W-:-:S13]  /*159f0*/  ISETP.NE.AND P0, PT, R14, 0x20, PT ;  /* 0x000000200e00780c */ /* 0x000fda0003f05270 */
[----:B------:R-:W-:Y:S05]  /*15a00*/  @!P0 BRA `(.L_x_425) ;  /* 0x0000000800cc8947 */ /* 0x000fea0003800000 */
[----:B------:R-:W1:Y:S01]  /*15a10*/  LDC R4, c[0x3][R20+0x4] ;  /* 0x00c0010014047b82 */ /* 0x000e620000000800 */
[----:B------:R-:W-:Y:S01]  /*15a20*/  LEA R21, R14, UR7, 0x2 ;  /* 0x000000070e157c11 */ /* 0x000fe2000f8e10ff */
[----:B------:R-:W-:Y:S04]  /*15a30*/  BSSY.RECONVERGENT B0, `(.L_x_426) ;  /* 0x000001c000007945 */ /* 0x000fe80003800200 */
[----:B------:R-:W1:Y:S02]  /*15a40*/  LDS R5, [R21+0x4] ;  /* 0x0000040015057984 */ /* 0x000e640000000800 */
        /* <DEDUP_REMOVED lines=22> */
.L_x_427:
[----:B------:R-:W-:Y:S02]  /*15bb0*/  MOV R6, R4 ;  /* 0x0000000400067202 */ /* 0x000fe40000000f00 */
[----:B------:R-:W-:-:S07]  /*15bc0*/  MOV R4, 0x15be0 ;  /* 0x00015be000047802 */ /* 0x000fce0000000f00 */
[----:B0-----:R-:W-:Y:S05]  /*15bd0*/  CALL.REL.NOINC `($__internal_2_$__cuda_sm20_rem_u64) ;  /* 0x000000dc00507944 */ /* 0x001fea0003c00000 */
[----:B------:R-:W-:-:S07]  /*15be0*/  IMAD.MOV.U32 R4, RZ, RZ, R8 ;  /* 0x000000ffff047224 */ /* 0x000fce00078e0008 */
.L_x_428:
[----:B------:R-:W-:Y:S05]  /*15bf0*/  BSYNC.RECONVERGENT B0 ;  /* 0x0000000000007941 */ /* 0x000fea0003800200 */
.L_x_426:
        /* <DEDUP_REMOVED lines=8> */
[----:B------:R-:W-:Y:S01]  /*15c80*/  ISETP.NE.U32.AND P1, PT, R7, RZ, PT ;  /* 0x000000ff0700720c */ /* 0x000fe20003f25070 */
[----:B------:R-:W-:-:S04]  /*15c90*/  IMAD.MOV.U32 R29, RZ, RZ, RZ ;  /* 0x000000ffff1d7224 */ /* 0x000fc800078e00ff */
        /* <DEDUP_REMOVED lines=14> */
.L_x_430:
[----:B------:R-:W-:-:S07]  /*15d80*/  MOV R4, 0x15da0 ;  /* 0x00015da000047802 */ /* 0x000fce0000000f00 */
[----:B0-----:R-:W-:Y:S05]  /*15d90*/  CALL.REL.NOINC `($__internal_2_$__cuda_sm20_rem_u64) ;  /* 0x000000d800e07944 */ /* 0x001fea0003c00000 */
[----:B------:R-:W-:Y:S01]  /*15da0*/  MOV R28, R8 ;  /* 0x00000008001c7202 */ /* 0x000fe20000000f00 */
[----:B------:R-:W-:-:S07]  /*15db0*/  IMAD.MOV.U32 R29, RZ, RZ, R5 ;  /* 0x000000ffff1d7224 */ /* 0x000fce00078e0005 */
.L_x_431:
[----:B------:R-:W-:Y:S05]  /*15dc0*/  BSYNC.RECONVERGENT B0 ;  /* 0x0000000000007941 */ /* 0x000fea0003800200 */
.L_x_429:
[----:B------:R-:W1:Y:S01]  /*15dd0*/  LDC R4, c[0x3][R20+0x8] ;  /* 0x00c0020014047b82 */ /* 0x000e620000000800 */
[----:B------:R-:W1:Y:S01]  /*15de0*/  LDS R5, [R21+0x8] ;  /* 0x0000080015057984 */ /* 0x000e620000000800 */
        /* <DEDUP_REMOVED lines=23> */
.L_x_433:
[----:B------:R-:W-:Y:S01]  /*15f60*/  IMAD.MOV.U32 R6, RZ, RZ, R4 ;  /* 0x000000ffff067224 */ /* 0x000fe200078e0004 */
[----:B------:R-:W-:-:S07]  /*15f70*/  MOV R4, 0x15f90 ;  /* 0x00015f9000047802 */ /* 0x000fce0000000f00 */
[----:B0-----:R-:W-:Y:S05]  /*15f80*/  CALL.REL.NOINC `($__internal_2_$__cuda_sm20_rem_u64) ;  /* 0x000000d800647944 */ /* 0x001fea0003c00000 */
[----:B------:R-:W-:-:S07]  /*15f90*/  MOV R4, R8 ;  /* 0x0000000800047202 */ /* 0x000fce0000000f00 */
.L_x_434:
[----:B------:R-:W-:Y:S05]  /*15fa0*/  BSYNC.RECONVERGENT B0 ;  /* 0x0000000000007941 */ /* 0x000fea0003800200 */
.L_x_432:
        /* <DEDUP_REMOVED lines=24> */
.L_x_436:
[----:B------:R-:W-:-:S07]  /*16130*/  MOV R4, 0x16150 ;  /* 0x0001615000047802 */ /* 0x000fce0000000f00 */
[----:B0-----:R-:W-:Y:S05]  /*16140*/  CALL.REL.NOINC `($__internal_2_$__cuda_sm20_rem_u64) ;  /* 0x000000d400f47944 */ /* 0x001fea0003c00000 */
[----:B------:R-:W-:Y:S01]  /*16150*/  IMAD.MOV.U32 R28, RZ, RZ, R8 ;  /* 0x000000ffff1c7224 */ /* 0x000fe200078e0008 */
[----:B------:R-:W-:-:S07]  /*16160*/  MOV R29, R5 ;  /* 0x00000005001d7202 */ /* 0x000fce0000000f00 */
.L_x_437:
[----:B------:R-:W-:Y:S05]  /*16170*/  BSYNC.RECONVERGENT B0 ;  /* 0x0000000000007941 */ /* 0x000fea0003800200 */
.L_x_435:
[----:B------:R-:W1:Y:S01]  /*16180*/  LDC R4, c[0x3][R20+0xc] ;  /* 0x00c0030014047b82 */ /* 0x000e620000000800 */
[----:B------:R-:W1:Y:S01]  /*16190*/  LDS R5, [R21+0xc] ;  /* 0x00000c0015057984 */ /* 0x000e620000000800 */
        /* <DEDUP_REMOVED lines=23> */
.L_x_439:
[----:B------:R-:W-:Y:S02]  /*16310*/  MOV R6, R4 ;  /* 0x0000000400067202 */ /* 0x000fe40000000f00 */
[----:B------:R-:W-:-:S07]  /*16320*/  MOV R4, 0x16340 ;  /* 0x0001634000047802 */ /* 0x000fce0000000f00 */
[----:B0-----:R-:W-:Y:S05]  /*16330*/  CALL.REL.NOINC `($__internal_2_$__cuda_sm20_rem_u64) ;  /* 0x000000d400787944 */ /* 0x001fea0003c00000 */
[----:B------:R-:W-:-:S07]  /*16340*/  IMAD.MOV.U32 R4, RZ, RZ, R8 ;  /* 0x000000ffff047224 */ /* 0x000fce00078e0008 */
.L_x_440:
[----:B------:R-:W-:Y:S05]  /*16350*/  BSYNC.RECONVERGENT B0 ;  /* 0x0000000000007941 */ /* 0x000fea0003800200 */
.L_x_438:
        /* <DEDUP_REMOVED lines=23> */
.L_x_442:
[----:B------:R-:W-:-:S07]  /*164d0*/  MOV R4, 0x164f0 ;  /* 0x000164f000047802 */ /* 0x000fce0000000f00 */
[----:B0-----:R-:W-:Y:S05]  /*164e0*/  CALL.REL.NOINC `($__internal_2_$__cuda_sm20_rem_u64) ;  /* 0x000000d4000c7944 */ /* 0x001fea0003c00000 */
[----:B------:R-:W-:-:S07]  /*164f0*/  IMAD.MOV.U32 R15, RZ, RZ, R8 ;  /* 0x000000ffff0f7224 */ /* 0x000fce00078e0008 */
.L_x_443:
[----:B------:R-:W-:Y:S05]  /*16500*/  BSYNC.RECONVERGENT B0 ;  /* 0x0000000000007941 */ /* 0x000fea0003800200 */
.L_x_441:
[----:B------:R-:W1:Y:S01]  /*16510*/  LDS R21, [R21+0x10] ;  /* 0x0000100015157984 */ /* 0x000e620000000800 */
[----:B------:R-:W-:Y:S01]  /*16520*/  IADD3 R14, PT, PT, R14, 0x4, RZ ;  /* 0x000000040e0e7810 */ /* 0x000fe20007ffe0ff */
[----:B------:R-:W-:Y:S06]  /*16530*/  BRA `(.L_x_444) ;  /* 0xfffffff000387947 */ /* 0x000fec000383ffff */
.L_x_425:
[----:B------:R-:W-:Y:S01]  /*16540*/  IMAD.WIDE.U32 R4, R3, R13, RZ ;  /* 0x0000000d03047225 */ /* 0x000fe200078e00ff */
[----:B------:R-:W-:Y:S04]  /*16550*/  BSSY.RECONVERGENT B0, `(.L_x_445) ;  /* 0x000001a000007945 */ /* 0x000fe80003800200 */
        /* <DEDUP_REMOVED lines=21> */
.L_x_446:
[----:B------:R-:W-:Y:S02]  /*166b0*/  MOV R6, R4 ;  /* 0x0000000400067202 */ /* 0x000fe40000000f00 */
[----:B------:R-:W-:-:S07]  /*166c0*/  MOV R4, 0x166e0 ;  /* 0x000166e000047802 */ /* 0x000fce0000000f00 */
[----:B0-----:R-:W-:Y:S05]  /*166d0*/  CALL.REL.NOINC `($__internal_2_$__cuda_sm20_rem_u64) ;  /* 0x000000d000907944 */ /* 0x001fea0003c00000 */
[----:B------:R-:W-:-:S07]  /*166e0*/  IMAD.MOV.U32 R4, RZ, RZ, R8 ;  /* 0x000000ffff047224 */ /* 0x000fce00078e0008 */
.L_x_447:
[----:B------:R-:W-:Y:S05]  /*166f0*/  BSYNC.RECONVERGENT B0 ;  /* 0x0000000000007941 */ /* 0x000fea0003800200 */
.L_x_445:
[----:B------:R-:W-:Y:S01]  /*16700*/  IADD3 R15, P0, PT, R28, -R4, RZ ;  /* 0x800000041c0f7210 */ /* 0x000fe20007f1e0ff */
[----:B------:R-:W-:Y:S03]  /*16710*/  BSSY.RECONVERGENT B0, `(.L_x_448) ;  /* 0x000001b000007945 */ /* 0x000fe60003800200 */
[----:B------:R-:W-:-:S04]  /*16720*/  IADD3.X R14, PT, PT, R29, ~R5, RZ, P0, !PT ;  /* 0x800000051d0e7210 */ /* 0x000fc800007fe4ff */
[----:B------:R-:W-:-:S13]  /*16730*/  ISETP.NE.U32.AND P0, PT, R14, RZ, PT ;  /* 0x000000ff0e00720c */ /* 0x000fda0003f05070 */
[----:B------:R-:W-:Y:S05]  /*16740*/  @P0 BRA `(.L_x_449) ;  /* 0x00000000004c0947 */ /* 0x000fea0003800000 */
[----:B------:R-:W1:Y:S01]  /*16750*/  I2F.U32.RP R6, R7 ;  /* 0x0000000700067306 */ /* 0x000e620000209000 */
[----:B0-----:R-:W-:Y:S01]  /*16760*/  IADD3 R13, PT, PT, RZ, -R7, RZ ;  /* 0x80000007ff0d7210 */ /* 0x001fe20007ffe0ff */
[----:B------:R-:W-:Y:S01]  /*16770*/  IMAD.MOV.U32 R4, RZ, RZ, RZ ;  /* 0x000000ffff047224 */ /* 0x000fe200078e00ff */
[----:B------:R-:W-:-:S05]  /*16780*/  ISETP.NE.U32.AND P1, PT, R7, RZ, PT ;  /* 0x000000ff0700720c */ /* 0x000fca0003f25070 */
[----:B-1----:R-:W0:Y:S02]  /*16790*/  MUFU.RCP R6, R6 ;  /* 0x0000000600067308 */ /* 0x002e240000001000 */
        /* <DEDUP_REMOVED lines=14> */
.L_x_449:
[----:B------:R-:W-:-:S07]  /*16880*/  MOV R8, 0x168a0 ;  /* 0x000168a000087802 */ /* 0x000fce0000000f00 */
[----:B0-----:R-:W-:Y:S05]  /*16890*/  CALL.REL.NOINC `($__internal_1_$__cuda_sm20_rem_s64) ;  /* 0x000000c800e87944 */ /* 0x001fea0003c00000 */
[----:B------:R-:W-:Y:S01]  /*168a0*/  MOV R4, R5 ;  /* 0x0000000500047202 */ /* 0x000fe20000000f00 */
[----:B------:R-:W-:-:S07]  /*168b0*/  IMAD.MOV.U32 R5, RZ, RZ, R6 ;  /* 0x000000ffff057224 */ /* 0x000fce00078e0006 */
.L_x_450:
[----:B------:R-:W-:Y:S05]  /*168c0*/  BSYNC.RECONVERGENT B0 ;  /* 0x0000000000007941 */ /* 0x000fea0003800200 */
.L_x_448:
        /* <DEDUP_REMOVED lines=24> */
.L_x_452:
[----:B------:R-:W-:-:S07]  /*16a50*/  MOV R8, 0x16a70 ;  /* 0x00016a7000087802 */ /* 0x000fce0000000f00 */
[----:B------:R-:W-:Y:S05]  /*16a60*/  CALL.REL.NOINC `($__internal_1_$__cuda_sm20_rem_s64) ;  /* 0x000000c800747944 */ /* 0x000fea0003c00000 */
[----:B------:R-:W-:-:S07]  /*16a70*/  MOV R13, R5 ;  /* 0x00000005000d7202 */ /* 0x000fce0000000f00 */
.L_x_453:
[----:B------:R-:W-:Y:S05]  /*16a80*/  BSYNC.RECONVERGENT B0 ;  /* 0x0000000000007941 */ /* 0x000fea0003800200 */
.L_x_451:
[----:B------:R-:W-:Y:S01]  /*16a90*/  STS [R2], R13 ;  /* 0x0000000d02007388 */ /* 0x000fe20000000800 */
[----:B------:R-:W-:Y:S06]  /*16aa0*/  BAR.SYNC.DEFER_BLOCKING 0x0 ;  /* 0x0000000000007b1d */ /* 0x000fec0000010000 */
[----:B------:R-:W2:Y:S04]  /*16ab0*/  LDG.E R4, desc[UR10][R26.64+0x84] ;  /* 0x0000840a1a047981 */ /* 0x000ea8000c1e1900 */
[----:B------:R0:W5:Y:S01]  /*16ac0*/  LDG.E R7, desc[UR10][R42.64+0x84] ;  /* 0x0000840a2a077981 */ /* 0x000162000c1e1900 */
[----:B------:R-:W-:Y:S03]  /*16ad0*/  BSSY.RECONVERGENT B0, `(.L_x_454) ;  /* 0x000001e000007945 */ /* 0x000fe60003800200 */
[----:B------:R-:W2:Y:S02]  /*16ae0*/  LDS R5, [R12+0x84] ;  /* 0x000084000c057984 */ /* 0x000ea40000000800 */
        /* <DEDUP_REMOVED lines=23> */
.L_x_455:
[----:B------:R-:W-:Y:S01]  /*16c60*/  IMAD.MOV.U32 R6, RZ, RZ, R4 ;  /* 0x000000ffff067224 */ /* 0x000fe200078e0004 */
[----:B------:R-:W-:-:S07]  /*16c70*/  MOV R4, 0x16c90 ;  /* 0x00016c9000047802 */ /* 0x000fce0000000f00 */
[----:B-----5:R-:W-:Y:S05]  /*16c80*/  CALL.REL.NOINC `($__internal_2_$__cuda_sm20_rem_u64) ;  /* 0x000000cc00247944 */ /* 0x020fea0003c00000 */
[----:B------:R-:W-:Y:S01]  /*16c90*/  MOV R12, R8 ;  /* 0x00000008000c7202 */ /* 0x000fe20000000f00 */
[----:B------:R-:W-:-:S07]  /*16ca0*/  IMAD.MOV.U32 R13, RZ, RZ, R5 ;  /* 0x000000ffff0d7224 */ /* 0x000fce00078e0005 */
.L_x_456:
[----:B------:R-:W-:Y:S05]  /*16cb0*/  BSYNC.RECONVERGENT B0 ;  /* 0x0000000000007941 */ /* 0x000fea0003800200 */
.L_x_454:
        /* <DEDUP_REMOVED lines=25> */
.L_x_458:
[----:B------:R-:W-:Y:S01]  /*16e50*/  IMAD.MOV.U32 R6, RZ, RZ, R4 ;  /* 0x000000ffff067224 */ /* 0x000fe200078e0004 */
[----:B------:R-:W-:-:S07]  /*16e60*/  MOV R4, 0x16e80 ;  /* 0x00016e8000047802 */ /* 0x000fce0000000f00 */
[----:B------:R-:W-:Y:S05]  /*16e70*/  CALL.REL.NOINC `($__internal_2_$__cuda_sm20_rem_u64) ;  /* 0x000000c800a87944 */ /* 0x000fea0003c00000 */
[----:B------:R-:W-:-:S07]  /*16e80*/  MOV R4, R8 ;  /* 0x0000000800047202 */ /* 0x000fce0000000f00 */
.L_x_459:
[----:B------:R-:W-:Y:S05]  /*16e90*/  BSYNC.RECONVERGENT B0 ;  /* 0x0000000000007941 */ /* 0x000fea0003800200 */
.L_x_457:
        /* <DEDUP_REMOVED lines=24> */
.L_x_461:
[----:B------:R-:W-:-:S07]  /*17020*/  MOV R4, 0x17040 ;  /* 0x0001704000047802 */ /* 0x000fce0000000f00 */
[----:B------:R-:W-:Y:S05]  /*17030*/  CALL.REL.NOINC `($__internal_2_$__cuda_sm20_rem_u64) ;  /* 0x000000c800387944 */ /* 0x000fea0003c00000 */
[----:B------:R-:W-:-:S07]  /*17040*/  IMAD.MOV.U32 R4, RZ, RZ, R8 ;  /* 0x000000ffff047224 */ /* 0x000fce00078e0008 */
.L_x_462:
[----:B------:R-:W-:Y:S05]  /*17050*/  BSYNC.RECONVERGENT B0 ;  /* 0x0000000000007941 */ /* 0x000fea0003800200 */
.L_x_460:
[-C--:B------:R-:W-:Y:S01]  /*17060*/  IMAD R13, R5, R25.reuse, RZ ;  /* 0x00000019050d7224 */ /* 0x080fe200078e02ff */
[----:B------:R-:W-:Y:S01]  /*17070*/  BSSY.RECONVERGENT B0, `(.L_x_463) ;  /* 0x000001c000007945 */ /* 0x000fe20003800200 */
        /* <DEDUP_REMOVED lines=22> */
.L_x_464:
[----:B------:R-:W-:Y:S01]  /*171e0*/  IMAD.MOV.U32 R6, RZ, RZ, R4 ;  /* 0x000000ffff067224 */ /* 0x000fe200078e0004 */
[----:B------:R-:W-:Y:S02]  /*171f0*/  MOV R5, R13 ;  /* 0x0000000d00057202 */ /* 0x000fe40000000f00 */
[----:B------:R-:W-:-:S07]  /*17200*/  MOV R4, 0x17220 ;  /* 0x0001722000047802 */ /* 0x000fce0000000f00 */
[----:B------:R-:W-:Y:S05]  /*17210*/  CALL.REL.NOINC `($__internal_2_$__cuda_sm20_rem_u64) ;  /* 0x000000c400c07944 */ /* 0x000fea0003c00000 */
[----:B------:R-:W-:-:S07]  /*17220*/  IMAD.MOV.U32 R4, RZ, RZ, R8 ;  /* 0x000000ffff047224 */ /* 0x000fce00078e0008 */
.L_x_465:
[----:B------:R-:W-:Y:S05]  /*17230*/  BSYNC.RECONVERGENT B0 ;  /* 0x0000000000007941 */ /* 0x000fea0003800200 */
.L_x_463:
[----:B------:R-:W-:Y:S01]  /*17240*/  ISETP.GT.U32.AND P0, PT, R0, 0x20, PT ;  /* 0x000000200000780c */ /* 0x000fe20003f04070 */
[----:B------:R0:W-:Y:S01]  /*17250*/  STS [R11], R4 ;  /* 0x000000040b007388 */ /* 0x0001e20000000800 */
[----:B------:R-:W-:Y:S01]  /*17260*/  BSSY.RECONVERGENT B0, `(.L_x_466) ;  /* 0x0000023000007945 */ /* 0x000fe20003800200 */
[----:B------:R-:W-:Y:S10]  /*17270*/  BAR.SYNC.DEFER_BLOCKING 0x0 ;  /* 0x0000000000007b1d */ /* 0x000ff40000010000 */
[----:B0-----:R-:W-:Y:S05]  /*17280*/  @P0 BRA `(.L_x_467) ;  /* 0x0000000000800947 */ /* 0x001fea0003800000 */
[----:B------:R0:W5:Y:S01]  /*17290*/  LDG.E R13, desc[UR10][R42.64+0x88] ;  /* 0x0000880a2a0d7981 */ /* 0x000162000c1e1900 */
[----:B------:R-:W1:Y:S01]  /*172a0*/  LDC R5, c[0x3][R24+0x1290] ;  /* 0x00c4a40018057b82 */ /* 0x000e620000000800 */
[----:B------:R-:W-:Y:S02]  /*172b0*/  BSSY.RECONVERGENT B1, `(.L_x_468) ;  /* 0x000001c000017945 */ /* 0x000fe40003800200 */
[----:B------:R-:W1:Y:S02]  /*172c0*/  LDS R4, [R11+0x4] ;  /* 0x000004000b047984 */ /* 0x000e640000000800 */
[----:B-1----:R-:W-:-:S05]  /*172d0*/  IMAD.WIDE.U32 R4, R5, R4, RZ ;  /* 0x0000000405047225 */ /* 0x002fca00078e00ff */
        /* <DEDUP_REMOVED lines=20> */
.L_x_469:
[----:B------:R-:W-:Y:S01]  /*17420*/  MOV R6, R4 ;  /* 0x0000000400067202 */ /* 0x000fe20000000f00 */
[----:B-----5:R-:W-:Y:S01]  /*17430*/  IMAD.MOV.U32 R7, RZ, RZ, R13 ;  /* 0x000000ffff077224 */ /* 0x020fe200078e000d */
[----:B------:R-:W-:-:S07]  /*17440*/  MOV R4, 0x17460 ;  /* 0x0001746000047802 */ /* 0x000fce0000000f00 */
[----:B------:R-:W-:Y:S05]  /*17450*/  CALL.REL.NOINC `($__internal_2_$__cuda_sm20_rem_u64) ;  /* 0x000000c400307944 */ /* 0x000fea0003c00000 */
[----:B------:R-:W-:-:S07]  /*17460*/  MOV R4, R8 ;  /* 0x0000000800047202 */ /* 0x000fce0000000f00 */
.L_x_470:
[----:B------:R-:W-:Y:S05]  /*17470*/  BSYNC.RECONVERGENT B1 ;  /* 0x0000000000017941 */ /* 0x000fea0003800200 */
.L_x_468:
[----:B------:R0:W-:Y:S02]  /*17480*/  STS [R10], R4 ;  /* 0x000000040a007388 */ /* 0x0001e40000000800 */
.L_x_467:
[----:B------:R-:W-:Y:S05]  /*17490*/  BSYNC.RECONVERGENT B0 ;  /* 0x0000000000007941 */ /* 0x000fea0003800200 */
.L_x_466:
[----:B0-----:R-:W0:Y:S08]  /*174a0*/  LDC.64 R4, c[0x0][0x390] ;  /* 0x0000e400ff047b82 */ /* 0x001e300000000a00 */
[----:B------:R-:W-:Y:S06]  /*174b0*/  BAR.SYNC.DEFER_BLOCKING 0x0 ;  /* 0x0000000000007b1d */ /* 0x000fec0000010000 */
[----:B0-----:R0:W5:Y:S01]  /*174c0*/  LDG.E R7, desc[UR10][R4.64+0x84] ;  /* 0x0000840a04077981 */ /* 0x001162000c1e1900 */
[----:B------:R-:W-:Y:S01]  /*174d0*/  BSSY.RECONVERGENT B0, `(.L_x_471) ;  /* 0x00000f4000007945 */ /* 0x000fe20003800200 */
[----:B------:R-:W-:-:S07]  /*174e0*/  CS2R R12, SRZ ;  /* 0x00000000000c7805 */ /* 0x000fce000001ff00 */
.L_x_497:
[----:B------:R-:W-:Y:S01]  /*174f0*/  UMOV UR8, 0x120c ;  /* 0x0000120c00087882 */ /* 0x000fe20000000000 */
[C---:B------:R-:W-:Y:S01]  /*17500*/  LEA R15, R13.reuse, UR6, 0x2 ;  /* 0x000000060d0f7c11 */ /* 0x040fe2000f8e10ff */
[----:B------:R-:W-:Y:S01]  /*17510*/  BSSY.RECONVERGENT B1, `(.L_x_472) ;  /* 0x000001e000017945 */ /* 0x000fe20003800200 */
[----:B------:R-:W-:-:S03]  /*17520*/  LEA R14, R13, UR8, 0x2 ;  /* 0x000000080d0e7c11 */ /* 0x000fc6000f8e10ff */
[----:B0-----:R-:W0:Y:S01]  /*17530*/  LDS R5, [R15] ;  /* 0x000000000f057984 */ /* 0x001e220000000800 */
[----:B------:R-:W0:Y:S02]  /*17540*/  LDC R4, c[0x3][R14] ;  /* 0x00c000000e047b82 */ /* 0x000e240000000800 */
[----:B0-----:R-:W-:-:S05]  /*17550*/  IMAD.WIDE.U32 R4, R5, R4, RZ ;  /* 0x0000000405047225 */ /* 0x001fca00078e00ff */
[----:B------:R-:W-:-:S13]  /*17560*/  ISETP.NE.U32.AND P0, PT, R5, RZ, PT ;  /* 0x000000ff0500720c */ /* 0x000fda0003f05070 */
[----:B------:R-:W-:Y:S05]  /*17570*/  @P0 BRA `(.L_x_473) ;  /* 0x00000000004c0947 */ /* 0x000fea0003800000 */
[----:B-----5:R-:W0:Y:S01]  /*17580*/  I2F.U32.RP R5, R7 ;  /* 0x0000000700057306 */ /* 0x020e220000209000 */
[----:B------:R-:W-:Y:S02]  /*17590*/  IADD3 R19, PT, PT, RZ, -R7, RZ ;  /* 0x80000007ff137210 */ /* 0x000fe40007ffe0ff */
[----:B------:R-:W-:-:S05]  /*175a0*/  ISETP.NE.U32.AND P1, PT, R7, RZ, PT ;  /* 0x000000ff0700720c */ /* 0x000fca0003f25070 */
[----:B0-----:R-:W0:Y:S02]  /*175b0*/  MUFU.RCP R5, R5 ;  /* 0x0000000500057308 */ /* 0x001e240000001000 */
[----:B0-----:R-:W-:Y:S02]  /*175c0*/  VIADD R16, R5, 0xffffffe ;  /* 0x0ffffffe05107836 */ /* 0x001fe40000000000 */
[----:B------:R-:W-:-:S04]  /*175d0*/  IMAD.MOV.U32 R5, RZ, RZ, RZ ;  /* 0x000000ffff057224 */ /* 0x000fc800078e00ff */
        /* <DEDUP_REMOVED lines=13> */
.L_x_473:
[----:B------:R-:W-:Y:S02]  /*176b0*/  MOV R6, R4 ;  /* 0x0000000400067202 */ /* 0x000fe40000000f00 */
[----:B------:R-:W-:-:S07]  /*176c0*/  MOV R4, 0x176e0 ;  /* 0x000176e000047802 */ /* 0x000fce0000000f00 */
[----:B-----5:R-:W-:Y:S05]  /*176d0*/  CALL.REL.NOINC `($__internal_2_$__cuda_sm20_rem_u64) ;  /* 0x000000c000907944 */ /* 0x020fea0003c00000 */
[----:B------:R-:W-:-:S07]  /*176e0*/  IMAD.MOV.U32 R4, RZ, RZ, R8 ;  /* 0x000000ffff047224 */ /* 0x000fce00078e0008 */
.L_x_474:
[----:B------:R-:W-:Y:S05]  /*176f0*/  BSYNC.RECONVERGENT B1 ;  /* 0x0000000000017941 */ /* 0x000fea0003800200 */
.L_x_472:
[----:B------:R-:W-:Y:S01]  /*17700*/  IADD3 R6, P0, PT, R12, R4, RZ ;  /* 0x000000040c067210 */ /* 0x000fe20007f1e0ff */
[----:B------:R-:W-:Y:S03]  /*17710*/  BSSY.RECONVERGENT B1, `(.L_x_475) ;  /* 0x000001b000017945 */ /* 0x000fe60003800200 */
[----:B------:R-:W-:-:S04]  /*17720*/  IADD3.X R5, PT, PT, RZ, R5, RZ, P0, !PT ;  /* 0x00000005ff057210 */ /* 0x000fc800007fe4ff */
        /* <DEDUP_REMOVED lines=21> */
.L_x_476:
[----:B------:R-:W-:-:S07]  /*17880*/  MOV R4, 0x178a0 ;  /* 0x000178a000047802 */ /* 0x000fce0000000f00 */
[----:B------:R-:W-:Y:S05]  /*17890*/  CALL.REL.NOINC `($__internal_2_$__cuda_sm20_rem_u64) ;  /* 0x000000c000207944 */ /* 0x000fea0003c00000 */
[----:B------:R-:W-:Y:S01]  /*178a0*/  MOV R20, R8 ;  /* 0x0000000800147202 */ /* 0x000fe20000000f00 */
[----:B------:R-:W-:-:S07]  /*178b0*/  IMAD.MOV.U32 R21, RZ, RZ, R5 ;  /* 0x000000ffff157224 */ /* 0x000fce00078e0005 */
.L_x_477:
[----:B------:R-:W-:Y:S05]  /*178c0*/  BSYNC.RECONVERGENT B1 ;  /* 0x0000000000017941 */ /* 0x000fea0003800200 */
.L_x_475:
        /* <DEDUP_REMOVED lines=27> */
.L_x_480:
[----:B------:R-:W-:Y:S01]  /*17a80*/  IMAD.MOV.U32 R6, RZ, RZ, R4 ;  /* 0x000000ffff067224 */ /* 0x000fe200078e0004 */
[----:B------:R-:W-:-:S07]  /*17a90*/  MOV R4, 0x17ab0 ;  /* 0x00017ab000047802 */ /* 0x000fce0000000f00 */
[----:B------:R-:W-:Y:S05]  /*17aa0*/  CALL.REL.NOINC `($__internal_2_$__cuda_sm20_rem_u64) ;  /* 0x000000bc009c7944 */ /* 0x000fea0003c00000 */
[----:B------:R-:W-:-:S07]  /*17ab0*/  MOV R4, R8 ;  /* 0x0000000800047202 */ /* 0x000fce0000000f00 */
.L_x_481:
[----:B------:R-:W-:Y:S05]  /*17ac0*/  BSYNC.RECONVERGENT B1 ;  /* 0x0000000000017941 */ /* 0x000fea0003800200 */
.L_x_479:
        /* <DEDUP_REMOVED lines=24> */
.L_x_483:
[----:B------:R-:W-:-:S07]  /*17c50*/  MOV R4, 0x17c70 ;  /* 0x00017c7000047802 */ /* 0x000fce0000000f00 */
[----:B------:R-:W-:Y:S05]  /*17c60*/  CALL.REL.NOINC `($__internal_2_$__cuda_sm20_rem_u64) ;  /* 0x000000bc002c7944 */ /* 0x000fea0003c00000 */
[----:B------:R-:W-:Y:S01]  /*17c70*/  IMAD.MOV.U32 R20, RZ, RZ, R8 ;  /* 0x000000ffff147224 */ /* 0x000fe200078e0008 */
[----:B------:R-:W-:-:S07]  /*17c80*/  MOV R21, R5 ;  /* 0x0000000500157202 */ /* 0x000fce0000000f00 */
.L_x_484:
[----:B------:R-:W-:Y:S05]  /*17c90*/  BSYNC.RECONVERGENT B1 ;  /* 0x0000000000017941 */ /* 0x000fea0003800200 */
.L_x_482:
        /* <DEDUP_REMOVED lines=25> */
.L_x_486:
[----:B------:R-:W-:Y:S02]  /*17e30*/  MOV R6, R4 ;  /* 0x0000000400067202 */ /* 0x000fe40000000f00 */
[----:B------:R-:W-:-:S07]  /*17e40*/  MOV R4, 0x17e60 ;  /* 0x00017e6000047802 */ /* 0x000fce0000000f00 */
[----:B------:R-:W-:Y:S05]  /*17e50*/  CALL.REL.NOINC `($__internal_2_$__cuda_sm20_rem_u64) ;  /* 0x000000b800b07944 */ /* 0x000fea0003c00000 */
[----:B------:R-:W-:-:S07]  /*17e60*/  IMAD.MOV.U32 R4, RZ, RZ, R8 ;  /* 0x000000ffff047224 */ /* 0x000fce00078e0008 */
.L_x_487:
[----:B------:R-:W-:Y:S05]  /*17e70*/  BSYNC.RECONVERGENT B1 ;  /* 0x0000000000017941 */ /* 0x000fea0003800200 */
.L_x_485:
        /* <DEDUP_REMOVED lines=24> */
.L_x_489:
[----:B------:R-:W-:-:S07]  /*18000*/  MOV R4, 0x18020 ;  /* 0x0001802000047802 */ /* 0x000fce0000000f00 */
[----:B------:R-:W-:Y:S05]  /*18010*/  CALL.REL.NOINC `($__internal_2_$__cuda_sm20_rem_u64) ;  /* 0x000000b800407944 */ /* 0x000fea0003c00000 */
[----:B------:R-:W-:Y:S01]  /*18020*/  MOV R20, R8 ;  /* 0x0000000800147202 */ /* 0x000fe20000000f00 */
[----:B------:R-:W-:-:S07]  /*18030*/  IMAD.MOV.U32 R21, RZ, RZ, R5 ;  /* 0x000000ffff157224 */ /* 0x000fce00078e0005 */
.L_x_490:
[----:B------:R-:W-:Y:S05]  /*18040*/  BSYNC.RECONVERGENT B1 ;  /* 0x0000000000017941 */ /* 0x000fea0003800200 */
.L_x_488:
        /* <DEDUP_REMOVED lines=25> */
.L_x_492:
[----:B------:R-:W-:Y:S01]  /*181e0*/  IMAD.MOV.U32 R6, RZ, RZ, R4 ;  /* 0x000000ffff067224 */ /* 0x000fe200078e0004 */
[----:B------:R-:W-:-:S07]  /*181f0*/  MOV R4, 0x18210 ;  /* 0x0001821000047802 */ /* 0x000fce0000000f00 */
[----:B------:R-:W-:Y:S05]  /*18200*/  CALL.REL.NOINC `($__internal_2_$__cuda_sm20_rem_u64) ;  /* 0x000000b400c47944 */ /* 0x000fea0003c00000 */
[----:B------:R-:W-:-:S07]  /*18210*/  MOV R4, R8 ;  /* 0x0000000800047202 */ /* 0x000fce0000000f00 */
.L_x_493:
[----:B------:R-:W-:Y:S05]  /*18220*/  BSYNC.RECONVERGENT B1 ;  /* 0x0000000000017941 */ /* 0x000fea0003800200 */
.L_x_491:
        /* <DEDUP_REMOVED lines=9> */
[----:B------:R-:W-:Y:S02]  /*182c0*/  IADD3 R13, PT, PT, R13, 0x4, RZ ;  /* 0x000000040d0d7810 */ /* 0x000fe40007ffe0ff */
        /* <DEDUP_REMOVED lines=14> */
.L_x_495:
[----:B------:R-:W-:-:S07]  /*183b0*/  MOV R4, 0x183d0 ;  /* 0x000183d000047802 */ /* 0x000fce0000000f00 */
[----:B------:R-:W-:Y:S05]  /*183c0*/  CALL.REL.NOINC `($__internal_2_$__cuda_sm20_rem_u64) ;  /* 0x000000b400547944 */ /* 0x000fea0003c00000 */
[----:B------:R-:W-:Y:S01]  /*183d0*/  VIADD R13, R13, 0x4 ;  /* 0x000000040d0d7836 */ /* 0x000fe20000000000 */
[----:B------:R-:W-:-:S07]  /*183e0*/  MOV R12, R8 ;  /* 0x00000008000c7202 */ /* 0x000fce0000000f00 */
.L_x_496:
[----:B------:R-:W-:Y:S05]  /*183f0*/  BSYNC.RECONVERGENT B1 ;  /* 0x0000000000017941 */ /* 0x000fea0003800200 */
.L_x_494:
[----:B------:R-:W-:Y:S05]  /*18400*/  BRA `(.L_x_497) ;  /* 0xfffffff000387947 */ /* 0x000fea000383ffff */
.L_x_478:
[----:B------:R-:W-:Y:S05]  /*18410*/  BSYNC.RECONVERGENT B0 ;  /* 0x0000000000007941 */ /* 0x000fea0003800200 */
.L_x_471:
        /* <DEDUP_REMOVED lines=28> */
.L_x_499:
[----:B------:R-:W-:-:S07]  /*185e0*/  MOV R8, 0x18600 ;  /* 0x0001860000087802 */ /* 0x000fce0000000f00 */
[----:B------:R-:W-:Y:S05]  /*185f0*/  CALL.REL.NOINC `($__internal_1_$__cuda_sm20_rem_s64) ;  /* 0x000000ac00907944 */ /* 0x000fea0003c00000 */
[----:B------:R-:W-:Y:S01]  /*18600*/  MOV R4, R5 ;  /* 0x0000000500047202 */ /* 0x000fe20000000f00 */
[----:B------:R-:W-:-:S07]  /*18610*/  IMAD.MOV.U32 R5, RZ, RZ, R6 ;  /* 0x000000ffff057224 */ /* 0x000fce00078e0006 */
.L_x_500:
[----:B------:R-:W-:Y:S05]  /*18620*/  BSYNC.RECONVERGENT B0 ;  /* 0x0000000000007941 */ /* 0x000fea0003800200 */
.L_x_498:
        /* <DEDUP_REMOVED lines=24> */
.L_x_502:
[----:B------:R-:W-:-:S07]  /*187b0*/  MOV R8, 0x187d0 ;  /* 0x000187d000087802 */ /* 0x000fce0000000f00 */
[----:B------:R-:W-:Y:S05]  /*187c0*/  CALL.REL.NOINC `($__internal_1_$__cuda_sm20_rem_s64) ;  /* 0x000000ac001c7944 */ /* 0x000fea0003c00000 */
[----:B------:R-:W-:Y:S01]  /*187d0*/  MOV R4, R5 ;  /* 0x0000000500047202 */ /* 0x000fe20000000f00 */
[----:B------:R-:W-:-:S07]  /*187e0*/  IMAD.MOV.U32 R5, RZ, RZ, R6 ;  /* 0x000000ffff057224 */ /* 0x000fce00078e0006 */
.L_x_503:
[----:B------:R-:W-:Y:S05]  /*187f0*/  BSYNC.RECONVERGENT B0 ;  /* 0x0000000000007941 */ /* 0x000fea0003800200 */
.L_x_501:
        /* <DEDUP_REMOVED lines=26> */
.L_x_505:
[----:B------:R-:W-:Y:S01]  /*189a0*/  MOV R6, R4 ;  /* 0x0000000400067202 */ /* 0x000fe20000000f00 */
[----:B------:R-:W-:Y:S01]  /*189b0*/  IMAD.MOV.U32 R5, RZ, RZ, R13 ;  /* 0x000000ffff057224 */ /* 0x000fe200078e000d */
[----:B------:R-:W-:-:S07]  /*189c0*/  MOV R4, 0x189e0 ;  /* 0x000189e000047802 */ /* 0x000fce0000000f00 */
[----:B------:R-:W-:Y:S05]  /*189d0*/  CALL.REL.NOINC `($__internal_2_$__cuda_sm20_rem_u64) ;  /* 0x000000ac00d07944 */ /* 0x000fea0003c00000 */
[----:B------:R-:W-:Y:S01]  /*189e0*/  MOV R20, R8 ;  /* 0x0000000800147202 */ /* 0x000fe20000000f00 */
[----:B------:R-:W-:-:S07]  /*189f0*/  IMAD.MOV.U32 R21, RZ, RZ, R5 ;  /* 0x000000ffff157224 */ /* 0x000fce00078e0005 */
.L_x_506:
[----:B------:R-:W-:Y:S05]  /*18a00*/  BSYNC.RECONVERGENT B0 ;  /* 0x0000000000007941 */ /* 0x000fea0003800200 */
.L_x_504:
        /* <DEDUP_REMOVED lines=10> */
.L_x_535:
[----:B------:R-:W-:Y:S01]  /*18ab0*/  HFMA2 R5, -RZ, RZ, 0, 0.0008640289306640625 ;  /* 0x00001314ff057431 */ /* 0x000fe200000001ff */
[----:B------:R-:W-:Y:S01]  /*18ac0*/  LEA R15, R12, UR6, 0x2 ;  /* 0x000000060c0f7c11 */ /* 0x000fe2000f8e10ff */
[----:B------:R-:W-:Y:S03]  /*18ad0*/  BSSY.RECONVERGENT B2, `(.L_x_510) ;  /* 0x000001f000027945 */ /* 0x000fe60003800200 */
[----:B------:R-:W-:-:S04]  /*18ae0*/  IMAD R5, R0, 0x84, R5 ;  /* 0x0000008400057824 */ /* 0x000fc800078e0205 */
[----:B------:R-:W-:Y:S02]  /*18af0*/  IMAD R14, R12, 0x4, R5 ;  /* 0x000000040c0e7824 */ /* 0x000fe400078e0205 */
[----:B------:R-:W2:Y:S02]  /*18b00*/  LDS R5, [R15] ;  /* 0x000000000f057984 */ /* 0x000ea40000000800 */
[----:B------:R-:W2:Y:S02]  /*18b10*/  LDC R4, c[0x3][R14] ;  /* 0x00c000000e047b82 */ /* 0x000ea40000000800 */
[----:B--2---:R-:W-:-:S05]  /*18b20*/  IMAD.WIDE.U32 R4, R5, R4, RZ ;  /* 0x0000000405047225 */ /* 0x004fca00078e00ff */
[----:B------:R-:W-:-:S13]  /*18b30*/  ISETP.NE.U32.AND P0, PT, R5, RZ, PT ;  /* 0x000000ff0500720c */ /* 0x000fda0003f05070 */
[----:B------:R-:W-:Y:S05]  /*18b40*/  @P0 BRA `(.L_x_511) ;  /* 0x00000000004c0947 */ /* 0x000fea0003800000 */
[----:B-----5:R-:W2:Y:S01]  /*18b50*/  I2F.U32.RP R5, R7 ;  /* 0x0000000700057306 */ /* 0x020ea20000209000 */
[----:B------:R-:W-:Y:S01]  /*18b60*/  IMAD.MOV R19, RZ, RZ, -R7 ;  /* 0x000000ffff137224 */ /* 0x000fe200078e0a07 */
[----:B------:R-:W-:-:S06]  /*18b70*/  ISETP.NE.U32.AND P1, PT, R7, RZ, PT ;  /* 0x000000ff0700720c */ /* 0x000fcc0003f25070 */
[----:B--2---:R-:W2:Y:S02]  /*18b80*/  MUFU.RCP R5, R5 ;  /* 0x0000000500057308 */ /* 0x004ea40000001000 */
[----:B--2---:R-:W-:Y:S02]  /*18b90*/  IADD3 R16, PT, PT, R5, 0xffffffe, RZ ;  /* 0x0ffffffe05107810 */ /* 0x004fe40007ffe0ff */
[----:B------:R-:W-:-:S04]  /*18ba0*/  MOV R5, RZ ;  /* 0x000000ff00057202 */ /* 0x000fc80000000f00 */
[----:B------:R2:W3:Y:S02]  /*18bb0*/  F2I.FTZ.U32.TRUNC.NTZ R17, R16 ;  /* 0x0000001000117305 */ /* 0x0004e4000021f000 */
[----:B--2---:R-:W-:Y:S01]  /*18bc0*/  MOV R16, RZ ;  /* 0x000000ff00107202 */ /* 0x004fe20000000f00 */
[----:B---3--:R-:W-:-:S04]  /*18bd0*/  IMAD R19, R19, R17, RZ ;  /* 0x0000001113137224 */ /* 0x008fc800078e02ff */
        /* <DEDUP_REMOVED lines=10> */
.L_x_511:
[----:B------:R-:W-:Y:S01]  /*18c80*/  IMAD.MOV.U32 R6, RZ, RZ, R4 ;  /* 0x000000ffff067224 */ /* 0x000fe200078e0004 */
[----:B------:R-:W-:-:S07]  /*18c90*/  MOV R4, 0x18cb0 ;  /* 0x00018cb000047802 */ /* 0x000fce0000000f00 */
[----:B01---5:R-:W-:Y:S05]  /*18ca0*/  CALL.REL.NOINC `($__internal_2_$__cuda_sm20_rem_u64) ;  /* 0x000000ac001c7944 */ /* 0x023fea0003c00000 */
[----:B------:R-:W-:-:S07]  /*18cb0*/  MOV R4, R8 ;  /* 0x0000000800047202 */ /* 0x000fce0000000f00 */
.L_x_512:
[----:B------:R-:W-:Y:S05]  /*18cc0*/  BSYNC.RECONVERGENT B2 ;  /* 0x0000000000027941 */ /* 0x000fea0003800200 */
.L_x_510:
[----:B------:R-:W-:Y:S01]  /*18cd0*/  IADD3 R6, P0, PT, R13, R4, RZ ;  /* 0x000000040d067210 */ /* 0x000fe20007f1e0ff */
[----:B------:R-:W-:Y:S04]  /*18ce0*/  BSSY.RECONVERGENT B2, `(.L_x_513) ;  /* 0x000001b000027945 */ /* 0x000fe80003800200 */
[----:B------:R-:W-:-:S05]  /*18cf0*/  IMAD.X R5, RZ, RZ, R5, P0 ;  /* 0x000000ffff057224 */ /* 0x000fca00000e0605 */
        /* <DEDUP_REMOVED lines=21> */
.L_x_514:
[----:B------:R-:W-:-:S07]  /*18e50*/  MOV R4, 0x18e70 ;  /* 0x00018e7000047802 */ /* 0x000fce0000000f00 */
[----:B01----:R-:W-:Y:S05]  /*18e60*/  CALL.REL.NOINC `($__internal_2_$__cuda_sm20_rem_u64) ;  /* 0x000000a800ac7944 */ /* 0x003fea0003c00000 */
[----:B------:R-:W-:Y:S01]  /*18e70*/  IMAD.MOV.U32 R26, RZ, RZ, R8 ;  /* 0x000000ffff1a7224 */ /* 0x000fe200078e0008 */
[----:B------:R-:W-:-:S07]  /*18e80*/  MOV R27, R5 ;  /* 0x00000005001b7202 */ /* 0x000fce0000000f00 */
.L_x_515:
[----:B------:R-:W-:Y:S05]  /*18e90*/  BSYNC.RECONVERGENT B2 ;  /* 0x0000000000027941 */ /* 0x000fea0003800200 */
.L_x_513:
        /* <DEDUP_REMOVED lines=27> */
.L_x_518:
[----:B------:R-:W-:Y:S02]  /*19050*/  MOV R6, R4 ;  /* 0x0000000400067202 */ /* 0x000fe40000000f00 */
[----:B------:R-:W-:-:S07]  /*19060*/  MOV R4, 0x19080 ;  /* 0x0001908000047802 */ /* 0x000fce0000000f00 */
[----:B01----:R-:W-:Y:S05]  /*19070*/  CALL.REL.NOINC `($__internal_2_$__cuda_sm20_rem_u64) ;  /* 0x000000a800287944 */ /* 0x003fea0003c00000 */
[----:B------:R-:W-:-:S07]  /*19080*/  IMAD.MOV.U32 R4, RZ, RZ, R8 ;  /* 0x000000ffff047224 */ /* 0x000fce00078e0008 */
.L_x_519:
[----:B------:R-:W-:Y:S05]  /*19090*/  BSYNC.RECONVERGENT B2 ;  /* 0x0000000000027941 */ /* 0x000fea0003800200 */
.L_x_517:
        /* <DEDUP_REMOVED lines=24> */
.L_x_521:
[----:B------:R-:W-:-:S07]  /*19220*/  MOV R4, 0x19240 ;  /* 0x0001924000047802 */ /* 0x000fce0000000f00 */
[----:B01----:R-:W-:Y:S05]  /*19230*/  CALL.REL.NOINC `($__internal_2_$__cuda_sm20_rem_u64) ;  /* 0x000000a400b87944 */ /* 0x003fea0003c00000 */
[----:B------:R-:W-:Y:S01]  /*19240*/  MOV R26, R8 ;  /* 0x00000008001a7202 */ /* 0x000fe20000000f00 */
[----:B------:R-:W-:-:S07]  /*19250*/  IMAD.MOV.U32 R27, RZ, RZ, R5 ;  /* 0x000000ffff1b7224 */ /* 0x000fce00078e0005 */
.L_x_522:
[----:B------:R-:W-:Y:S05]  /*19260*/  BSYNC.RECONVERGENT B2 ;  /* 0x0000000000027941 */ /* 0x000fea0003800200 */
.L_x_520:
        /* <DEDUP_REMOVED lines=25> */
.L_x_524:
[----:B------:R-:W-:Y:S01]  /*19400*/  IMAD.MOV.U32 R6, RZ, RZ, R4 ;  /* 0x000000ffff067224 */ /* 0x000fe200078e0004 */
[----:B------:R-:W-:-:S07]  /*19410*/  MOV R4, 0x19430 ;  /* 0x0001943000047802 */ /* 0x000fce0000000f00 */
[----:B01----:R-:W-:Y:S05]  /*19420*/  CALL.REL.NOINC `($__internal_2_$__cuda_sm20_rem_u64) ;  /* 0x000000a4003c7944 */ /* 0x003fea0003c00000 */
[----:B------:R-:W-:-:S07]  /*19430*/  MOV R4, R8 ;  /* 0x0000000800047202 */ /* 0x000fce0000000f00 */
.L_x_525:
[----:B------:R-:W-:Y:S05]  /*19440*/  BSYNC.RECONVERGENT B2 ;  /* 0x0000000000027941 */ /* 0x000fea0003800200 */
.L_x_523:
        /* <DEDUP_REMOVED lines=24> */
.L_x_527:
[----:B------:R-:W-:-:S07]  /*195d0*/  MOV R4, 0x195f0 ;  /* 0x000195f000047802 */ /* 0x000fce0000000f00 */
[----:B01----:R-:W-:Y:S05]  /*195e0*/  CALL.REL.NOINC `($__internal_2_$__cuda_sm20_rem_u64) ;  /* 0x000000a000cc7944 */ /* 0x003fea0003c00000 */
[----:B------:R-:W-:Y:S01]  /*195f0*/  IMAD.MOV.U32 R26, RZ, RZ, R8 ;  /* 0x000000ffff1a7224 */ /* 0x000fe200078e0008 */
[----:B------:R-:W-:-:S07]  /*19600*/  MOV R27, R5 ;  /* 0x00000005001b7202 */ /* 0x000fce0000000f00 */
.L_x_528:
[----:B------:R-:W-:Y:S05]  /*19610*/  BSYNC.RECONVERGENT B2 ;  /* 0x0000000000027941 */ /* 0x000fea0003800200 */
.L_x_526:
        /* <DEDUP_REMOVED lines=25> */
.L_x_530:
[----:B------:R-:W-:Y:S02]  /*197b0*/  MOV R6, R4 ;  /* 0x0000000400067202 */ /* 0x000fe40000000f00 */
[----:B------:R-:W-:-:S07]  /*197c0*/  MOV R4, 0x197e0 ;  /* 0x000197e000047802 */ /* 0x000fce0000000f00 */
[----:B01----:R-:W-:Y:S05]  /*197d0*/  CALL.REL.NOINC `($__internal_2_$__cuda_sm20_rem_u64) ;  /* 0x000000a000507944 */ /* 0x003fea0003c00000 */
[----:B------:R-:W-:-:S07]  /*197e0*/  IMAD.MOV.U32 R4, RZ, RZ, R8 ;  /* 0x000000ffff047224 */ /* 0x000fce00078e0008 */
.L_x_531:
[----:B------:R-:W-:Y:S05]  /*197f0*/  BSYNC.RECONVERGENT B2 ;  /* 0x0000000000027941 */ /* 0x000fea0003800200 */
.L_x_529:
        /* <DEDUP_REMOVED lines=9> */
[----:B------:R-:W-:-:S04]  /*19890*/  VIADD R12, R12, 0x4 ;  /* 0x000000040c0c7836 */ /* 0x000fc80000000000 */
        /* <DEDUP_REMOVED lines=14> */
.L_x_533:
[----:B------:R-:W-:-:S07]  /*19980*/  MOV R4, 0x199a0 ;  /* 0x000199a000047802 */ /* 0x000fce0000000f00 */
[----:B01----:R-:W-:Y:S05]  /*19990*/  CALL.REL.NOINC `($__internal_2_$__cuda_sm20_rem_u64) ;  /* 0x0000009c00e07944 */ /* 0x003fea0003c00000 */
[----:B------:R-:W-:Y:S01]  /*199a0*/  IADD3 R12, PT, PT, R12, 0x4, RZ ;  /* 0x000000040c0c7810 */ /* 0x000fe20007ffe0ff */
[----:B------:R-:W-:-:S07]  /*199b0*/  IMAD.MOV.U32 R13, RZ, RZ, R8 ;  /* 0x000000ffff0d7224 */ /* 0x000fce00078e0008 */
.L_x_534:
[----:B------:R-:W-:Y:S05]  /*199c0*/  BSYNC.RECONVERGENT B2 ;  /* 0x0000000000027941 */ /* 0x000fea0003800200 */
.L_x_532:
[----:B------:R-:W-:Y:S05]  /*199d0*/  BRA `(.L_x_535) ;  /* 0xfffffff000347947 */ /* 0x000fea000383ffff */
.L_x_516:
[----:B------:R-:W-:Y:S05]  /*199e0*/  BSYNC.RECONVERGENT B1 ;  /* 0x0000000000017941 */ /* 0x000fea0003800200 */
.L_x_509:
[----:B------:R-:W2:Y:S01]  /*199f0*/  LDC R5, c[0x3][R24+0x241c] ;  /* 0x00c9070018057b82 */ /* 0x000ea20000000800 */
[----:B------:R-:W-:Y:S01]  /*19a00*/  BSSY.RECONVERGENT B1, `(.L_x_536) ;  /* 0x000001d000017945 */ /* 0x000fe20003800200 */
[-C--:B--2---:R-:W-:Y:S02]  /*19a10*/  IMAD R13, R21, R5.reuse, RZ ;  /* 0x00000005150d7224 */ /* 0x084fe400078e02ff */
[----:B0-----:R-:W-:-:S05]  /*19a20*/  IMAD.WIDE.U32 R20, R20, R5, RZ ;  /* 0x0000000514147225 */ /* 0x001fca00078e00ff */
        /* <DEDUP_REMOVED lines=22> */
.L_x_537:
[----:B------:R-:W-:Y:S02]  /*19b90*/  MOV R6, R20 ;  /* 0x0000001400067202 */ /* 0x000fe40000000f00 */
[----:B------:R-:W-:-:S07]  /*19ba0*/  MOV R4, 0x19bc0 ;  /* 0x00019bc000047802 */ /* 0x000fce0000000f00 */
[----:B-1----:R-:W-:Y:S05]  /*19bb0*/  CALL.REL.NOINC `($__internal_2_$__cuda_sm20_rem_u64) ;  /* 0x0000009c00587944 */ /* 0x002fea0003c00000 */
[----:B------:R-:W-:-:S07]  /*19bc0*/  IMAD.MOV.U32 R4, RZ, RZ, R8 ;  /* 0x000000ffff047224 */ /* 0x000fce00078e0008 */
.L_x_538:
[----:B------:R-:W-:Y:S05]  /*19bd0*/  BSYNC.RECONVERGENT B1 ;  /* 0x0000000000017941 */ /* 0x000fea0003800200 */
.L_x_536:
        /* <DEDUP_REMOVED lines=24> */
.L_x_540:
[----:B------:R-:W-:-:S07]  /*19d60*/  MOV R8, 0x19d80 ;  /* 0x00019d8000087802 */ /* 0x000fce0000000f00 */
[----:B-1----:R-:W-:Y:S05]  /*19d70*/  CALL.REL.NOINC `($__internal_1_$__cuda_sm20_rem_s64) ;  /* 0x0000009400b07944 */ /* 0x002fea0003c00000 */
[----:B------:R-:W-:Y:S01]  /*19d80*/  MOV R4, R5 ;  /* 0x0000000500047202 */ /* 0x000fe20000000f00 */
[----:B------:R-:W-:-:S07]  /*19d90*/  IMAD.MOV.U32 R5, RZ, RZ, R6 ;  /* 0x000000ffff057224 */ /* 0x000fce00078e0006 */
.L_x_541:
[----:B------:R-:W-:Y:S05]  /*19da0*/  BSYNC.RECONVERGENT B1 ;  /* 0x0000000000017941 */ /* 0x000fea0003800200 */
.L_x_539:
        /* <DEDUP_REMOVED lines=24> */
.L_x_543:
[----:B------:R-:W-:-:S07]  /*19f30*/  MOV R8, 0x19f50 ;  /* 0x00019f5000087802 */ /* 0x000fce0000000f00 */
[----:B-1----:R-:W-:Y:S05]  /*19f40*/  CALL.REL.NOINC `($__internal_1_$__cuda_sm20_rem_s64) ;  /* 0x00000094003c7944 */ /* 0x002fea0003c00000 */
.L_x_544:
[----:B------:R-:W-:Y:S05]  /*19f50*/  BSYNC.RECONVERGENT B1 ;  /* 0x0000000000017941 */ /* 0x000fea0003800200 */
.L_x_542:
[----:B------:R2:W-:Y:S02]  /*19f60*/  STS [R2], R5 ;  /* 0x0000000502007388 */ /* 0x0005e40000000800 */
.L_x_508:
[----:B------:R-:W-:Y:S05]  /*19f70*/  BSYNC.RECONVERGENT B0 ;  /* 0x0000000000007941 */ /* 0x000fea0003800200 */
.L_x_507:
[----:B------:R-:W3:Y:S08]  /*19f80*/  S2UR UR13, SR_CgaCtaId ;  /* 0x00000000000d79c3 */ /* 0x000ef00000008800 */
[----:B------:R-:W-:Y:S06]  /*19f90*/  BAR.SYNC.DEFER_BLOCKING 0x0 ;  /* 0x0000000000007b1d */ /* 0x000fec0000010000 */
[----:B------:R-:W-:-:S02]  /*19fa0*/  UMOV UR12, 0x400 ;  /* 0x00000400000c7882 */ /* 0x000fc40000000000 */
[----:B---3--:R-:W-:-:S09]  /*19fb0*/  ULEA UR8, UR13, UR12, 0x18 ;  /* 0x0000000c0d087291 */ /* 0x008fd2000f8ec0ff */
[----:B------:R-:W3:Y:S04]  /*19fc0*/  LDS R17, [UR8+0x2a0] ;  /* 0x0002a008ff117984 */ /* 0x000ee80008000800 */
[----:B------:R-:W4:Y:S04]  /*19fd0*/  LDS R4, [UR8+0x2a4] ;  /* 0x0002a408ff047984 */ /* 0x000f280008000800 */
[----:B--2---:R-:W2:Y:S04]  /*19fe0*/  LDS R5, [UR8+0x2a8] ;  /* 0x0002a808ff057984 */ /* 0x004ea80008000800 */
[----:B------:R-:W5:Y:S04]  /*19ff0*/  LDS R6, [UR8+0x2ac] ;  /* 0x0002ac08ff067984 */ /* 0x000f680008000800 */
[----:B------:R-:W0:Y:S04]  /*1a000*/  LDS R7, [UR8+0x2b0] ;  /* 0x0002b008ff077984 */ /* 0x000e280008000800 */
[----:B------:R-:W1:Y:S04]  /*1a010*/  LDS R8, [UR8+0x2b4] ;  /* 0x0002b408ff087984 */ /* 0x000e680008000800 */
[----:B------:R-:W1:Y:S04]  /*1a020*/  LDS R12, [UR8+0x2b8] ;  /* 0x0002b808ff0c7984 */ /* 0x000e680008000800 */
[----:B------:R-:W1:Y:S04]  /*1a030*/  LDS R13, [UR8+0x2bc] ;  /* 0x0002bc08ff0d7984 */ /* 0x000e680008000800 */
[----:B------:R-:W1:Y:S04]  /*1a040*/  LDS R14, [UR8+0x2c0] ;  /* 0x0002c008ff0e7984 */ /* 0x000e680008000800 */
[----:B------:R-:W1:Y:S04]  /*1a050*/  LDS R15, [UR8+0x2c4] ;  /* 0x0002c408ff0f7984 */ /* 0x000e680008000800 */
[----:B------:R-:W1:Y:S04]  /*1a060*/  LDS R16, [UR8+0x2c8] ;  /* 0x0002c808ff107984 */ /* 0x000e680008000800 */
[----:B---3--:R-:W-:Y:S04]  /*1a070*/  STS [UR8+0x10c], R17 ;  /* 0x00010c11ff007988 */ /* 0x008fe80008000808 */
[----:B----4-:R-:W-:Y:S04]  /*1a080*/  STS [UR8+0x110], R4 ;  /* 0x00011004ff007988 */ /* 0x010fe80008000808 */
[----:B--2---:R-:W-:Y:S04]  /*1a090*/  STS [UR8+0x114], R5 ;  /* 0x00011405ff007988 */ /* 0x004fe80008000808 */
[----:B-----5:R-:W-:Y:S04]  /*1a0a0*/  STS [UR8+0x118], R6 ;  /* 0x00011806ff007988 */ /* 0x020fe80008000808 */
[----:B0-----:R-:W-:Y:S04]  /*1a0b0*/  STS [UR8+0x11c], R7 ;  /* 0x00011c07ff007988 */ /* 0x001fe80008000808 */
[----:B-1----:R-:W-:Y:S04]  /*1a0c0*/  STS [UR8+0x120], R8 ;  /* 0x00012008ff007988 */ /* 0x002fe80008000808 */
[----:B------:R-:W-:Y:S04]  /*1a0d0*/  STS [UR8+0x124], R12 ;  /* 0x0001240cff007988 */ /* 0x000fe80008000808 */
[----:B------:R-:W-:Y:S04]  /*1a0e0*/  STS [UR8+0x128], R13 ;  /* 0x0001280dff007988 */ /* 0x000fe80008000808 */
[----:B------:R-:W-:Y:S04]  /*1a0f0*/  STS [UR8+0x12c], R14 ;  /* 0x00012c0eff007988 */ /* 0x000fe80008000808 */
[----:B------:R-:W-:Y:S04]  /*1a100*/  STS [UR8+0x130], R15 ;  /* 0x0001300fff007988 */ /* 0x000fe80008000808 */
[----:B------:R-:W-:Y:S04]  /*1a110*/  STS [UR8+0x134], R16 ;  /* 0x00013410ff007988 */ /* 0x000fe80008000808 */
        /* <DEDUP_REMOVED lines=28> */
[----:B0-----:R-:W-:Y:S04]  /*1a2e0*/  STS [UR8+0x138], R17 ;  /* 0x00013811ff007988 */ /* 0x001fe80008000808 */
[----:B-1----:R-:W-:Y:S04]  /*1a2f0*/  STS [UR8+0x13c], R4 ;  /* 0x00013c04ff007988 */ /* 0x002fe80008000808 */
[----:B--2---:R-:W-:Y:S04]  /*1a300*/  STS [UR8+0x140], R5 ;  /* 0x00014005ff007988 */ /* 0x004fe80008000808 */
[----:B---3--:R-:W-:Y:S04]  /*1a310*/  STS [UR8+0x144], R6 ;  /* 0x00014406ff007988 */ /* 0x008fe80008000808 */
[----:B----4-:R-:W-:Y:S04]  /*1a320*/  STS [UR8+0x148], R7 ;  /* 0x00014807ff007988 */ /* 0x010fe80008000808 */
[----:B-----5:R-:W-:Y:S04]  /*1a330*/  STS [UR8+0x14c], R8 ;  /* 0x00014c08ff007988 */ /* 0x020fe80008000808 */
[----:B------:R-:W-:Y:S04]  /*1a340*/  STS [UR8+0x150], R12 ;  /* 0x0001500cff007988 */ /* 0x000fe80008000808 */
        /* <DEDUP_REMOVED lines=49> */
[----:B0-----:R0:W-:Y:S04]  /*1a660*/  STS [UR8+0x1a8], R4 ;  /* 0x0001a804ff007988 */ /* 0x0011e80008000808 */
[----:B-1----:R0:W-:Y:S04]  /*1a670*/  STS [UR8+0x1ac], R5 ;  /* 0x0001ac05ff007988 */ /* 0x0021e80008000808 */
[----:B--2---:R0:W-:Y:S04]  /*1a680*/  STS [UR8+0x1b0], R6 ;  /* 0x0001b006ff007988 */ /* 0x0041e80008000808 */
[----:B---3--:R0:W-:Y:S04]  /*1a690*/  STS [UR8+0x1b4], R7 ;  /* 0x0001b407ff007988 */ /* 0x0081e80008000808 */
[----:B----4-:R0:W-:Y:S04]  /*1a6a0*/  STS [UR8+0x1b8], R8 ;  /* 0x0001b808ff007988 */ /* 0x0101e80008000808 */
[----:B-----5:R0:W-:Y:S04]  /*1a6b0*/  STS [UR8+0x1bc], R12 ;  /* 0x0001bc0cff007988 */ /* 0x0201e80008000808 */
[----:B------:R0:W-:Y:S04]  /*1a6c0*/  STS [UR8+0x1c0], R13 ;  /* 0x0001c00dff007988 */ /* 0x0001e80008000808 */
        /* <DEDUP_REMOVED lines=20> */
[----:B------:R0:W-:Y:S02]  /*1a810*/  STS [UR8+0x214], R36 ;  /* 0x00021424ff007988 */ /* 0x0001e40008000808 */
.L_x_361:
[----:B------:R-:W-:-:S04]  /*1a820*/  UIADD3 UR9, UPT, UPT, UR9, -0x1, URZ ;  /* 0xffffffff09097890 */ /* 0x000fc8000fffe0ff */
[----:B------:R-:W-:-:S09]  /*1a830*/  UISETP.NE.AND UP0, UPT, UR9, -0x1, UPT ;  /* 0xffffffff0900788c */ /* 0x000fd2000bf05270 */
[----:B------:R-:W-:Y:S05]  /*1a840*/  BRA.U UP0, `(.L_x_545) ;  /* 0xfffffee500a07547 */ /* 0x000fea000b83ffff */
[----:B------:R-:W-:Y:S01]  /*1a850*/  ISETP.GT.U32.AND P0, PT, R0, 0x20, PT ;  /* 0x000000200000780c */ /* 0x000fe20003f04070 */
[----:B------:R-:W-:Y:S01]  /*1a860*/  UIADD3 UR12, UPT, UPT, UR12, 0x10c, URZ ;  /* 0x0000010c0c0c7890 */ /* 0x000fe2000fffe0ff */
[----:B------:R-:W-:Y:S03]  /*1a870*/  BSSY.RECONVERGENT B0, `(.L_x_546) ;  /* 0x00000c1000007945 */ /* 0x000fe60003800200 */
[----:B------:R-:W-:-:S06]  /*1a880*/  ULEA UR12, UR13, UR12, 0x18 ;  /* 0x0000000c0d0c7291 */ /* 0x000fcc000f8ec0ff */
[----:B0-----:R-:W-:Y:S02]  /*1a890*/  LEA R12, R0, UR12, 0x2 ;  /* 0x0000000c000c7c11 */ /* 0x001fe4000f8e10ff */
[----:B------:R-:W-:Y:S05]  /*1a8a0*/  @P0 BRA `(.L_x_547) ;  /* 0x0000000800f40947 */ /* 0x000fea0003800000 */
[----:B------:R0:W5:Y:S01]  /*1a8b0*/  LDG.E R7, desc[UR10][R42.64] ;  /* 0x0000000a2a077981 */ /* 0x000162000c1e1900 */
[----:B------:R-:W1:Y:S01]  /*1a8c0*/  LDC R5, c[0x3][R24+0x2700] ;  /* 0x00c9c00018057b82 */ /* 0x000e620000000800 */
[----:B------:R-:W-:Y:S02]  /*1a8d0*/  BSSY.RECONVERGENT B1, `(.L_x_548) ;  /* 0x000001d000017945 */ /* 0x000fe40003800200 */
        /* <DEDUP_REMOVED lines=23> */
.L_x_549:
[----:B------:R-:W-:Y:S01]  /*1aa50*/  IMAD.MOV.U32 R6, RZ, RZ, R4 ;  /* 0x000000ffff067224 */ /* 0x000fe200078e0004 */
[----:B------:R-:W-:-:S07]  /*1aa60*/  MOV R4, 0x1aa80 ;  /* 0x0001aa8000047802 */ /* 0x000fce0000000f00 */
[----:B-----5:R-:W-:Y:S05]  /*1aa70*/  CALL.REL.NOINC `($__internal_2_$__cuda_sm20_rem_u64) ;  /* 0x0000008c00a87944 */ /* 0x020fea0003c00000 */
[----:B------:R-:W-:Y:S01]  /*1aa80*/  MOV R30, R8 ;  /* 0x00000008001e7202 */ /* 0x000fe20000000f00 */
[----:B------:R-:W-:-:S07]  /*1aa90*/  IMAD.MOV.U32 R31, RZ, RZ, R5 ;  /* 0x000000ffff1f7224 */ /* 0x000fce00078e0005 */
.L_x_550:
[----:B------:R-:W-:Y:S05]  /*1aaa0*/  BSYNC.RECONVERGENT B1 ;  /* 0x0000000000017941 */ /* 0x000fea0003800200 */
.L_x_548:
        /* <DEDUP_REMOVED lines=12> */
.L_x_556:
        /* <DEDUP_REMOVED lines=30> */
.L_x_554:
        /* <DEDUP_REMOVED lines=14> */
.L_x_555:
[----:B------:R-:W-:Y:S05]  /*1ae30*/  BSYNC.RECONVERGENT B2 ;  /* 0x0000000000027941 */ /* 0x000fea0003800200 */
.L_x_553:
[----:B------:R-:W-:Y:S01]  /*1ae40*/  IADD3 R17, P0, PT, RZ, -R14, RZ ;  /* 0x8000000eff117210 */ /* 0x000fe20007f1e0ff */
[----:B------:R-:W-:Y:S01]  /*1ae50*/  IMAD.MOV.U32 R14, RZ, RZ, R23 ;  /* 0x000000ffff0e7224 */ /* 0x000fe200078e0017 */
[----:B------:R-:W-:Y:S01]  /*1ae60*/  MOV R27, R26 ;  /* 0x0000001a001b7202 */ /* 0x000fe20000000f00 */
[----:B------:R-:W-:Y:S01]  /*1ae70*/  IMAD.MOV.U32 R28, RZ, RZ, R6 ;  /* 0x000000ffff1c7224 */ /* 0x000fe200078e0006 */
[----:B------:R-:W-:Y:S02]  /*1ae80*/  IADD3.X R4, PT, PT, RZ, ~R15, RZ, P0, !PT ;  /* 0x8000000fff047210 */ /* 0x000fe400007fe4ff */
[----:B------:R-:W-:Y:S02]  /*1ae90*/  ISETP.NE.U32.AND P0, PT, R16, RZ, PT ;  /* 0x000000ff1000720c */ /* 0x000fe40003f05070 */
[----:B------:R-:W-:Y:S01]  /*1aea0*/  MOV R15, R22 ;  /* 0x00000016000f7202 */ /* 0x000fe20000000f00 */
[-C--:B------:R-:W-:Y:S01]  /*1aeb0*/  IMAD R4, R4, R21.reuse, RZ ;  /* 0x0000001504047224 */ /* 0x080fe200078e02ff */
[----:B------:R-:W-:Y:S01]  /*1aec0*/  ISETP.NE.AND.EX P0, PT, R5, RZ, PT, P0 ;  /* 0x000000ff0500720c */ /* 0x000fe20003f05300 */
[----:B------:R-:W-:Y:S01]  /*1aed0*/  IMAD.MOV.U32 R22, RZ, RZ, R13 ;  /* 0x000000ffff167224 */ /* 0x000fe200078e000d */
[----:B------:R-:W-:Y:S01]  /*1aee0*/  MOV R23, R21 ;  /* 0x0000001500177202 */ /* 0x000fe20000000f00 */
[----:B------:R-:W-:-:S04]  /*1aef0*/  IMAD.WIDE.U32 R14, R21, R17, R14 ;  /* 0x00000011150e7225 */ /* 0x000fc800078e000e */
[----:B------:R-:W-:-:S04]  /*1af00*/  IMAD R17, R13, R17, R4 ;  /* 0x000000110d117224 */ /* 0x000fc800078e0204 */
[----:B------:R-:W-:Y:S02]  /*1af10*/  IMAD.IADD R4, R15, 0x1, R17 ;  /* 0x000000010f047824 */ /* 0x000fe400078e0211 */
[----:B------:R-:W-:Y:S05]  /*1af20*/  @P0 BRA `(.L_x_556) ;  /* 0xfffffffc00100947 */ /* 0x000fea000383ffff */
.L_x_552:
[----:B------:R-:W-:Y:S05]  /*1af30*/  BSYNC.RECONVERGENT B1 ;  /* 0x0000000000017941 */ /* 0x000fea0003800200 */
.L_x_551:
        /* <DEDUP_REMOVED lines=28> */
.L_x_560:
[----:B------:R-:W-:-:S07]  /*1b100*/  MOV R8, 0x1b120 ;  /* 0x0001b12000087802 */ /* 0x000fce0000000f00 */
[----:B------:R-:W-:Y:S05]  /*1b110*/  CALL.REL.NOINC `($__internal_1_$__cuda_sm20_rem_s64) ;  /* 0x0000008000c87944 */ /* 0x000fea0003c00000 */
[----:B------:R-:W-:-:S07]  /*1b120*/  IMAD.MOV.U32 R4, RZ, RZ, R5 ;  /* 0x000000ffff047224 */ /* 0x000fce00078e0005 */
.L_x_561:
[----:B------:R-:W-:Y:S05]  /*1b130*/  BSYNC.RECONVERGENT B2 ;  /* 0x0000000000027941 */ /* 0x000fea0003800200 */
.L_x_559:
[----:B------:R-:W-:-:S07]  /*1b140*/  MOV R15, R4 ;  /* 0x00000004000f7202 */ /* 0x000fce0000000f00 */
.L_x_558:
[----:B------:R-:W-:Y:S05]  /*1b150*/  BSYNC.RECONVERGENT B1 ;  /* 0x0000000000017941 */ /* 0x000fea0003800200 */
.L_x_557:
        /* <DEDUP_REMOVED lines=26> */
.L_x_563:
[----:B------:R-:W-:Y:S01]  /*1b300*/  IMAD.MOV.U32 R6, RZ, RZ, R4 ;  /* 0x000000ffff067224 */ /* 0x000fe200078e0004 */
[----:B------:R-:W-:Y:S02]  /*1b310*/  MOV R5, R15 ;  /* 0x0000000f00057202 */ /* 0x000fe40000000f00 */
[----:B------:R-:W-:-:S07]  /*1b320*/  MOV R4, 0x1b340 ;  /* 0x0001b34000047802 */ /* 0x000fce0000000f00 */
[----:B------:R-:W-:Y:S05]  /*1b330*/  CALL.REL.NOINC `($__internal_2_$__cuda_sm20_rem_u64) ;  /* 0x0000008400787944 */ /* 0x000fea0003c00000 */
.L_x_564:
[----:B------:R-:W-:Y:S05]  /*1b340*/  BSYNC.RECONVERGENT B1 ;  /* 0x0000000000017941 */ /* 0x000fea0003800200 */
.L_x_562:
        /* <DEDUP_REMOVED lines=19> */
.L_x_547:
[----:B------:R-:W-:Y:S05]  /*1b480*/  BSYNC.RECONVERGENT B0 ;  /* 0x0000000000007941 */ /* 0x000fea0003800200 */
.L_x_546:
        /* <DEDUP_REMOVED lines=29> */
.L_x_568:
[----:B------:R-:W-:Y:S01]  /*1b660*/  MOV R6, R4 ;  /* 0x0000000400067202 */ /* 0x000fe20000000f00 */
[----:B-----5:R-:W-:Y:S01]  /*1b670*/  IMAD.MOV.U32 R7, RZ, RZ, R13 ;  /* 0x000000ffff077224 */ /* 0x020fe200078e000d */
[----:B------:R-:W-:-:S07]  /*1b680*/  MOV R4, 0x1b6a0 ;  /* 0x0001b6a000047802 */ /* 0x000fce0000000f00 */
[----:B0-----:R-:W-:Y:S05]  /*1b690*/  CALL.REL.NOINC `($__internal_2_$__cuda_sm20_rem_u64) ;  /* 0x0000008000a07944 */ /* 0x001fea0003c00000 */
[----:B------:R-:W-:-:S07]  /*1b6a0*/  MOV R4, R8 ;  /* 0x0000000800047202 */ /* 0x000fce0000000f00 */
.L_x_569:
[----:B------:R-:W-:Y:S05]  /*1b6b0*/  BSYNC.RECONVERGENT B1 ;  /* 0x0000000000017941 */ /* 0x000fea0003800200 */
.L_x_567:
[----:B------:R1:W-:Y:S02]  /*1b6c0*/  STS [R9], R4 ;  /* 0x0000000409007388 */ /* 0x0003e40000000800 */
.L_x_566:
[----:B------:R-:W-:Y:S05]  /*1b6d0*/  BSYNC.RECONVERGENT B0 ;  /* 0x0000000000007941 */ /* 0x000fea0003800200 */
.L_x_565:
        /* <DEDUP_REMOVED lines=12> */
[----:B------:R-:W-:Y:S01]  /*1b7a0*/  FFMA R8, R9, R8, R9 ;  /* 0x0000000809087223 */ /* 0x000fe20000000009 */
[----:B------:R-:W-:-:S03]  /*1b7b0*/  IMAD.MOV.U32 R9, RZ, RZ, 0x8 ;  /* 0x00000008ff097424 */ /* 0x000fc600078e00ff */
[----:B------:R-:W-:Y:S01]  /*1b7c0*/  FFMA R7, R5, R8, RZ ;  /* 0x0000000805077223 */ /* 0x000fe200000000ff */
[----:B------:R-:W-:-:S03]  /*1b7d0*/  IMAD R9, R0, 0x84, R9 ;  /* 0x0000008400097824 */ /* 0x000fc600078e0209 */
[----:B------:R-:W-:Y:S02]  /*1b7e0*/  FFMA R6, -R4, R7, R5 ;  /* 0x0000000704067223 */ /* 0x000fe40000000105 */
[----:B------:R-:W-:Y:S02]  /*1b7f0*/  IADD3 R13, PT, PT, R9, 0x84, RZ ;  /* 0x00000084090d7810 */ /* 0x000fe40007ffe0ff */
[----:B------:R-:W-:Y:S01]  /*1b800*/  FFMA R19, R8, R6, R7 ;  /* 0x0000000608137223 */ /* 0x000fe20000000007 */
[----:B-1----:R-:W-:Y:S06]  /*1b810*/  @!P0 BRA `(.L_x_570) ;  /* 0x00000000000c8947 */ /* 0x002fec0003800000 */
[----:B------:R-:W-:-:S07]  /*1b820*/  MOV R6, 0x1b840 ;  /* 0x0001b84000067802 */ /* 0x000fce0000000f00 */
[----:B------:R-:W-:Y:S05]  /*1b830*/  CALL.REL.NOINC `($__internal_3_$__cuda_sm3x_div_rn_noftz_f32_slowpath) ;  /* 0x0000008400407944 */ /* 0x000fea0003c00000 */
[----:B------:R-:W-:-:S07]  /*1b840*/  IMAD.MOV.U32 R19, RZ, RZ, R4 ;  /* 0x000000ffff137224 */ /* 0x000fce00078e0004 */
.L_x_570:
        /* <DEDUP_REMOVED lines=20> */
.L_x_571:
        /* <DEDUP_REMOVED lines=20> */
.L_x_572:
        /* <DEDUP_REMOVED lines=20> */
.L_x_573:
        /* <DEDUP_REMOVED lines=21> */
.L_x_574:
        /* <DEDUP_REMOVED lines=20> */
.L_x_575:
        /* <DEDUP_REMOVED lines=20> */
.L_x_576:
        /* <DEDUP_REMOVED lines=20> */
.L_x_577:
        /* <DEDUP_REMOVED lines=20> */
.L_x_578:
        /* <DEDUP_REMOVED lines=20> */
.L_x_579:
        /* <DEDUP_REMOVED lines=20> */
.L_x_580:
        /* <DEDUP_REMOVED lines=20> */
.L_x_581:
        /* <DEDUP_REMOVED lines=20> */
.L_x_582:
        /* <DEDUP_REMOVED lines=20> */
.L_x_583:
        /* <DEDUP_REMOVED lines=20> */
.L_x_584:
        /* <DEDUP_REMOVED lines=20> */
.L_x_585:
        /* <DEDUP_REMOVED lines=20> */
.L_x_586:
        /* <DEDUP_REMOVED lines=20> */
.L_x_587:
        /* <DEDUP_REMOVED lines=20> */
.L_x_588:
        /* <DEDUP_REMOVED lines=20> */
.L_x_589:
        /* <DEDUP_REMOVED lines=20> */
.L_x_590:
        /* <DEDUP_REMOVED lines=20> */
.L_x_591:
        /* <DEDUP_REMOVED lines=20> */
.L_x_592:
        /* <DEDUP_REMOVED lines=20> */
.L_x_593:
        /* <DEDUP_REMOVED lines=20> */
.L_x_594:
        /* <DEDUP_REMOVED lines=20> */
.L_x_595:
        /* <DEDUP_REMOVED lines=20> */
.L_x_596:
        /* <DEDUP_REMOVED lines=20> */
.L_x_597:
        /* <DEDUP_REMOVED lines=20> */
.L_x_598:
        /* <DEDUP_REMOVED lines=20> */
.L_x_599:
        /* <DEDUP_REMOVED lines=20> */
.L_x_600:
        /* <DEDUP_REMOVED lines=20> */
.L_x_601:
        /* <DEDUP_REMOVED lines=20> */
.L_x_602:
[----:B------:R0:W5:Y:S01]  /*1e060*/  LDG.E R7, desc[UR10][R42.64+0x84] ;  /* 0x0000840a2a077981 */ /* 0x000162000c1e1900 */
[----:B------:R-:W1:Y:S01]  /*1e070*/  S2UR UR9, SR_CgaCtaId ;  /* 0x00000000000979c3 */ /* 0x000e620000008800 */
[----:B------:R-:W-:Y:S01]  /*1e080*/  FADD R6, R19, R6 ;  /* 0x0000000613067221 */ /* 0x000fe20000000000 */
[----:B------:R-:W-:Y:S01]  /*1e090*/  UMOV UR8, 0x400 ;  /* 0x0000040000087882 */ /* 0x000fe20000000000 */
[----:B------:R-:W-:Y:S02]  /*1e0a0*/  HFMA2 R15, -RZ, RZ, 0, 0 ;  /* 0x00000000ff0f7431 */ /* 0x000fe400000001ff */
[----:B------:R-:W2:Y:S01]  /*1e0b0*/  F2I.U32.TRUNC.NTZ R14, R6 ;  /* 0x00000006000e7305 */ /* 0x000ea2000020f000 */
[----:B-1----:R-:W-:-:S09]  /*1e0c0*/  ULEA UR8, UR9, UR8, 0x18 ;  /* 0x0000000809087291 */ /* 0x002fd2000f8ec0ff */
[----:B--2---:R0:W-:Y:S01]  /*1e0d0*/  STS [UR8+0x434], R14 ;  /* 0x0004340eff007988 */ /* 0x0041e20008000808 */
[----:B------:R-:W-:-:S05]  /*1e0e0*/  UMOV UR8, 0x8 ;  /* 0x0000000800087882 */ /* 0x000fca0000000000 */
.L_x_628:
        /* <DEDUP_REMOVED lines=24> */
.L_x_604:
[----:B------:R-:W-:Y:S02]  /*1e270*/  MOV R6, R4 ;  /* 0x0000000400067202 */ /* 0x000fe40000000f00 */
[----:B------:R-:W-:-:S07]  /*1e280*/  MOV R4, 0x1e2a0 ;  /* 0x0001e2a000047802 */ /* 0x000fce0000000f00 */
[----:B0----5:R-:W-:Y:S05]  /*1e290*/  CALL.REL.NOINC `($__internal_2_$__cuda_sm20_rem_u64) ;  /* 0x0000005400a07944 */ /* 0x021fea0003c00000 */
[----:B------:R-:W-:-:S07]  /*1e2a0*/  IMAD.MOV.U32 R4, RZ, RZ, R8 ;  /* 0x000000ffff047224 */ /* 0x000fce00078e0008 */
.L_x_605:
[----:B------:R-:W-:Y:S05]  /*1e2b0*/  BSYNC.RECONVERGENT B0 ;  /* 0x0000000000007941 */ /* 0x000fea0003800200 */
.L_x_603:
        /* <DEDUP_REMOVED lines=24> */
.L_x_607:
[----:B------:R-:W-:-:S07]  /*1e440*/  MOV R4, 0x1e460 ;  /* 0x0001e46000047802 */ /* 0x000fce0000000f00 */
[----:B0-----:R-:W-:Y:S05]  /*1e450*/  CALL.REL.NOINC `($__internal_2_$__cuda_sm20_rem_u64) ;  /* 0x0000005400307944 */ /* 0x001fea0003c00000 */
[----:B------:R-:W-:Y:S01]  /*1e460*/  MOV R20, R8 ;  /* 0x0000000800147202 */ /* 0x000fe20000000f00 */
[----:B------:R-:W-:-:S07]  /*1e470*/  IMAD.MOV.U32 R21, RZ, RZ, R5 ;  /* 0x000000ffff157224 */ /* 0x000fce00078e0005 */
.L_x_608:
[----:B------:R-:W-:Y:S05]  /*1e480*/  BSYNC.RECONVERGENT B0 ;  /* 0x0000000000007941 */ /* 0x000fea0003800200 */
.L_x_606:
        /* <DEDUP_REMOVED lines=27> */
.L_x_611:
[----:B------:R-:W-:Y:S01]  /*1e640*/  IMAD.MOV.U32 R6, RZ, RZ, R4 ;  /* 0x000000ffff067224 */ /* 0x000fe200078e0004 */
[----:B------:R-:W-:-:S07]  /*1e650*/  MOV R4, 0x1e670 ;  /* 0x0001e67000047802 */ /* 0x000fce0000000f00 */
[----:B0-----:R-:W-:Y:S05]  /*1e660*/  CALL.REL.NOINC `($__internal_2_$__cuda_sm20_rem_u64) ;  /* 0x0000005000ac7944 */ /* 0x001fea0003c00000 */
[----:B------:R-:W-:-:S07]  /*1e670*/  MOV R4, R8 ;  /* 0x0000000800047202 */ /* 0x000fce0000000f00 */
.L_x_612:
[----:B------:R-:W-:Y:S05]  /*1e680*/  BSYNC.RECONVERGENT B0 ;  /* 0x0000000000007941 */ /* 0x000fea0003800200 */
.L_x_610:
        /* <DEDUP_REMOVED lines=24> */
.L_x_614:
[----:B------:R-:W-:-:S07]  /*1e810*/  MOV R4, 0x1e830 ;  /* 0x0001e83000047802 */ /* 0x000fce0000000f00 */
[----:B0-----:R-:W-:Y:S05]  /*1e820*/  CALL.REL.NOINC `($__internal_2_$__cuda_sm20_rem_u64) ;  /* 0x00000050003c7944 */ /* 0x001fea0003c00000 */
[----:B------:R-:W-:Y:S01]  /*1e830*/  IMAD.MOV.U32 R20, RZ, RZ, R8 ;  /* 0x000000ffff147224 */ /* 0x000fe200078e0008 */
[----:B------:R-:W-:-:S07]  /*1e840*/  MOV R21, R5 ;  /* 0x0000000500157202 */ /* 0x000fce0000000f00 */
.L_x_615:
[----:B------:R-:W-:Y:S05]  /*1e850*/  BSYNC.RECONVERGENT B0 ;  /* 0x0000000000007941 */ /* 0x000fea0003800200 */
.L_x_613:
        /* <DEDUP_REMOVED lines=25> */
.L_x_617:
[----:B------:R-:W-:Y:S02]  /*1e9f0*/  MOV R6, R4 ;  /* 0x0000000400067202 */ /* 0x000fe40000000f00 */
[----:B------:R-:W-:-:S07]  /*1ea00*/  MOV R4, 0x1ea20 ;  /* 0x0001ea2000047802 */ /* 0x000fce0000000f00 */
[----:B0-----:R-:W-:Y:S05]  /*1ea10*/  CALL.REL.NOINC `($__internal_2_$__cuda_sm20_rem_u64) ;  /* 0x0000004c00c07944 */ /* 0x001fea0003c00000 */
[----:B------:R-:W-:-:S07]  /*1ea20*/  IMAD.MOV.U32 R4, RZ, RZ, R8 ;  /* 0x000000ffff047224 */ /* 0x000fce00078e0008 */
.L_x_618:
[----:B------:R-:W-:Y:S05]  /*1ea30*/  BSYNC.RECONVERGENT B0 ;  /* 0x0000000000007941 */ /* 0x000fea0003800200 */
.L_x_616:
        /* <DEDUP_REMOVED lines=24> */
.L_x_620:
[----:B------:R-:W-:-:S07]  /*1ebc0*/  MOV R4, 0x1ebe0 ;  /* 0x0001ebe000047802 */ /* 0x000fce0000000f00 */
[----:B0-----:R-:W-:Y:S05]  /*1ebd0*/  CALL.REL.NOINC `($__internal_2_$__cuda_sm20_rem_u64) ;  /* 0x0000004c00507944 */ /* 0x001fea0003c00000 */
[----:B------:R-:W-:Y:S01]  /*1ebe0*/  MOV R20, R8 ;  /* 0x0000000800147202 */ /* 0x000fe20000000f00 */
[----:B------:R-:W-:-:S07]  /*1ebf0*/  IMAD.MOV.U32 R21, RZ, RZ, R5 ;  /* 0x000000ffff157224 */ /* 0x000fce00078e0005 */
.L_x_621:
[----:B------:R-:W-:Y:S05]  /*1ec00*/  BSYNC.RECONVERGENT B0 ;  /* 0x0000000000007941 */ /* 0x000fea0003800200 */
.L_x_619:
        /* <DEDUP_REMOVED lines=25> */
.L_x_623:
[----:B------:R-:W-:Y:S01]  /*1eda0*/  IMAD.MOV.U32 R6, RZ, RZ, R4 ;  /* 0x000000ffff067224 */ /* 0x000fe200078e0004 */
[----:B------:R-:W-:-:S07]  /*1edb0*/  MOV R4, 0x1edd0 ;  /* 0x0001edd000047802 */ /* 0x000fce0000000f00 */
[----:B0-----:R-:W-:Y:S05]  /*1edc0*/  CALL.REL.NOINC `($__internal_2_$__cuda_sm20_rem_u64) ;  /* 0x0000004800d47944 */ /* 0x001fea0003c00000 */
[----:B------:R-:W-:-:S07]  /*1edd0*/  MOV R4, R8 ;  /* 0x0000000800047202 */ /* 0x000fce0000000f00 */
.L_x_624:
[----:B------:R-:W-:Y:S05]  /*1ede0*/  BSYNC.RECONVERGENT B0 ;  /* 0x0000000000007941 */ /* 0x000fea0003800200 */
.L_x_622:
        /* <DEDUP_REMOVED lines=23> */
.L_x_626:
[----:B------:R-:W-:-:S07]  /*1ef60*/  MOV R4, 0x1ef80 ;  /* 0x0001ef8000047802 */ /* 0x000fce0000000f00 */
[----:B0-----:R-:W-:Y:S05]  /*1ef70*/  CALL.REL.NOINC `($__internal_2_$__cuda_sm20_rem_u64) ;  /* 0x0000004800687944 */ /* 0x001fea0003c00000 */
[----:B------:R-:W-:-:S07]  /*1ef80*/  MOV R15, R8 ;  /* 0x00000008000f7202 */ /* 0x000fce0000000f00 */
.L_x_627:
[----:B------:R-:W-:Y:S05]  /*1ef90*/  BSYNC.RECONVERGENT B0 ;  /* 0x0000000000007941 */ /* 0x000fea0003800200 */
.L_x_625:
[----:B------:R-:W-:Y:S01]  /*1efa0*/  VIADD R13, R13, 0x10 ;  /* 0x000000100d0d7836 */ /* 0x000fe20000000000 */
[----:B------:R-:W1:Y:S01]  /*1efb0*/  LDS R18, [UR7] ;  /* 0x00000007ff127984 */ /* 0x000e620008000800 */
[----:B------:R-:W-:Y:S02]  /*1efc0*/  UIADD3 UR8, UPT, UPT, UR8, 0x10, URZ ;  /* 0x0000001008087890 */ /* 0x000fe4000fffe0ff */
[----:B------:R-:W-:Y:S01]  /*1efd0*/  UIADD3 UR7, UPT, UPT, UR7, 0x10, URZ ;  /* 0x0000001007077890 */ /* 0x000fe2000fffe0ff */
[----:B------:R-:W-:Y:S11]  /*1efe0*/  BRA `(.L_x_628) ;  /* 0xfffffff000407947 */ /* 0x000ff6000383ffff */
.L_x_609:
        /* <DEDUP_REMOVED lines=23> */
.L_x_630:
[----:B------:R-:W-:Y:S01]  /*1f160*/  IMAD.MOV.U32 R6, RZ, RZ, R4 ;  /* 0x000000ffff067224 */ /* 0x000fe200078e0004 */
[----:B------:R-:W-:-:S07]  /*1f170*/  MOV R4, 0x1f190 ;  /* 0x0001f19000047802 */ /* 0x000fce0000000f00 */
[----:B0-----:R-:W-:Y:S05]  /*1f180*/  CALL.REL.NOINC `($__internal_2_$__cuda_sm20_rem_u64) ;  /* 0x0000004400e47944 */ /* 0x001fea0003c00000 */
[----:B------:R-:W-:-:S07]  /*1f190*/  MOV R4, R8 ;  /* 0x0000000800047202 */ /* 0x000fce0000000f00 */
.L_x_631:
[----:B------:R-:W-:Y:S05]  /*1f1a0*/  BSYNC.RECONVERGENT B0 ;  /* 0x0000000000007941 */ /* 0x000fea0003800200 */
.L_x_629:
        /* <DEDUP_REMOVED lines=24> */
.L_x_633:
[----:B------:R-:W-:-:S07]  /*1f330*/  MOV R8, 0x1f350 ;  /* 0x0001f35000087802 */ /* 0x000fce0000000f00 */
[----:B------:R-:W-:Y:S05]  /*1f340*/  CALL.REL.NOINC `($__internal_1_$__cuda_sm20_rem_s64) ;  /* 0x00000040003c7944 */ /* 0x000fea0003c00000 */
[----:B------:R-:W-:Y:S01]  /*1f350*/  IMAD.MOV.U32 R4, RZ, RZ, R5 ;  /* 0x000000ffff047224 */ /* 0x000fe200078e0005 */
[----:B------:R-:W-:-:S07]  /*1f360*/  MOV R5, R6 ;  /* 0x0000000600057202 */ /* 0x000fce0000000f00 */
.L_x_634:
[----:B------:R-:W-:Y:S05]  /*1f370*/  BSYNC.RECONVERGENT B0 ;  /* 0x0000000000007941 */ /* 0x000fea0003800200 */
.L_x_632:
        /* <DEDUP_REMOVED lines=24> */
.L_x_636:
[----:B------:R-:W-:-:S07]  /*1f500*/  MOV R8, 0x1f520 ;  /* 0x0001f52000087802 */ /* 0x000fce0000000f00 */
[----:B------:R-:W-:Y:S05]  /*1f510*/  CALL.REL.NOINC `($__internal_1_$__cuda_sm20_rem_s64) ;  /* 0x0000003c00c87944 */ /* 0x000fea0003c00000 */
[----:B------:R-:W-:-:S07]  /*1f520*/  IMAD.MOV.U32 R3, RZ, RZ, R5 ;  /* 0x000000ffff037224 */ /* 0x000fce00078e0005 */
.L_x_637:
[----:B------:R-:W-:Y:S05]  /*1f530*/  BSYNC.RECONVERGENT B0 ;  /* 0x0000000000007941 */ /* 0x000fea0003800200 */
.L_x_635:
[----:B------:R-:W-:Y:S01]  /*1f540*/  STS [R2], R3 ;  /* 0x0000000302007388 */ /* 0x000fe20000000800 */
[----:B------:R-:W-:Y:S06]  /*1f550*/  BAR.SYNC.DEFER_BLOCKING 0x0 ;  /* 0x0000000000007b1d */ /* 0x000fec0000010000 */
[----:B------:R0:W5:Y:S02]  /*1f560*/  LDG.E R7, desc[UR10][R42.64+0x84] ;  /* 0x0000840a2a077981 */ /* 0x000164000c1e1900 */
[----:B------:R-:W1:Y:S01]  /*1f570*/  LDC R5, c[0x3][R24+0x2784] ;  /* 0x00c9e10018057b82 */ /* 0x000e620000000800 */
[----:B------:R-:W-:Y:S01]  /*1f580*/  BSSY.RECONVERGENT B0, `(.L_x_638) ;  /* 0x000001e000007945 */ /* 0x000fe20003800200 */
        /* <DEDUP_REMOVED lines=15> */
[----:B------:R-:W-:Y:S02]  /*1f680*/  IMAD R4, R7, R13, R4 ;  /* 0x0000000d07047224 */ /* 0x000fe400078e0204 */
[----:B------:R-:W-:-:S03]  /*1f690*/  IMAD.MOV.U32 R13, RZ, RZ, RZ ;  /* 0x000000ffff0d7224 */ /* 0x000fc600078e00ff */
[----:B------:R-:W-:-:S13]  /*1f6a0*/  ISETP.GE.U32.AND P0, PT, R4, R7, PT ;  /* 0x000000070400720c */ /* 0x000fda0003f06070 */
[----:B------:R-:W-:-:S04]  /*1f6b0*/  @P0 IADD3 R4, PT, PT, -R7, R4, RZ ;  /* 0x0000000407040210 */ /* 0x000fc80007ffe1ff */
[----:B------:R-:W-:-:S13]  /*1f6c0*/  ISETP.GE.U32.AND P0, PT, R4, R7, PT ;  /* 0x000000070400720c */ /* 0x000fda0003f06070 */
[----:B------:R-:W-:Y:S01]  /*1f6d0*/  @P0 IMAD.IADD R4, R4, 0x1, -R7 ;  /* 0x0000000104040824 */ /* 0x000fe200078e0a07 */
[----:B------:R-:W-:-:S04]  /*1f6e0*/  @!P1 LOP3.LUT R4, RZ, R7, RZ, 0x33, !PT ;  /* 0x00000007ff049212 */ /* 0x000fc800078e33ff */
[----:B------:R-:W-:Y:S01]  /*1f6f0*/  MOV R12, R4 ;  /* 0x00000004000c7202 */ /* 0x000fe20000000f00 */
[----:B------:R-:W-:Y:S06]  /*1f700*/  BRA `(.L_x_640) ;  /* 0x0000000000147947 */ /* 0x000fec0003800000 */
.L_x_639:
[----:B------:R-:W-:Y:S02]  /*1f710*/  MOV R6, R4 ;  /* 0x0000000400067202 */ /* 0x000fe40000000f00 */
[----:B------:R-:W-:-:S07]  /*1f720*/  MOV R4, 0x1f740 ;  /* 0x0001f74000047802 */ /* 0x000fce0000000f00 */
[----:B-----5:R-:W-:Y:S05]  /*1f730*/  CALL.REL.NOINC `($__internal_2_$__cuda_sm20_rem_u64) ;  /* 0x0000004000787944 */ /* 0x020fea0003c00000 */
[----:B------:R-:W-:Y:S01]  /*1f740*/  IMAD.MOV.U32 R12, RZ, RZ, R8 ;  /* 0x000000ffff0c7224 */ /* 0x000fe200078e0008 */
[----:B------:R-:W-:-:S07]  /*1f750*/  MOV R13, R5 ;  /* 0x00000005000d7202 */ /* 0x000fce0000000f00 */
.L_x_640:
[----:B------:R-:W-:Y:S05]  /*1f760*/  BSYNC.RECONVERGENT B0 ;  /* 0x0000000000007941 */ /* 0x000fea0003800200 */
.L_x_638:
[----:B------:R-:W2:Y:S01]  /*1f770*/  LDG.E R5, desc[UR10][R40.64+0x84] ;  /* 0x0000840a28057981 */ /* 0x000ea2000c1e1900 */
[----:B------:R-:W-:Y:S03]  /*1f780*/  BSSY.RECONVERGENT B0, `(.L_x_641) ;  /* 0x000001c000007945 */ /* 0x000fe60003800200 */
[----:B------:R-:W2:Y:S02]  /*1f790*/  LDS R4, [R2] ;  /* 0x0000000002047984 */ /* 0x000ea40000000800 */
[----:B--2---:R-:W-:-:S05]  /*1f7a0*/  IMAD.WIDE.U32 R4, R5, R4, RZ ;  /* 0x0000000405047225 */ /* 0x004fca00078e00ff */
[----:B------:R-:W-:-:S13]  /*1f7b0*/  ISETP.NE.U32.AND P0, PT, R5, RZ, PT ;  /* 0x000000ff0500720c */ /* 0x000fda0003f05070 */
[----:B------:R-:W-:Y:S05]  /*1f7c0*/  @P0 BRA `(.L_x_642) ;  /* 0x00000000004c0947 */ /* 0x000fea0003800000 */
[----:B------:R-:W0:Y:S01]  /*1f7d0*/  I2F.U32.RP R5, R7 ;  /* 0x0000000700057306 */ /* 0x000e220000209000 */
        /* <DEDUP_REMOVED lines=18> */
.L_x_642:
[----:B------:R-:W-:Y:S02]  /*1f900*/  MOV R6, R4 ;  /* 0x0000000400067202 */ /* 0x000fe40000000f00 */
[----:B------:R-:W-:-:S07]  /*1f910*/  MOV R4, 0x1f930 ;  /* 0x0001f93000047802 */ /* 0x000fce0000000f00 */
[----:B------:R-:W-:Y:S05]  /*1f920*/  CALL.REL.NOINC `($__internal_2_$__cuda_sm20_rem_u64) ;  /* 0x0000003c00fc7944 */ /* 0x000fea0003c00000 */
[----:B------:R-:W-:-:S07]  /*1f930*/  IMAD.MOV.U32 R4, RZ, RZ, R8 ;  /* 0x000000ffff047224 */ /* 0x000fce00078e0008 */
.L_x_643:
[----:B------:R-:W-:Y:S05]  /*1f940*/  BSYNC.RECONVERGENT B0 ;  /* 0x0000000000007941 */ /* 0x000fea0003800200 */
.L_x_641:
        /* <DEDUP_REMOVED lines=24> */
.L_x_645:
[----:B------:R-:W-:-:S07]  /*1fad0*/  MOV R4, 0x1faf0 ;  /* 0x0001faf000047802 */ /* 0x000fce0000000f00 */
[----:B------:R-:W-:Y:S05]  /*1fae0*/  CALL.REL.NOINC `($__internal_2_$__cuda_sm20_rem_u64) ;  /* 0x0000003c008c7944 */ /* 0x000fea0003c00000 */
[----:B------:R-:W-:-:S07]  /*1faf0*/  MOV R4, R8 ;  /* 0x0000000800047202 */ /* 0x000fce0000000f00 */
.L_x_646:
[----:B------:R-:W-:Y:S05]  /*1fb00*/  BSYNC.RECONVERGENT B0 ;  /* 0x0000000000007941 */ /* 0x000fea0003800200 */
.L_x_644:
[-C--:B------:R-:W-:Y:S01]  /*1fb10*/  IMAD R3, R5, R25.reuse, RZ ;  /* 0x0000001905037224 */ /* 0x080fe200078e02ff */
[----:B------:R-:W-:Y:S01]  /*1fb20*/  BSSY.RECONVERGENT B0, `(.L_x_647) ;  /* 0x000001c000007945 */ /* 0x000fe20003800200 */
        /* <DEDUP_REMOVED lines=22> */
.L_x_648:
[----:B------:R-:W-:Y:S01]  /*1fc90*/  MOV R6, R4 ;  /* 0x0000000400067202 */ /* 0x000fe20000000f00 */
[----:B------:R-:W-:Y:S01]  /*1fca0*/  IMAD.MOV.U32 R5, RZ, RZ, R3 ;  /* 0x000000ffff057224 */ /* 0x000fe200078e0003 */
[----:B------:R-:W-:-:S07]  /*1fcb0*/  MOV R4, 0x1fcd0 ;  /* 0x0001fcd000047802 */ /* 0x000fce0000000f00 */
[----:B------:R-:W-:Y:S05]  /*1fcc0*/  CALL.REL.NOINC `($__internal_2_$__cuda_sm20_rem_u64) ;  /* 0x0000003c00147944 */ /* 0x000fea0003c00000 */
[----:B------:R-:W-:-:S07]  /*1fcd0*/  MOV R4, R8 ;  /* 0x0000000800047202 */ /* 0x000fce0000000f00 */
.L_x_649:
[----:B------:R-:W-:Y:S05]  /*1fce0*/  BSYNC.RECONVERGENT B0 ;  /* 0x0000000000007941 */ /* 0x000fea0003800200 */
.L_x_647:
        /* <DEDUP_REMOVED lines=30> */
.L_x_653:
[----:B------:R-:W-:Y:S01]  /*1fed0*/  IMAD.MOV.U32 R6, RZ, RZ, R4 ;  /* 0x000000ffff067224 */ /* 0x000fe200078e0004 */
[----:B-----5:R-:W-:Y:S02]  /*1fee0*/  MOV R7, R3 ;  /* 0x0000000300077202 */ /* 0x020fe40000000f00 */
[----:B------:R-:W-:-:S07]  /*1fef0*/  MOV R4, 0x1ff10 ;  /* 0x0001ff1000047802 */ /* 0x000fce0000000f00 */
[----:B------:R-:W-:Y:S05]  /*1ff00*/  CALL.REL.NOINC `($__internal_2_$__cuda_sm20_rem_u64) ;  /* 0x0000003800847944 */ /* 0x000fea0003c00000 */
[----:B------:R-:W-:-:S07]  /*1ff10*/  IMAD.MOV.U32 R4, RZ, RZ, R8 ;  /* 0x000000ffff047224 */ /* 0x000fce00078e0008 */
.L_x_654:
[----:B------:R-:W-:Y:S05]  /*1ff20*/  BSYNC.RECONVERGENT B1 ;  /* 0x0000000000017941 */ /* 0x000fea0003800200 */
.L_x_652:
[----:B------:R0:W-:Y:S02]  /*1ff30*/  STS [R10], R4 ;  /* 0x000000040a007388 */ /* 0x0001e40000000800 */
.L_x_651:
[----:B------:R-:W-:Y:S05]  /*1ff40*/  BSYNC.RECONVERGENT B0 ;  /* 0x0000000000007941 */ /* 0x000fea0003800200 */
.L_x_650:
[----:B0-----:R-:W0:Y:S08]  /*1ff50*/  LDC.64 R4, c[0x0][0x390] ;  /* 0x0000e400ff047b82 */ /* 0x001e300000000a00 */
[----:B------:R-:W-:Y:S06]  /*1ff60*/  BAR.SYNC.DEFER_BLOCKING 0x0 ;  /* 0x0000000000007b1d */ /* 0x000fec0000010000 */
[----:B0-----:R0:W5:Y:S01]  /*1ff70*/  LDG.E R7, desc[UR10][R4.64+0x84] ;  /* 0x0000840a04077981 */ /* 0x001162000c1e1900 */
[----:B------:R-:W-:Y:S01]  /*1ff80*/  HFMA2 R3, -RZ, RZ, 0, 0 ;  /* 0x00000000ff037431 */ /* 0x000fe200000001ff */
[----:B------:R-:W-:Y:S01]  /*1ff90*/  UIADD3 UR7, UPT, UPT, UR6, 0x8, URZ ;  /* 0x0000000806077890 */ /* 0x000fe2000fffe0ff */
[----:B------:R-:W-:Y:S01]  /*1ffa0*/  UMOV UR12, 0x1214 ;  /* 0x00001214000c7882 */ /* 0x000fe20000000000 */
[----:B------:R-:W-:-:S10]  /*1ffb0*/  UMOV UR8, 0x8 ;  /* 0x0000000800087882 */ /* 0x000fd40000000000 */
.L_x_676:
[----:B0-----:R-:W0:Y:S01]  /*1ffc0*/  LDS R4, [UR7+-0x8] ;  /* 0xfffff807ff047984 */ /* 0x001e220008000800 */
[----:B------:R-:W0:Y:S02]  /*1ffd0*/  LDCU UR9, c[0x3][UR12+-0x8] ;  /* 0x00ffff000c0977ac */ /* 0x000e240008000800 */
[----:B0-----:R-:W-:-:S05]  /*1ffe0*/  IMAD.WIDE.U32 R4, R4, UR9, RZ ;  /* 0x0000000904047c25 */ /* 0x001fca000f8e00ff */
        /* <DEDUP_REMOVED lines=21> */
.L_x_655:
[----:B------:R-:W-:Y:S02]  /*20140*/  MOV R6, R4 ;  /* 0x0000000400067202 */ /* 0x000fe40000000f00 */
[----:B------:R-:W-:-:S07]  /*20150*/  MOV R4, 0x20170 ;  /* 0x0002017000047802 */ /* 0x000fce0000000f00 */
[----:B-----5:R-:W-:Y:S05]  /*20160*/  CALL.REL.NOINC `($__internal_2_$__cuda_sm20_rem_u64) ;  /* 0x0000003400ec7944 */ /* 0x020fea0003c00000 */
[----:B------:R-:W-:-:S07]  /*20170*/  IMAD.MOV.U32 R4, RZ, RZ, R8 ;  /* 0x000000ffff047224 */ /* 0x000fce00078e0008 */
.L_x_656:
        /* <DEDUP_REMOVED lines=24> */
.L_x_658:
[----:B------:R-:W-:-:S07]  /*20300*/  MOV R4, 0x20320 ;  /* 0x0002032000047802 */ /* 0x000fce0000000f00 */
[----:B------:R-:W-:Y:S05]  /*20310*/  CALL.REL.NOINC `($__internal_2_$__cuda_sm20_rem_u64) ;  /* 0x0000003400807944 */ /* 0x000fea0003c00000 */
[----:B------:R-:W-:Y:S01]  /*20320*/  MOV R10, R8 ;  /* 0x00000008000a7202 */ /* 0x000fe20000000f00 */
[----:B------:R-:W-:-:S07]  /*20330*/  IMAD.MOV.U32 R11, RZ, RZ, R5 ;  /* 0x000000ffff0b7224 */ /* 0x000fce00078e0005 */
.L_x_659:
[----:B------:R-:W-:Y:S05]  /*20340*/  BSYNC.RECONVERGENT B0 ;  /* 0x0000000000007941 */ /* 0x000fea0003800200 */
.L_x_657:
        /* <DEDUP_REMOVED lines=26> */
.L_x_661:
[----:B------:R-:W-:Y:S01]  /*204f0*/  IMAD.MOV.U32 R6, RZ, RZ, R4 ;  /* 0x000000ffff067224 */ /* 0x000fe200078e0004 */
[----:B------:R-:W-:-:S07]  /*20500*/  MOV R4, 0x20520 ;  /* 0x0002052000047802 */ /* 0x000fce0000000f00 */
[----:B------:R-:W-:Y:S05]  /*20510*/  CALL.REL.NOINC `($__internal_2_$__cuda_sm20_rem_u64) ;  /* 0x0000003400007944 */ /* 0x000fea0003c00000 */
[----:B------:R-:W-:-:S07]  /*20520*/  MOV R4, R8 ;  /* 0x0000000800047202 */ /* 0x000fce0000000f00 */
.L_x_662:
[----:B------:R-:W-:Y:S01]  /*20530*/  IADD3 R6, P0, PT, R10, R4, RZ ;  /* 0x000000040a067210 */ /* 0x000fe20007f1e0ff */
[----:B------:R-:W-:Y:S04]  /*20540*/  BSSY.RECONVERGENT B0, `(.L_x_663) ;  /* 0x000001b000007945 */ /* 0x000fe80003800200 */
[----:B------:R-:W-:-:S05]  /*20550*/  IMAD.X R5, R11, 0x1, R5, P0 ;  /* 0x000000010b057824 */ /* 0x000fca00000e0605 */
[----:B------:R-:W-:-:S13]  /*20560*/  LOP3.LUT P0, RZ, R5, 0x1, RZ, 0xc0, !PT ;  /* 0x0000000105ff7812 */ /* 0x000fda000780c0ff */
        /* <DEDUP_REMOVED lines=20> */
.L_x_664:
[----:B------:R-:W-:-:S07]  /*206b0*/  MOV R4, 0x206d0 ;  /* 0x000206d000047802 */ /* 0x000fce0000000f00 */
[----:B------:R-:W-:Y:S05]  /*206c0*/  CALL.REL.NOINC `($__internal_2_$__cuda_sm20_rem_u64) ;  /* 0x0000003000947944 */ /* 0x000fea0003c00000 */
[----:B------:R-:W-:Y:S01]  /*206d0*/  IMAD.MOV.U32 R10, RZ, RZ, R8 ;  /* 0x000000ffff0a7224 */ /* 0x000fe200078e0008 */
[----:B------:R-:W-:-:S07]  /*206e0*/  MOV R11, R5 ;  /* 0x00000005000b7202 */ /* 0x000fce0000000f00 */
.L_x_665:
[----:B------:R-:W-:Y:S05]  /*206f0*/  BSYNC.RECONVERGENT B0 ;  /* 0x0000000000007941 */ /* 0x000fea0003800200 */
.L_x_663:
[----:B------:R-:W0:Y:S01]  /*20700*/  LDS R4, [UR7] ;  /* 0x00000007ff047984 */ /* 0x000e220008000800 */
        /* <DEDUP_REMOVED lines=23> */
.L_x_666:
[----:B------:R-:W-:Y:S02]  /*20880*/  MOV R6, R4 ;  /* 0x0000000400067202 */ /* 0x000fe40000000f00 */
[----:B------:R-:W-:-:S07]  /*20890*/  MOV R4, 0x208b0 ;  /* 0x000208b000047802 */ /* 0x000fce0000000f00 */
[----:B------:R-:W-:Y:S05]  /*208a0*/  CALL.REL.NOINC `($__internal_2_$__cuda_sm20_rem_u64) ;  /* 0x00000030001c7944 */ /* 0x000fea0003c00000 */
[----:B------:R-:W-:-:S07]  /*208b0*/  IMAD.MOV.U32 R4, RZ, RZ, R8 ;  /* 0x000000ffff047224 */ /* 0x000fce00078e0008 */
.L_x_667:
        /* <DEDUP_REMOVED lines=24> */
.L_x_669:
[----:B------:R-:W-:-:S07]  /*20a40*/  MOV R4, 0x20a60 ;  /* 0x00020a6000047802 */ /* 0x000fce0000000f00 */
[----:B------:R-:W-:Y:S05]  /*20a50*/  CALL.REL.NOINC `($__internal_2_$__cuda_sm20_rem_u64) ;  /* 0x0000002c00b07944 */ /* 0x000fea0003c00000 */
[----:B------:R-:W-:Y:S01]  /*20a60*/  MOV R10, R8 ;  /* 0x00000008000a7202 */ /* 0x000fe20000000f00 */
[----:B------:R-:W-:-:S07]  /*20a70*/  IMAD.MOV.U32 R11, RZ, RZ, R5 ;  /* 0x000000ffff0b7224 */ /* 0x000fce00078e0005 */
.L_x_670:
[----:B------:R-:W-:Y:S05]  /*20a80*/  BSYNC.RECONVERGENT B0 ;  /* 0x0000000000007941 */ /* 0x000fea0003800200 */
.L_x_668:
[----:B------:R-:W0:Y:S01]  /*20a90*/  LDS R4, [UR7+0x4] ;  /* 0x00000407ff047984 */ /* 0x000e220008000800 */
        /* <DEDUP_REMOVED lines=23> */
.L_x_671:
[----:B------:R-:W-:Y:S01]  /*20c10*/  IMAD.MOV.U32 R6, RZ, RZ, R4 ;  /* 0x000000ffff067224 */ /* 0x000fe200078e0004 */
[----:B------:R-:W-:-:S07]  /*20c20*/  MOV R4, 0x20c40 ;  /* 0x00020c4000047802 */ /* 0x000fce0000000f00 */
[----:B------:R-:W-:Y:S05]  /*20c30*/  CALL.REL.NOINC `($__internal_2_$__cuda_sm20_rem_u64) ;  /* 0x0000002c00387944 */ /* 0x000fea0003c00000 */
[----:B------:R-:W-:-:S07]  /*20c40*/  MOV R4, R8 ;  /* 0x0000000800047202 */ /* 0x000fce0000000f00 */
.L_x_672:
        /* <DEDUP_REMOVED lines=23> */
.L_x_674:
[----:B------:R-:W-:-:S07]  /*20dc0*/  MOV R4, 0x20de0 ;  /* 0x00020de000047802 */ /* 0x000fce0000000f00 */
[----:B------:R-:W-:Y:S05]  /*20dd0*/  CALL.REL.NOINC `($__internal_2_$__cuda_sm20_rem_u64) ;  /* 0x0000002800d07944 */ /* 0x000fea0003c00000 */
[----:B------:R-:W-:-:S07]  /*20de0*/  MOV R3, R8 ;  /* 0x0000000800037202 */ /* 0x000fce0000000f00 */
.L_x_675:
[----:B------:R-:W-:Y:S05]  /*20df0*/  BSYNC.RECONVERGENT B0 ;  /* 0x0000000000007941 */ /* 0x000fea0003800200 */
.L_x_673:
[----:B------:R-:W-:Y:S02]  /*20e00*/  UIADD3 UR8, UPT, UPT, UR8, 0x10, URZ ;  /* 0x0000001008087890 */ /* 0x000fe4000fffe0ff */
[----:B------:R-:W-:Y:S02]  /*20e10*/  UIADD3 UR12, UPT, UPT, UR12, 0x10, URZ ;  /* 0x000000100c0c7890 */ /* 0x000fe4000fffe0ff */
[----:B------:R-:W-:Y:S01]  /*20e20*/  UIADD3 UR7, UPT, UPT, UR7, 0x10, URZ ;  /* 0x0000001007077890 */ /* 0x000fe2000fffe0ff */
[----:B------:R-:W-:Y:S11]  /*20e30*/  BRA `(.L_x_676) ;  /* 0xfffffff000607947 */ /* 0x000ff6000383ffff */
.L_x_660:
        /* <DEDUP_REMOVED lines=28> */
.L_x_678:
[----:B------:R-:W-:-:S07]  /*21000*/  MOV R8, 0x21020 ;  /* 0x0002102000087802 */ /* 0x000fce0000000f00 */
[----:B------:R-:W-:Y:S05]  /*21010*/  CALL.REL.NOINC `($__internal_1_$__cuda_sm20_rem_s64) ;  /* 0x0000002400087944 */ /* 0x000fea0003c00000 */
[----:B------:R-:W-:Y:S01]  /*21020*/  MOV R4, R5 ;  /* 0x0000000500047202 */ /* 0x000fe20000000f00 */
[----:B------:R-:W-:-:S07]  /*21030*/  IMAD.MOV.U32 R5, RZ, RZ, R6 ;  /* 0x000000ffff057224 */ /* 0x000fce00078e0006 */
.L_x_679:
[----:B------:R-:W-:Y:S05]  /*21040*/  BSYNC.RECONVERGENT B0 ;  /* 0x0000000000007941 */ /* 0x000fea0003800200 */
.L_x_677:
        /* <DEDUP_REMOVED lines=24> */
.L_x_681:
[----:B------:R-:W-:-:S07]  /*211d0*/  MOV R8, 0x211f0 ;  /* 0x000211f000087802 */ /* 0x000fce0000000f00 */
[----:B------:R-:W-:Y:S05]  /*211e0*/  CALL.REL.NOINC `($__internal_1_$__cuda_sm20_rem_s64) ;  /* 0x0000002000947944 */ /* 0x000fea0003c00000 */
[----:B------:R-:W-:Y:S01]  /*211f0*/  MOV R4, R5 ;  /* 0x0000000500047202 */ /* 0x000fe20000000f00 */
[----:B------:R-:W-:-:S07]  /*21200*/  IMAD.MOV.U32 R5, RZ, RZ, R6 ;  /* 0x000000ffff057224 */ /* 0x000fce00078e0006 */
.L_x_682:
[----:B------:R-:W-:Y:S05]  /*21210*/  BSYNC.RECONVERGENT B0 ;  /* 0x0000000000007941 */ /* 0x000fea0003800200 */
.L_x_680:
        /* <DEDUP_REMOVED lines=26> */
.L_x_684:
[----:B------:R-:W-:Y:S01]  /*213c0*/  MOV R6, R4 ;  /* 0x0000000400067202 */ /* 0x000fe20000000f00 */
[----:B------:R-:W-:Y:S01]  /*213d0*/  IMAD.MOV.U32 R5, RZ, RZ, R3 ;  /* 0x000000ffff057224 */ /* 0x000fe200078e0003 */
[----:B------:R-:W-:-:S07]  /*213e0*/  MOV R4, 0x21400 ;  /* 0x0002140000047802 */ /* 0x000fce0000000f00 */
[----:B------:R-:W-:Y:S05]  /*213f0*/  CALL.REL.NOINC `($__internal_2_$__cuda_sm20_rem_u64) ;  /* 0x0000002400487944 */ /* 0x000fea0003c00000 */
[----:B------:R-:W-:Y:S01]  /*21400*/  MOV R12, R8 ;  /* 0x00000008000c7202 */ /* 0x000fe20000000f00 */
[----:B------:R-:W-:-:S07]  /*21410*/  IMAD.MOV.U32 R13, RZ, RZ, R5 ;  /* 0x000000ffff0d7224 */ /* 0x000fce00078e0005 */
.L_x_685:
[----:B------:R-:W-:Y:S05]  /*21420*/  BSYNC.RECONVERGENT B0 ;  /* 0x0000000000007941 */ /* 0x000fea0003800200 */
.L_x_683:
        /* <DEDUP_REMOVED lines=8> */
[----:B------:R-:W-:Y:S01]  /*214b0*/  UIADD3 UR7, UPT, UPT, UR6, 0x8, URZ ;  /* 0x0000000806077890 */ /* 0x000fe2000fffe0ff */
[----:B------:R-:W-:Y:S01]  /*214c0*/  HFMA2 R0, -RZ, RZ, 0, 4.76837158203125e-07 ;  /* 0x00000008ff007431 */ /* 0x000fe200000001ff */
[----:B------:R-:W-:Y:S01]  /*214d0*/  IADD3 R9, PT, PT, R9, 0x1314, RZ ;  /* 0x0000131409097810 */ /* 0x000fe20007ffe0ff */
[----:B------:R-:W-:-:S03]  /*214e0*/  IMAD.MOV.U32 R3, RZ, RZ, RZ ;  /* 0x000000ffff037224 */ /* 0x000fc600078e00ff */
[----:B------:R-:W-:-:S07]  /*214f0*/  IMAD.U32 R10, RZ, RZ, UR7 ;  /* 0x00000007ff0a7e24 */ /* 0x000fce000f8e00ff */
.L_x_713:
[----:B------:R-:W2:Y:S01]  /*21500*/  LDC R4, c[0x3][R9+-0x8] ;  /* 0x00fffe0009047b82 */ /* 0x000ea20000000800 */
[----:B------:R-:W2:Y:S01]  /*21510*/  LDS R5, [R10+-0x8] ;  /* 0xfffff8000a057984 */ /* 0x000ea20000000800 */
[----:B------:R-:W-:Y:S01]  /*21520*/  BSSY.RECONVERGENT B1, `(.L_x_688) ;  /* 0x000001c000017945 */ /* 0x000fe20003800200 */
[----:B--2---:R-:W-:-:S05]  /*21530*/  IMAD.WIDE.U32 R4, R5, R4, RZ ;  /* 0x0000000405047225 */ /* 0x004fca00078e00ff */
[----:B------:R-:W-:-:S13]  /*21540*/  ISETP.NE.U32.AND P0, PT, R5, RZ, PT ;  /* 0x000000ff0500720c */ /* 0x000fda0003f05070 */
[----:B------:R-:W-:Y:S05]  /*21550*/  @P0 BRA `(.L_x_689) ;  /* 0x00000000004c0947 */ /* 0x000fea0003800000 */
[----:B-----5:R-:W2:Y:S01]  /*21560*/  I2F.U32.RP R5, R42 ;  /* 0x0000002a00057306 */ /* 0x020ea20000209000 */
[----:B------:R-:W-:Y:S01]  /*21570*/  IMAD.MOV R11, RZ, RZ, -R42 ;  /* 0x000000ffff0b7224 */ /* 0x000fe200078e0a2a */
[----:B------:R-:W-:-:S06]  /*21580*/  ISETP.NE.U32.AND P1, PT, R42, RZ, PT ;  /* 0x000000ff2a00720c */ /* 0x000fcc0003f25070 */
[----:B--2---:R-:W2:Y:S02]  /*21590*/  MUFU.RCP R5, R5 ;  /* 0x0000000500057308 */ /* 0x004ea40000001000 */
[----:B--2---:R-:W-:Y:S01]  /*215a0*/  IADD3 R6, PT, PT, R5, 0xffffffe, RZ ;  /* 0x0ffffffe05067810 */ /* 0x004fe20007ffe0ff */
[----:B------:R-:W-:-:S05]  /*215b0*/  HFMA2 R5, -RZ, RZ, 0, 0 ;  /* 0x00000000ff057431 */ /* 0x000fca00000001ff */
        /* <DEDUP_REMOVED lines=13> */
.L_x_689:
[----:B------:R-:W-:Y:S01]  /*21690*/  IMAD.MOV.U32 R6, RZ, RZ, R4 ;  /* 0x000000ffff067224 */ /* 0x000fe200078e0004 */
[----:B-----5:R-:W-:Y:S02]  /*216a0*/  MOV R7, R42 ;  /* 0x0000002a00077202 */ /* 0x020fe40000000f00 */
[----:B------:R-:W-:-:S07]  /*216b0*/  MOV R4, 0x216d0 ;  /* 0x000216d000047802 */ /* 0x000fce0000000f00 */
[----:B01----:R-:W-:Y:S05]  /*216c0*/  CALL.REL.NOINC `($__internal_2_$__cuda_sm20_rem_u64) ;  /* 0x0000002000947944 */ /* 0x003fea0003c00000 */
[----:B------:R-:W-:-:S07]  /*216d0*/  IMAD.MOV.U32 R4, RZ, RZ, R8 ;  /* 0x000000ffff047224 */ /* 0x000fce00078e0008 */
.L_x_690:
[----:B------:R-:W-:Y:S05]  /*216e0*/  BSYNC.RECONVERGENT B1 ;  /* 0x0000000000017941 */ /* 0x000fea0003800200 */
.L_x_688:
        /* <DEDUP_REMOVED lines=24> */
.L_x_692:
[----:B------:R-:W-:Y:S02]  /*21870*/  MOV R7, R42 ;  /* 0x0000002a00077202 */ /* 0x000fe40000000f00 */
[----:B------:R-:W-:-:S07]  /*21880*/  MOV R4, 0x218a0 ;  /* 0x000218a000047802 */ /* 0x000fce0000000f00 */
[----:B01----:R-:W-:Y:S05]  /*21890*/  CALL.REL.NOINC `($__internal_2_$__cuda_sm20_rem_u64) ;  /* 0x0000002000207944 */ /* 0x003fea0003c00000 */
[----:B------:R-:W-:Y:S01]  /*218a0*/  IMAD.MOV.U32 R14, RZ, RZ, R8 ;  /* 0x000000ffff0e7224 */ /* 0x000fe200078e0008 */
[----:B------:R-:W-:-:S07]  /*218b0*/  MOV R15, R5 ;  /* 0x00000005000f7202 */ /* 0x000fce0000000f00 */
.L_x_693:
[----:B------:R-:W-:Y:S05]  /*218c0*/  BSYNC.RECONVERGENT B1 ;  /* 0x0000000000017941 */ /* 0x000fea0003800200 */
.L_x_691:
[----:B------:R-:W-:-:S13]  /*218d0*/  ISETP.NE.AND P0, PT, R0, 0x88, PT ;  /* 0x000000880000780c */ /* 0x000fda0003f05270 */
[----:B------:R-:W-:Y:S05]  /*218e0*/  @!P0 BRA `(.L_x_694) ;  /* 0x0000000800e48947 */ /* 0x000fea0003800000 */
[----:B------:R-:W2:Y:S01]  /*218f0*/  LDC R4, c[0x3][R9+-0x4] ;  /* 0x00ffff0009047b82 */ /* 0x000ea20000000800 */
[----:B------:R-:W2:Y:S01]  /*21900*/  LDS R5, [R10+-0x4] ;  /* 0xfffffc000a057984 */ /* 0x000ea20000000800 */
        /* <DEDUP_REMOVED lines=23> */
.L_x_696:
[----:B------:R-:W-:Y:S01]  /*21a80*/  MOV R6, R4 ;  /* 0x0000000400067202 */ /* 0x000fe20000000f00 */
[----:B------:R-:W-:Y:S01]  /*21a90*/  IMAD.MOV.U32 R7, RZ, RZ, R42 ;  /* 0x000000ffff077224 */ /* 0x000fe200078e002a */
[----:B------:R-:W-:-:S07]  /*21aa0*/  MOV R4, 0x21ac0 ;  /* 0x00021ac000047802 */ /* 0x000fce0000000f00 */
[----:B01----:R-:W-:Y:S05]  /*21ab0*/  CALL.REL.NOINC `($__internal_2_$__cuda_sm20_rem_u64) ;  /* 0x0000001c00987944 */ /* 0x003fea0003c00000 */
[----:B------:R-:W-:-:S07]  /*21ac0*/  MOV R4, R8 ;  /* 0x0000000800047202 */ /* 0x000fce0000000f00 */
.L_x_697:
[----:B------:R-:W-:Y:S05]  /*21ad0*/  BSYNC.RECONVERGENT B1 ;  /* 0x0000000000017941 */ /* 0x000fea0003800200 */
.L_x_695:
[----:B------:R-:W-:Y:S01]  /*21ae0*/  IADD3 R6, P0, PT, R14, R4, RZ ;  /* 0x000000040e067210 */ /* 0x000fe20007f1e0ff */
[----:B------:R-:W-:Y:S04]  /*21af0*/  BSSY.RECONVERGENT B1, `(.L_x_698) ;  /* 0x000001c000017945 */ /* 0x000fe80003800200 */
[----:B------:R-:W-:-:S05]  /*21b00*/  IMAD.X R5, R15, 0x1, R5, P0 ;  /* 0x000000010f057824 */ /* 0x000fca00000e0605 */
[----:B------:R-:W-:-:S13]  /*21b10*/  LOP3.LUT P0, RZ, R5, 0x1, RZ, 0xc0, !PT ;  /* 0x0000000105ff7812 */ /* 0x000fda000780c0ff */
[----:B------:R-:W-:Y:S05]  /*21b20*/  @P0 BRA `(.L_x_699) ;  /* 0x00000000004c0947 */ /* 0x000fea0003800000 */
[----:B------:R-:W2:Y:S01]  /*21b30*/  I2F.U32.RP R7, R42 ;  /* 0x0000002a00077306 */ /* 0x000ea20000209000 */
[----:B------:R-:W-:Y:S01]  /*21b40*/  IMAD.MOV R3, RZ, RZ, -R42 ;  /* 0x000000ffff037224 */ /* 0x000fe200078e0a2a */
[----:B------:R-:W-:Y:S02]  /*21b50*/  ISETP.NE.U32.AND P1, PT, R42, RZ, PT ;  /* 0x000000ff2a00720c */ /* 0x000fe40003f25070 */
[----:B------:R-:W-:-:S04]  /*21b60*/  MOV R15, RZ ;  /* 0x000000ff000f7202 */ /* 0x000fc80000000f00 */
        /* <DEDUP_REMOVED lines=15> */
.L_x_699:
[----:B------:R-:W-:Y:S01]  /*21c60*/  IMAD.MOV.U32 R7, RZ, RZ, R42 ;  /* 0x000000ffff077224 */ /* 0x000fe200078e002a */
[----:B------:R-:W-:-:S07]  /*21c70*/  MOV R4, 0x21c90 ;  /* 0x00021c9000047802 */ /* 0x000fce0000000f00 */
[----:B01----:R-:W-:Y:S05]  /*21c80*/  CALL.REL.NOINC `($__internal_2_$__cuda_sm20_rem_u64) ;  /* 0x0000001c00247944 */ /* 0x003fea0003c00000 */
[----:B------:R-:W-:Y:S01]  /*21c90*/  MOV R14, R8 ;  /* 0x00000008000e7202 */ /* 0x000fe20000000f00 */
[----:B------:R-:W-:-:S07]  /*21ca0*/  IMAD.MOV.U32 R15, RZ, RZ, R5 ;  /* 0x000000ffff0f7224 */ /* 0x000fce00078e0005 */
.L_x_700:
[----:B------:R-:W-:Y:S05]  /*21cb0*/  BSYNC.RECONVERGENT B1 ;  /* 0x0000000000017941 */ /* 0x000fea0003800200 */
.L_x_698:
[----:B------:R-:W2:Y:S01]  /*21cc0*/  LDC R4, c[0x3][R9] ;  /* 0x00c0000009047b82 */ /* 0x000ea20000000800 */
[----:B------:R-:W2:Y:S01]  /*21cd0*/  LDS R5, [R10] ;  /* 0x000000000a057984 */ /* 0x000ea20000000800 */
        /* <DEDUP_REMOVED lines=8> */
[----:B--2---:R-:W-:Y:S02]  /*21d60*/  IADD3 R6, PT, PT, R5, 0xffffffe, RZ ;  /* 0x0ffffffe05067810 */ /* 0x004fe40007ffe0ff */
[----:B------:R-:W-:-:S04]  /*21d70*/  MOV R5, RZ ;  /* 0x000000ff00057202 */ /* 0x000fc80000000f00 */
        /* <DEDUP_REMOVED lines=13> */
.L_x_702:
[----:B------:R-:W-:Y:S01]  /*21e50*/  IMAD.MOV.U32 R6, RZ, RZ, R4 ;  /* 0x000000ffff067224 */ /* 0x000fe200078e0004 */
[----:B------:R-:W-:Y:S02]  /*21e60*/  MOV R7, R42 ;  /* 0x0000002a00077202 */ /* 0x000fe40000000f00 */
[----:B------:R-:W-:-:S07]  /*21e70*/  MOV R4, 0x21e90 ;  /* 0x00021e9000047802 */ /* 0x000fce0000000f00 */
[----:B01----:R-:W-:Y:S05]  /*21e80*/  CALL.REL.NOINC `($__internal_2_$__cuda_sm20_rem_u64) ;  /* 0x0000001800a47944 */ /* 0x003fea0003c00000 */
[----:B------:R-:W-:-:S07]  /*21e90*/  IMAD.MOV.U32 R4, RZ, RZ, R8 ;  /* 0x000000ffff047224 */ /* 0x000fce00078e0008 */
.L_x_703:
[----:B------:R-:W-:Y:S05]  /*21ea0*/  BSYNC.RECONVERGENT B1 ;  /* 0x0000000000017941 */ /* 0x000fea0003800200 */
.L_x_701:
        /* <DEDUP_REMOVED lines=24> */
.L_x_705:
[----:B------:R-:W-:Y:S02]  /*22030*/  MOV R7, R42 ;  /* 0x0000002a00077202 */ /* 0x000fe40000000f00 */
[----:B------:R-:W-:-:S07]  /*22040*/  MOV R4, 0x22060 ;  /* 0x0002206000047802 */ /* 0x000fce0000000f00 */
[----:B01----:R-:W-:Y:S05]  /*22050*/  CALL.REL.NOINC `($__internal_2_$__cuda_sm20_rem_u64) ;  /* 0x0000001800307944 */ /* 0x003fea0003c00000 */
[----:B------:R-:W-:Y:S01]  /*22060*/  IMAD.MOV.U32 R14, RZ, RZ, R8 ;  /* 0x000000ffff0e7224 */ /* 0x000fe200078e0008 */
[----:B------:R-:W-:-:S07]  /*22070*/  MOV R15, R5 ;  /* 0x00000005000f7202 */ /* 0x000fce0000000f00 */
.L_x_706:
[----:B------:R-:W-:Y:S05]  /*22080*/  BSYNC.RECONVERGENT B1 ;  /* 0x0000000000017941 */ /* 0x000fea0003800200 */
.L_x_704:
        /* <DEDUP_REMOVED lines=25> */
.L_x_708:
[----:B------:R-:W-:Y:S01]  /*22220*/  MOV R6, R4 ;  /* 0x0000000400067202 */ /* 0x000fe20000000f00 */
[----:B------:R-:W-:Y:S01]  /*22230*/  IMAD.MOV.U32 R7, RZ, RZ, R42 ;  /* 0x000000ffff077224 */ /* 0x000fe200078e002a */
[----:B------:R-:W-:-:S07]  /*22240*/  MOV R4, 0x22260 ;  /* 0x0002226000047802 */ /* 0x000fce0000000f00 */
[----:B01----:R-:W-:Y:S05]  /*22250*/  CALL.REL.NOINC `($__internal_2_$__cuda_sm20_rem_u64) ;  /* 0x0000001400b07944 */ /* 0x003fea0003c00000 */
[----:B------:R-:W-:-:S07]  /*22260*/  MOV R4, R8 ;  /* 0x0000000800047202 */ /* 0x000fce0000000f00 */
.L_x_709:
[----:B------:R-:W-:Y:S05]  /*22270*/  BSYNC.RECONVERGENT B1 ;  /* 0x0000000000017941 */ /* 0x000fea0003800200 */
.L_x_707:
[----:B------:R-:W-:Y:S01]  /*22280*/  IADD3 R6, P0, PT, R14, R4, RZ ;  /* 0x000000040e067210 */ /* 0x000fe20007f1e0ff */
[----:B------:R-:W-:Y:S04]  /*22290*/  BSSY.RECONVERGENT B1, `(.L_x_710) ;  /* 0x000001a000017945 */ /* 0x000fe80003800200 */
[----:B------:R-:W-:-:S05]  /*222a0*/  IMAD.X R5, R15, 0x1, R5, P0 ;  /* 0x000000010f057824 */ /* 0x000fca00000e0605 */
[----:B------:R-:W-:-:S13]  /*222b0*/  LOP3.LUT P0, RZ, R5, 0x1, RZ, 0xc0, !PT ;  /* 0x0000000105ff7812 */ /* 0x000fda000780c0ff */
        /* <DEDUP_REMOVED lines=19> */
.L_x_711:
[----:B------:R-:W-:Y:S02]  /*223f0*/  MOV R7, R42 ;  /* 0x0000002a00077202 */ /* 0x000fe40000000f00 */
[----:B------:R-:W-:-:S07]  /*22400*/  MOV R4, 0x22420 ;  /* 0x0002242000047802 */ /* 0x000fce0000000f00 */
[----:B01----:R-:W-:Y:S05]  /*22410*/  CALL.REL.NOINC `($__internal_2_$__cuda_sm20_rem_u64) ;  /* 0x0000001400407944 */ /* 0x003fea0003c00000 */
[----:B------:R-:W-:-:S07]  /*22420*/  IMAD.MOV.U32 R3, RZ, RZ, R8 ;  /* 0x000000ffff037224 */ /* 0x000fce00078e0008 */
.L_x_712:
[----:B------:R-:W-:Y:S05]  /*22430*/  BSYNC.RECONVERGENT B1 ;  /* 0x0000000000017941 */ /* 0x000fea0003800200 */
.L_x_710:
[----:B------:R-:W-:Y:S01]  /*22440*/  IADD3 R0, PT, PT, R0, 0x10, RZ ;  /* 0x0000001000007810 */ /* 0x000fe20007ffe0ff */
[----:B------:R-:W-:Y:S01]  /*22450*/  VIADD R9, R9, 0x10 ;  /* 0x0000001009097836 */ /* 0x000fe20000000000 */
[----:B------:R-:W-:Y:S01]  /*22460*/  IADD3 R10, PT, PT, R10, 0x10, RZ ;  /* 0x000000100a0a7810 */ /* 0x000fe20007ffe0ff */
[----:B------:R-:W-:Y:S06]  /*22470*/  BRA `(.L_x_713) ;  /* 0xfffffff000207947 */ /* 0x000fec000383ffff */
.L_x_694:
[----:B------:R-:W2:Y:S01]  /*22480*/  LDC R7, c[0x3][R24+0x241c] ;  /* 0x00c9070018077b82 */ /* 0x000ea20000000800 */
[----:B------:R-:W-:Y:S01]  /*22490*/  BSSY.RECONVERGENT B1, `(.L_x_714) ;  /* 0x000001d000017945 */ /* 0x000fe20003800200 */
[-C--:B--2---:R-:W-:Y:S02]  /*224a0*/  IMAD R3, R13, R7.reuse, RZ ;  /* 0x000000070d037224 */ /* 0x084fe400078e02ff */
[----:B------:R-:W-:-:S04]  /*224b0*/  IMAD.WIDE.U32 R6, R12, R7, RZ ;  /* 0x000000070c067225 */ /* 0x000fc800078e00ff */
[----:B------:R-:W-:-:S05]  /*224c0*/  IMAD.IADD R5, R7, 0x1, R3 ;  /* 0x0000000107057824 */ /* 0x000fca00078e0203 */
[----:B------:R-:W-:-:S13]  /*224d0*/  ISETP.NE.U32.AND P0, PT, R5, RZ, PT ;  /* 0x000000ff0500720c */ /* 0x000fda0003f05070 */
[----:B------:R-:W-:Y:S05]  /*224e0*/  @P0 BRA `(.L_x_715) ;  /* 0x00000000004c0947 */ /* 0x000fea0003800000 */
[----:B------:R-:W2:Y:S01]  /*224f0*/  I2F.U32.RP R7, R42 ;  /* 0x0000002a00077306 */ /* 0x000ea20000209000 */
[----:B------:R-:W-:Y:S02]  /*22500*/  HFMA2 R4, -RZ, RZ, 0, 0 ;  /* 0x00000000ff047431 */ /* 0x000fe400000001ff */
[----:B------:R-:W-:Y:S01]  /*22510*/  IMAD.MOV R3, RZ, RZ, -R42 ;  /* 0x000000ffff037224 */ /* 0x000fe200078e0a2a */
[----:B------:R-:W-:-:S04]  /*22520*/  ISETP.NE.U32.AND P1, PT, R42, RZ, PT ;  /* 0x000000ff2a00720c */ /* 0x000fc80003f25070 */
[----:B--2---:R-:W2:Y:S02]  /*22530*/  MUFU.RCP R7, R7 ;  /* 0x0000000700077308 */ /* 0x004ea40000001000 */
[----:B--2---:R-:W-:-:S06]  /*22540*/  IADD3 R5, PT, PT, R7, 0xffffffe, RZ ;  /* 0x0ffffffe07057810 */ /* 0x004fcc0007ffe0ff */
[----:B------:R-:W2:Y:S02]  /*22550*/  F2I.FTZ.U32.TRUNC.NTZ R5, R5 ;  /* 0x0000000500057305 */ /* 0x000ea4000021f000 */
[----:B--2---:R-:W-:-:S04]  /*22560*/  IMAD R3, R3, R5, RZ ;  /* 0x0000000503037224 */ /* 0x004fc800078e02ff */
        /* <DEDUP_REMOVED lines=11> */
.L_x_715:
[----:B------:R-:W-:Y:S01]  /*22620*/  IMAD.MOV.U32 R7, RZ, RZ, R42 ;  /* 0x000000ffff077224 */ /* 0x000fe200078e002a */
[----:B------:R-:W-:-:S07]  /*22630*/  MOV R4, 0x22650 ;  /* 0x0002265000047802 */ /* 0x000fce0000000f00 */
[----:B01----:R-:W-:Y:S05]  /*22640*/  CALL.REL.NOINC `($__internal_2_$__cuda_sm20_rem_u64) ;  /* 0x0000001000b47944 */ /* 0x003fea0003c00000 */
[----:B------:R-:W-:-:S07]  /*22650*/  MOV R4, R8 ;  /* 0x0000000800047202 */ /* 0x000fce0000000f00 */
.L_x_716:
[----:B------:R-:W-:Y:S05]  /*22660*/  BSYNC.RECONVERGENT B1 ;  /* 0x0000000000017941 */ /* 0x000fea0003800200 */
.L_x_714:
[----:B------:R-:W-:Y:S01]  /*22670*/  IADD3 R6, P0, PT, R14, -R4, RZ ;  /* 0x800000040e067210 */ /* 0x000fe20007f1e0ff */
[----:B------:R-:W-:Y:S04]  /*22680*/  BSSY.RECONVERGENT B1, `(.L_x_717) ;  /* 0x000001d000017945 */ /* 0x000fe80003800200 */
[----:B------:R-:W-:-:S05]  /*22690*/  IMAD.X R14, R15, 0x1, ~R5, P0 ;  /* 0x000000010f0e7824 */ /* 0x000fca00000e0e05 */
        /* <DEDUP_REMOVED lines=21> */
.L_x_718:
[----:B------:R-:W-:Y:S01]  /*227f0*/  IMAD.MOV.U32 R15, RZ, RZ, R6 ;  /* 0x000000ffff0f7224 */ /* 0x000fe200078e0006 */
[----:B------:R-:W-:Y:S02]  /*22800*/  MOV R7, R42 ;  /* 0x0000002a00077202 */ /* 0x000fe40000000f00 */
[----:B------:R-:W-:-:S07]  /*22810*/  MOV R8, 0x22830 ;  /* 0x0002283000087802 */ /* 0x000fce0000000f00 */
[----:B01----:R-:W-:Y:S05]  /*22820*/  CALL.REL.NOINC `($__internal_1_$__cuda_sm20_rem_s64) ;  /* 0x0000000c00047944 */ /* 0x003fea0003c00000 */
[----:B------:R-:W-:Y:S01]  /*22830*/  IMAD.MOV.U32 R7, RZ, RZ, R6 ;  /* 0x000000ffff077224 */ /* 0x000fe200078e0006 */
[----:B------:R-:W-:-:S07]  /*22840*/  MOV R6, R5 ;  /* 0x0000000500067202 */ /* 0x000fce0000000f00 */
.L_x_719:
[----:B------:R-:W-:Y:S05]  /*22850*/  BSYNC.RECONVERGENT B1 ;  /* 0x0000000000017941 */ /* 0x000fea0003800200 */
.L_x_717:
[----:B------:R-:W-:Y:S01]  /*22860*/  IADD3 R15, P0, PT, R42, R6, RZ ;  /* 0x000000062a0f7210 */ /* 0x000fe20007f1e0ff */
[----:B------:R-:W-:Y:S04]  /*22870*/  BSSY.RECONVERGENT B1, `(.L_x_720) ;  /* 0x000001a000017945 */ /* 0x000fe80003800200 */
[----:B------:R-:W-:-:S05]  /*22880*/  IMAD.X R14, RZ, RZ, R7, P0 ;  /* 0x000000ffff0e7224 */ /* 0x000fca00000e0607 */
        /* <DEDUP_REMOVED lines=20> */
.L_x_721:
[----:B------:R-:W-:Y:S02]  /*229d0*/  MOV R7, R42 ;  /* 0x0000002a00077202 */ /* 0x000fe40000000f00 */
[----:B------:R-:W-:-:S07]  /*229e0*/  MOV R8, 0x22a00 ;  /* 0x00022a0000087802 */ /* 0x000fce0000000f00 */
[----:B01----:R-:W-:Y:S05]  /*229f0*/  CALL.REL.NOINC `($__internal_1_$__cuda_sm20_rem_s64) ;  /* 0x0000000800907944 */ /* 0x003fea0003c00000 */
[----:B------:R-:W-:-:S07]  /*22a00*/  IMAD.MOV.U32 R3, RZ, RZ, R5 ;  /* 0x000000ffff037224 */ /* 0x000fce00078e0005 */
.L_x_722:
[----:B------:R-:W-:Y:S05]  /*22a10*/  BSYNC.RECONVERGENT B1 ;  /* 0x0000000000017941 */ /* 0x000fea0003800200 */
.L_x_720:
[----:B------:R2:W-:Y:S02]  /*22a20*/  STS [R2], R3 ;  /* 0x0000000302007388 */ /* 0x0005e40000000800 */
.L_x_687:
[----:B------:R-:W-:Y:S05]  /*22a30*/  BSYNC.RECONVERGENT B0 ;  /* 0x0000000000007941 */ /* 0x000fea0003800200 */
.L_x_686:
[----:B------:R-:W3:Y:S08]  /*22a40*/  S2UR UR8, SR_CgaCtaId ;  /* 0x00000000000879c3 */ /* 0x000ef00000008800 */
[----:B------:R-:W-:Y:S06]  /*22a50*/  BAR.SYNC.DEFER_BLOCKING 0x0 ;  /* 0x0000000000007b1d */ /* 0x000fec0000010000 */
[----:B------:R-:W-:-:S02]  /*22a60*/  UMOV UR7, 0x400 ;  /* 0x0000040000077882 */ /* 0x000fc40000000000 */
[----:B---3--:R-:W-:-:S09]  /*22a70*/  ULEA UR7, UR8, UR7, 0x18 ;  /* 0x0000000708077291 */ /* 0x008fd2000f8ec0ff */
[----:B------:R-:W3:Y:S04]  /*22a80*/  LDS.128 R24, [UR7+0x2a0] ;  /* 0x0002a007ff187984 */ /* 0x000ee80008000c00 */
[----:B------:R-:W4:Y:S04]  /*22a90*/  LDS.128 R28, [UR7+0x2b0] ;  /* 0x0002b007ff1c7984 */ /* 0x000f280008000c00 */
[----:B------:R-:W5:Y:S04]  /*22aa0*/  LDS.128 R20, [UR7+0x2c0] ;  /* 0x0002c007ff147984 */ /* 0x000f680008000c00 */
[----:B-1----:R-:W1:Y:S04]  /*22ab0*/  LDS.128 R40, [UR7+0x2d0] ;  /* 0x0002d007ff287984 */ /* 0x002e680008000c00 */
[----:B------:R-:W2:Y:S04]  /*22ac0*/  LDS.128 R36, [UR7+0x2e0] ;  /* 0x0002e007ff247984 */ /* 0x000ea80008000c00 */
[----:B------:R-:W2:Y:S04]  /*22ad0*/  LDS.128 R4, [UR7+0x2f0] ;  /* 0x0002f007ff047984 */ /* 0x000ea80008000c00 */
[----:B------:R-:W2:Y:S04]  /*22ae0*/  LDS.128 R16, [UR7+0x300] ;  /* 0x00030007ff107984 */ /* 0x000ea80008000c00 */
[----:B------:R-:W2:Y:S04]  /*22af0*/  LDS.128 R8, [UR7+0x310] ;  /* 0x00031007ff087984 */ /* 0x000ea80008000c00 */
[----:B0-----:R-:W0:Y:S04]  /*22b00*/  LDS.128 R12, [UR7+0x220] ;  /* 0x00022007ff0c7984 */ /* 0x001e280008000c00 */
[----:B------:R-:W0:Y:S04]  /*22b10*/  LDS.128 R32, [UR7+0x230] ;  /* 0x00023007ff207984 */ /* 0x000e280008000c00 */
[----:B---3--:R-:W-:Y:S04]  /*22b20*/  STG.E desc[UR10][R44.64], R24 ;  /* 0x000000182c007986 */ /* 0x008fe8000c10190a */
[----:B------:R-:W-:Y:S04]  /*22b30*/  STG.E desc[UR10][R44.64+0x4], R25 ;  /* 0x000004192c007986 */ /* 0x000fe8000c10190a */
[----:B------:R-:W-:Y:S04]  /*22b40*/  STG.E desc[UR10][R44.64+0x8], R26 ;  /* 0x0000081a2c007986 */ /* 0x000fe8000c10190a */
[----:B------:R-:W-:Y:S04]  /*22b50*/  STG.E desc[UR10][R44.64+0xc], R27 ;  /* 0x00000c1b2c007986 */ /* 0x000fe8000c10190a */
[----:B----4-:R-:W-:Y:S04]  /*22b60*/  STG.E desc[UR10][R44.64+0x10], R28 ;  /* 0x0000101c2c007986 */ /* 0x010fe8000c10190a */
[----:B------:R-:W-:Y:S04]  /*22b70*/  STG.E desc[UR10][R44.64+0x14], R29 ;  /* 0x0000141d2c007986 */ /* 0x000fe8000c10190a */
[----:B------:R-:W-:Y:S04]  /*22b80*/  STG.E desc[UR10][R44.64+0x18], R30 ;  /* 0x0000181e2c007986 */ /* 0x000fe8000c10190a */
[----:B------:R-:W-:Y:S04]  /*22b90*/  STG.E desc[UR10][R44.64+0x1c], R31 ;  /* 0x00001c1f2c007986 */ /* 0x000fe8000c10190a */
[----:B-----5:R-:W-:Y:S04]  /*22ba0*/  STG.E desc[UR10][R44.64+0x20], R20 ;  /* 0x000020142c007986 */ /* 0x020fe8000c10190a */
[----:B------:R-:W-:Y:S04]  /*22bb0*/  STG.E desc[UR10][R44.64+0x24], R21 ;  /* 0x000024152c007986 */ /* 0x000fe8000c10190a */
[----:B------:R-:W-:Y:S04]  /*22bc0*/  STG.E desc[UR10][R44.64+0x28], R22 ;  /* 0x000028162c007986 */ /* 0x000fe8000c10190a */
[----:B------:R-:W-:Y:S04]  /*22bd0*/  STG.E desc[UR10][R44.64+0x2c], R23 ;  /* 0x00002c172c007986 */ /* 0x000fe8000c10190a */
[----:B-1----:R-:W-:Y:S04]  /*22be0*/  STG.E desc[UR10][R44.64+0x30], R40 ;  /* 0x000030282c007986 */ /* 0x002fe8000c10190a */
[----:B------:R-:W-:Y:S04]  /*22bf0*/  STG.E desc[UR10][R44.64+0x34], R41 ;  /* 0x000034292c007986 */ /* 0x000fe8000c10190a */
[----:B------:R-:W-:Y:S04]  /*22c00*/  STG.E desc[UR10][R44.64+0x38], R42 ;  /* 0x0000382a2c007986 */ /* 0x000fe8000c10190a */
[----:B------:R-:W-:Y:S04]  /*22c10*/  STG.E desc[UR10][R44.64+0x3c], R43 ;  /* 0x00003c2b2c007986 */ /* 0x000fe8000c10190a */
[----:B--2---:R-:W-:Y:S04]  /*22c20*/  STG.E desc[UR10][R44.64+0x40], R36 ;  /* 0x000040242c007986 */ /* 0x004fe8000c10190a */
[----:B------:R-:W-:Y:S04]  /*22c30*/  STG.E desc[UR10][R44.64+0x44], R37 ;  /* 0x000044252c007986 */ /* 0x000fe8000c10190a */
        /* <DEDUP_REMOVED lines=8> */
[----:B------:R-:W1:Y:S04]  /*22cc0*/  LDS.128 R28, [UR7+0x240] ;  /* 0x00024007ff1c7984 */ /* 0x000e680008000c00 */
[----:B------:R-:W2:Y:S04]  /*22cd0*/  LDS.128 R24, [UR7+0x250] ;  /* 0x00025007ff187984 */ /* 0x000ea80008000c00 */
[----:B------:R-:W3:Y:S04]  /*22ce0*/  LDS.128 R20, [UR7+0x260] ;  /* 0x00026007ff147984 */ /* 0x000ee80008000c00 */
[----:B------:R-:W4:Y:S04]  /*22cf0*/  LDS.128 R40, [UR7+0x270] ;  /* 0x00027007ff287984 */ /* 0x000f280008000c00 */
[----:B------:R-:W5:Y:S04]  /*22d00*/  LDS.128 R4, [UR7+0x280] ;  /* 0x00028007ff047984 */ /* 0x000f680008000c00 */
[----:B------:R-:W5:Y:S04]  /*22d10*/  LDS.64 R16, [UR7+0x218] ;  /* 0x00021807ff107984 */ /* 0x000f680008000a00 */
[----:B------:R-:W5:Y:S04]  /*22d20*/  LDS R3, [UR7+0x320] ;  /* 0x00032007ff037984 */ /* 0x000f680008000800 */
[----:B------:R-:W5:Y:S04]  /*22d30*/  LDS.128 R36, [UR7+0x290] ;  /* 0x00029007ff247984 */ /* 0x000f680008000c00 */
[----:B------:R-:W-:Y:S04]  /*22d40*/  STG.E desc[UR10][R44.64+0x68], R18 ;  /* 0x000068122c007986 */ /* 0x000fe8000c10190a */
[----:B------:R-:W-:Y:S04]  /*22d50*/  STG.E desc[UR10][R44.64+0x6c], R19 ;  /* 0x00006c132c007986 */ /* 0x000fe8000c10190a */
[----:B------:R-:W-:Y:S04]  /*22d60*/  STG.E desc[UR10][R44.64+0x70], R8 ;  /* 0x000070082c007986 */ /* 0x000fe8000c10190a */
[----:B------:R-:W-:Y:S04]  /*22d70*/  STG.E desc[UR10][R44.64+0x74], R9 ;  /* 0x000074092c007986 */ /* 0x000fe8000c10190a */
[----:B------:R-:W-:Y:S04]  /*22d80*/  STG.E desc[UR10][R44.64+0x78], R10 ;  /* 0x0000780a2c007986 */ /* 0x000fe8000c10190a */
[----:B------:R-:W-:Y:S04]  /*22d90*/  STG.E desc[UR10][R44.64+0x7c], R11 ;  /* 0x00007c0b2c007986 */ /* 0x000fe8000c10190a */
[----:B0-----:R-:W-:Y:S04]  /*22da0*/  STG.E desc[UR10][R44.64+0x8c], R12 ;  /* 0x00008c0c2c007986 */ /* 0x001fe8000c10190a */
[----:B------:R-:W-:Y:S04]  /*22db0*/  STG.E desc[UR10][R44.64+0x90], R13 ;  /* 0x0000900d2c007986 */ /* 0x000fe8000c10190a */
[----:B------:R-:W-:Y:S04]  /*22dc0*/  STG.E desc[UR10][R44.64+0x94], R14 ;  /* 0x0000940e2c007986 */ /* 0x000fe8000c10190a */
[----:B------:R-:W-:Y:S04]  /*22dd0*/  STG.E desc[UR10][R44.64+0x98], R15 ;  /* 0x0000980f2c007986 */ /* 0x000fe8000c10190a */
[----:B------:R-:W-:Y:S04]  /*22de0*/  STG.E desc[UR10][R44.64+0x9c], R32 ;  /* 0x00009c202c007986 */ /* 0x000fe8000c10190a */
        /* <DEDUP_REMOVED lines=29> */
[----:B------:R-:W-:Y:S01]  /*22fc0*/  STG.E desc[UR10][R44.64+0x108], R39 ;  /* 0x000108272c007986 */ /* 0x000fe2000c10190a */
[----:B------:R-:W-:Y:S05]  /*22fd0*/  EXIT ;  /* 0x000000000000794d */ /* 0x000fea0003800000 */
        .weak           $__internal_0_$__cuda_sm20_div_u64
        .type           $__internal_0_$__cuda_sm20_div_u64,@function
        .size           $__internal_0_$__cuda_sm20_div_u64,($__internal_1_$__cuda_sm20_rem_s64 - $__internal_0_$__cuda_sm20_div_u64)
$__internal_0_$__cuda_sm20_div_u64:
[----:B------:R-:W-:Y:S01]  /*22fe0*/  MOV R18, R6 ;  /* 0x0000000600127202 */ /* 0x000fe20000000f00 */
[----:B------:R-:W-:-:S05]  /*22ff0*/  IMAD.MOV.U32 R19, RZ, RZ, R5 ;  /* 0x000000ffff137224 */ /* 0x000fca00078e0005 */
[----:B------:R-:W0:Y:S08]  /*23000*/  I2F.U64.RP R18, R18 ;  /* 0x0000001200127312 */ /* 0x000e300000309000 */
[----:B0-----:R-:W0:Y:S02]  /*23010*/  MUFU.RCP R18, R18 ;  /* 0x0000001200127308 */ /* 0x001e240000001000 */
[----:B0-----:R-:W-:-:S06]  /*23020*/  IADD3 R18, PT, PT, R18, 0x1ffffffe, RZ ;  /* 0x1ffffffe12127810 */ /* 0x001fcc0007ffe0ff */
[----:B------:R-:W0:Y:S02]  /*23030*/  F2I.U64.TRUNC R18, R18 ;  /* 0x0000001200127311 */ /* 0x000e24000020d800 */
[----:B0-----:R-:W-:-:S04]  /*23040*/  IMAD.WIDE.U32 R34, R18, R6, RZ ;  /* 0x0000000612227225 */ /* 0x001fc800078e00ff */
[C---:B------:R-:W-:Y:S01]  /*23050*/  IMAD R14, R18.reuse, R5, R35 ;  /* 0x00000005120e7224 */ /* 0x040fe200078e0223 */
[----:B------:R-:W-:Y:S02]  /*23060*/  IADD3 R17, P0, PT, RZ, -R34, RZ ;  /* 0x80000022ff117210 */ /* 0x000fe40007f1e0ff */
[----:B------:R-:W-:Y:S01]  /*23070*/  MOV R35, R18 ;  /* 0x0000001200237202 */ /* 0x000fe20000000f00 */
[----:B------:R-:W-:Y:S02]  /*23080*/  IMAD R14, R19, R6, R14 ;  /* 0x00000006130e7224 */ /* 0x000fe400078e020e */
[----:B------:R-:W-:-:S04]  /*23090*/  IMAD.HI.U32 R34, R18, R17, RZ ;  /* 0x0000001112227227 */ /* 0x000fc800078e00ff */
[----:B------:R-:W-:-:S04]  /*230a0*/  IMAD.X R14, RZ, RZ, ~R14, P0 ;  /* 0x000000ffff0e7224 */ /* 0x000fc800000e0e0e */
[----:B------:R-:W-:-:S04]  /*230b0*/  IMAD.WIDE.U32 R34, P0, R18, R14, R34 ;  /* 0x0000000e12227225 */ /* 0x000fc80007800022 */
[C---:B------:R-:W-:Y:S02]  /*230c0*/  IMAD R8, R19.reuse, R14, RZ ;  /* 0x0000000e13087224 */ /* 0x040fe400078e02ff */
[----:B------:R-:W-:-:S04]  /*230d0*/  IMAD.HI.U32 R17, P1, R19, R17, R34 ;  /* 0x0000001113117227 */ /* 0x000fc80007820022 */
[----:B------:R-:W-:Y:S01]  /*230e0*/  IMAD.HI.U32 R14, R19, R14, RZ ;  /* 0x0000000e130e7227 */ /* 0x000fe200078e00ff */
[----:B------:R-:W-:-:S03]  /*230f0*/  IADD3 R35, P2, PT, R8, R17, RZ ;  /* 0x0000001108237210 */ /* 0x000fc60007f5e0ff */
[----:B------:R-:W-:Y:S02]  /*23100*/  IMAD.X R8, R14, 0x1, R19, P0 ;  /* 0x000000010e087824 */ /* 0x000fe400000e0613 */
[----:B------:R-:W-:-:S03]  /*23110*/  IMAD.WIDE.U32 R18, R35, R6, RZ ;  /* 0x0000000623127225 */ /* 0x000fc600078e00ff */
[----:B------:R-:W-:Y:S01]  /*23120*/  IADD3.X R8, PT, PT, RZ, RZ, R8, P2, P1 ;  /* 0x000000ffff087210 */ /* 0x000fe200017e2408 */
[C---:B------:R-:W-:Y:S01]  /*23130*/  IMAD R14, R35.reuse, R5, R19 ;  /* 0x00000005230e7224 */ /* 0x040fe200078e0213 */
[----:B------:R-:W-:Y:S01]  /*23140*/  IADD3 R18, P0, PT, RZ, -R18, RZ ;  /* 0x80000012ff127210 */ /* 0x000fe20007f1e0ff */
[----:B------:R-:W-:Y:S02]  /*23150*/  HFMA2 R19, -RZ, RZ, 0, 0 ;  /* 0x00000000ff137431 */ /* 0x000fe400000001ff */
[----:B------:R-:W-:Y:S02]  /*23160*/  IMAD R14, R8, R6, R14 ;  /* 0x00000006080e7224 */ /* 0x000fe400078e020e */
[----:B------:R-:W-:-:S03]  /*23170*/  IMAD.HI.U32 R34, R35, R18, RZ ;  /* 0x0000001223227227 */ /* 0x000fc600078e00ff */
[----:B------:R-:W-:-:S05]  /*23180*/  IADD3.X R14, PT, PT, RZ, ~R14, RZ, P0, !PT ;  /* 0x8000000eff0e7210 */ /* 0x000fca00007fe4ff */
[----:B------:R-:W-:-:S04]  /*23190*/  IMAD.WIDE.U32 R34, P0, R35, R14, R34 ;  /* 0x0000000e23227225 */ /* 0x000fc80007800022 */
[C---:B------:R-:W-:Y:S02]  /*231a0*/  IMAD R17, R8.reuse, R14, RZ ;  /* 0x0000000e08117224 */ /* 0x040fe400078e02ff */
[----:B------:R-:W-:-:S04]  /*231b0*/  IMAD.HI.U32 R18, P1, R8, R18, R34 ;  /* 0x0000001208127227 */ /* 0x000fc80007820022 */
[----:B------:R-:W-:Y:S01]  /*231c0*/  IMAD.HI.U32 R14, R8, R14, RZ ;  /* 0x0000000e080e7227 */ /* 0x000fe200078e00ff */
[----:B------:R-:W-:-:S03]  /*231d0*/  IADD3 R17, P2, PT, R17, R18, RZ ;  /* 0x0000001211117210 */ /* 0x000fc60007f5e0ff */
[----:B------:R-:W-:Y:S02]  /*231e0*/  IMAD.X R14, R14, 0x1, R8, P0 ;  /* 0x000000010e0e7824 */ /* 0x000fe400000e0608 */
[----:B------:R-:W-:-:S03]  /*231f0*/  IMAD.HI.U32 R18, R17, R15, RZ ;  /* 0x0000000f11127227 */ /* 0x000fc600078e00ff */
[----:B------:R-:W-:Y:S01]  /*23200*/  IADD3.X R14, PT, PT, RZ, RZ, R14, P2, P1 ;  /* 0x000000ffff0e7210 */ /* 0x000fe200017e240e */
[----:B------:R-:W-:-:S04]  /*23210*/  IMAD.WIDE.U32 R18, R17, R16, R18 ;  /* 0x0000001011127225 */ /* 0x000fc800078e0012 */
[C---:B------:R-:W-:Y:S02]  /*23220*/  IMAD R8, R14.reuse, R16, RZ ;  /* 0x000000100e087224 */ /* 0x040fe400078e02ff */
[----:B------:R-:W-:-:S04]  /*23230*/  IMAD.HI.U32 R17, P0, R14, R15, R18 ;  /* 0x0000000f0e117227 */ /* 0x000fc80007800012 */
[----:B------:R-:W-:Y:S01]  /*23240*/  IMAD.HI.U32 R14, R14, R16, RZ ;  /* 0x000000100e0e7227 */ /* 0x000fe200078e00ff */
[----:B------:R-:W-:-:S03]  /*23250*/  IADD3 R8, P1, PT, R8, R17, RZ ;  /* 0x0000001108087210 */ /* 0x000fc60007f3e0ff */
[----:B------:R-:W-:Y:S02]  /*23260*/  IMAD.X R14, RZ, RZ, R14, P0 ;  /* 0x000000ffff0e7224 */ /* 0x000fe400000e060e */
[----:B------:R-:W-:-:S03]  /*23270*/  IMAD.WIDE.U32 R18, R8, R6, RZ ;  /* 0x0000000608127225 */ /* 0x000fc600078e00ff */
[----:B------:R-:W-:Y:S01]  /*23280*/  IADD3.X R14, PT, PT, RZ, R14, RZ, P1, !PT ;  /* 0x0000000eff0e7210 */ /* 0x000fe20000ffe4ff */
[----:B------:R-:W-:Y:S01]  /*23290*/  IMAD R17, R8, R5, R19 ;  /* 0x0000000508117224 */ /* 0x000fe200078e0213 */
[----:B------:R-:W-:-:S03]  /*232a0*/  IADD3 R15, P1, PT, -R18, R15, RZ ;  /* 0x0000000f120f7210 */ /* 0x000fc60007f3e1ff */
[-C--:B------:R-:W-:Y:S01]  /*232b0*/  IMAD R17, R14, R6.reuse, R17 ;  /* 0x000000060e117224 */ /* 0x080fe200078e0211 */
[----:B------:R-:W-:-:S03]  /*232c0*/  ISETP.GE.U32.AND P0, PT, R15, R6, PT ;  /* 0x000000060f00720c */ /* 0x000fc60003f06070 */
[----:B------:R-:W-:Y:S01]  /*232d0*/  IMAD.X R16, R16, 0x1, ~R17, P1 ;  /* 0x0000000110107824 */ /* 0x000fe200008e0e11 */
[----:B------:R-:W-:Y:S02]  /*232e0*/  IADD3 R17, P2, PT, R8, 0x1, RZ ;  /* 0x0000000108117810 */ /* 0x000fe40007f5e0ff */
[----:B------:R-:W-:Y:S02]  /*232f0*/  IADD3 R20, P1, PT, -R6, R15, RZ ;  /* 0x0000000f06147210 */ /* 0x000fe40007f3e1ff */
[----:B------:R-:W-:Y:S01]  /*23300*/  ISETP.GE.U32.AND.EX P0, PT, R16, R5, PT, P0 ;  /* 0x000000051000720c */ /* 0x000fe20003f06100 */
[----:B------:R-:W-:Y:S01]  /*23310*/  IMAD.X R19, RZ, RZ, R14, P2 ;  /* 0x000000ffff137224 */ /* 0x000fe200010e060e */
[----:B------:R-:W-:Y:S02]  /*23320*/  IADD3.X R18, PT, PT, ~R5, R16, RZ, P1, !PT ;  /* 0x0000001005127210 */ /* 0x000fe40000ffe5ff */
[----:B------:R-:W-:Y:S02]  /*23330*/  SEL R20, R20, R15, P0 ;  /* 0x0000000f14147207 */ /* 0x000fe40000000000 */
[----:B------:R-:W-:-:S02]  /*23340*/  SEL R17, R17, R8, P0 ;  /* 0x0000000811117207 */ /* 0x000fc40000000000 */
[----:B------:R-:W-:Y:S01]  /*23350*/  SEL R18, R18, R16, P0 ;  /* 0x0000001012127207 */ /* 0x000fe20000000000 */
[----:B------:R-:W-:Y:S01]  /*23360*/  IMAD.MOV.U32 R16, RZ, RZ, R4 ;  /* 0x000000ffff107224 */ /* 0x000fe200078e0004 */
[----:B------:R-:W-:Y:S02]  /*23370*/  SEL R19, R19, R14, P0 ;  /* 0x0000000e13137207 */ /* 0x000fe40000000000 */
[----:B------:R-:W-:Y:S02]  /*23380*/  ISETP.GE.U32.AND P0, PT, R20, R6, PT ;  /* 0x000000061400720c */ /* 0x000fe40003f06070 */
[----:B------:R-:W-:Y:S02]  /*23390*/  IADD3 R8, P2, PT, R17, 0x1, RZ ;  /* 0x0000000111087810 */ /* 0x000fe40007f5e0ff */
[----:B------:R-:W-:Y:S02]  /*233a0*/  ISETP.GE.U32.AND.EX P0, PT, R18, R5, PT, P0 ;  /* 0x000000051200720c */ /* 0x000fe40003f06100 */
[----:B------:R-:W-:-:S02]  /*233b0*/  ISETP.NE.U32.AND P1, PT, R6, RZ, PT ;  /* 0x000000ff0600720c */ /* 0x000fc40003f25070 */
[----:B------:R-:W-:Y:S02]  /*233c0*/  IADD3.X R14, PT, PT, RZ, R19, RZ, P2, !PT ;  /* 0x00000013ff0e7210 */ /* 0x000fe400017fe4ff */
[----:B------:R-:W-:Y:S02]  /*233d0*/  SEL R8, R8, R17, P0 ;  /* 0x0000001108087207 */ /* 0x000fe40000000000 */
[----:B------:R-:W-:Y:S02]  /*233e0*/  MOV R17, 0x0 ;  /* 0x0000000000117802 */ /* 0x000fe40000000f00 */
[----:B------:R-:W-:Y:S02]  /*233f0*/  ISETP.NE.AND.EX P1, PT, R5, RZ, PT, P1 ;  /* 0x000000ff0500720c */ /* 0x000fe40003f25310 */
[----:B------:R-:W-:Y:S02]  /*23400*/  SEL R14, R14, R19, P0 ;  /* 0x000000130e0e7207 */ /* 0x000fe40000000000 */
[----:B------:R-:W-:-:S02]  /*23410*/  SEL R8, R8, 0xffffffff, P1 ;  /* 0xffffffff08087807 */ /* 0x000fc40000800000 */
[----:B------:R-:W-:Y:S01]  /*23420*/  SEL R14, R14, 0xffffffff, P1 ;  /* 0xffffffff0e0e7807 */ /* 0x000fe20000800000 */
[----:B------:R-:W-:Y:S06]  /*23430*/  RET.REL.NODEC R16 `(_Z4dExpPA67_jPjS1_S0_) ;  /* 0xfffffdc810f07950 */ /* 0x000fec0003c3ffff */
        .weak           $__internal_1_$__cuda_sm20_rem_s64
        .type           $__internal_1_$__cuda_sm20_rem_s64,@function
        .size           $__internal_1_$__cuda_sm20_rem_s64,($__internal_2_$__cuda_sm20_rem_u64 - $__internal_1_$__cuda_sm20_rem_s64)
$__internal_1_$__cuda_sm20_rem_s64:
[----:B------:R-:W-:Y:S02]  /*23440*/  IADD3 R18, P1, PT, RZ, -R7, RZ ;  /* 0x80000007ff127210 */ /* 0x000fe40007f3e0ff */
[----:B------:R-:W-:-:S03]  /*23450*/  ISETP.LE.AND P0, PT, RZ, UR5, PT ;  /* 0x00000005ff007c0c */ /* 0x000fc6000bf03270 */
[----:B------:R-:W-:Y:S01]  /*23460*/  IMAD.X R4, RZ, RZ, ~UR5, P1 ;  /* 0x80000005ff047e24 */ /* 0x000fe200088e06ff */
[----:B------:R-:W-:-:S04]  /*23470*/  SEL R18, R18, R7, !P0 ;  /* 0x0000000712127207 */ /* 0x000fc80004000000 */
[----:B------:R-:W-:-:S04]  /*23480*/  SEL R19, R4, UR5, !P0 ;  /* 0x0000000504137c07 */ /* 0x000fc8000c000000 */
[----:B------:R-:W0:Y:S08]  /*23490*/  I2F.U64.RP R4, R18 ;  /* 0x0000001200047312 */ /* 0x000e300000309000 */
[----:B0-----:R-:W0:Y:S02]  /*234a0*/  MUFU.RCP R4, R4 ;  /* 0x0000000400047308 */ /* 0x001e240000001000 */
[----:B0-----:R-:W-:-:S06]  /*234b0*/  IADD3 R4, PT, PT, R4, 0x1ffffffe, RZ ;  /* 0x1ffffffe04047810 */ /* 0x001fcc0007ffe0ff */
[----:B------:R-:W0:Y:S02]  /*234c0*/  F2I.U64.TRUNC R16, R4 ;  /* 0x0000000400107311 */ /* 0x000e24000020d800 */
[----:B0-----:R-:W-:Y:S01]  /*234d0*/  IMAD.WIDE.U32 R4, R16, R18, RZ ;  /* 0x0000001210047225 */ /* 0x001fe200078e00ff */
[----:B------:R-:W-:-:S03]  /*234e0*/  MOV R23, R16 ;  /* 0x0000001000177202 */ /* 0x000fc60000000f00 */
[----:B------:R-:W-:Y:S01]  /*234f0*/  IMAD R5, R16, R19, R5 ;  /* 0x0000001310057224 */ /* 0x000fe200078e0205 */
[----:B------:R-:W-:-:S03]  /*23500*/  IADD3 R6, P0, PT, RZ, -R4, RZ ;  /* 0x80000004ff067210 */ /* 0x000fc60007f1e0ff */
[----:B------:R-:W-:Y:S02]  /*23510*/  IMAD R5, R17, R18, R5 ;  /* 0x0000001211057224 */ /* 0x000fe400078e0205 */
[----:B------:R-:W-:-:S04]  /*23520*/  IMAD.HI.U32 R22, R16, R6, RZ ;  /* 0x0000000610167227 */ /* 0x000fc800078e00ff */
[----:B------:R-:W-:-:S04]  /*23530*/  IMAD.X R5, RZ, RZ, ~R5, P0 ;  /* 0x000000ffff057224 */ /* 0x000fc800000e0e05 */
[----:B------:R-:W-:-:S04]  /*23540*/  IMAD.WIDE.U32 R22, P0, R16, R5, R22 ;  /* 0x0000000510167225 */ /* 0x000fc80007800016 */
[C---:B------:R-:W-:Y:S02]  /*23550*/  IMAD R4, R17.reuse, R5, RZ ;  /* 0x0000000511047224 */ /* 0x040fe400078e02ff */
[----:B------:R-:W-:-:S04]  /*23560*/  IMAD.HI.U32 R6, P1, R17, R6, R22 ;  /* 0x0000000611067227 */ /* 0x000fc80007820016 */
[----:B------:R-:W-:Y:S01]  /*23570*/  IMAD.HI.U32 R5, R17, R5, RZ ;  /* 0x0000000511057227 */ /* 0x000fe200078e00ff */
[----:B------:R-:W-:Y:S02]  /*23580*/  IADD3 R23, P2, PT, R4, R6, RZ ;  /* 0x0000000604177210 */ /* 0x000fe40007f5e0ff */
[----:B------:R-:W-:Y:S01]  /*23590*/  IADD3 R6, P4, PT, RZ, -R15, RZ ;  /* 0x8000000fff067210 */ /* 0x000fe20007f9e0ff */
[----:B------:R-:W-:Y:S02]  /*235a0*/  IMAD.X R5, R5, 0x1, R17, P0 ;  /* 0x0000000105057824 */ /* 0x000fe400000e0611 */
[----:B------:R-:W-:-:S03]  /*235b0*/  IMAD.WIDE.U32 R28, R23, R18, RZ ;  /* 0x00000012171c7225 */ /* 0x000fc600078e00ff */
[----:B------:R-:W-:Y:S01]  /*235c0*/  IADD3.X R17, PT, PT, RZ, RZ, R5, P2, P1 ;  /* 0x000000ffff117210 */ /* 0x000fe200017e2405 */
[----:B------:R-:W-:Y:S01]  /*235d0*/  IMAD R5, R23, R19, R29 ;  /* 0x0000001317057224 */ /* 0x000fe200078e021d */
[----:B------:R-:W-:Y:S02]  /*235e0*/  IADD3 R16, P0, PT, RZ, -R28, RZ ;  /* 0x8000001cff107210 */ /* 0x000fe40007f1e0ff */
[----:B------:R-:W-:Y:S01]  /*235f0*/  ISETP.GE.AND P1, PT, R14, RZ, PT ;  /* 0x000000ff0e00720c */ /* 0x000fe20003f26270 */
[----:B------:R-:W-:Y:S02]  /*23600*/  IMAD R5, R17, R18, R5 ;  /* 0x0000001211057224 */ /* 0x000fe400078e0205 */
[----:B------:R-:W-:Y:S01]  /*23610*/  IMAD.HI.U32 R22, R23, R16, RZ ;  /* 0x0000001017167227 */ /* 0x000fe200078e00ff */
[----:B------:R-:W-:Y:S02]  /*23620*/  SEL R6, R6, R15, !P1 ;  /* 0x0000000f06067207 */ /* 0x000fe40004800000 */
[----:B------:R-:W-:-:S05]  /*23630*/  IADD3.X R5, PT, PT, RZ, ~R5, RZ, P0, !PT ;  /* 0x80000005ff057210 */ /* 0x000fca00007fe4ff */
[----:B------:R-:W-:-:S04]  /*23640*/  IMAD.WIDE.U32 R22, P0, R23, R5, R22 ;  /* 0x0000000517167225 */ /* 0x000fc80007800016 */
[C---:B------:R-:W-:Y:S02]  /*23650*/  IMAD R4, R17.reuse, R5, RZ ;  /* 0x0000000511047224 */ /* 0x040fe400078e02ff */
[----:B------:R-:W-:-:S04]  /*23660*/  IMAD.HI.U32 R16, P2, R17, R16, R22 ;  /* 0x0000001011107227 */ /* 0x000fc80007840016 */
[----:B------:R-:W-:Y:S01]  /*23670*/  IMAD.HI.U32 R5, R17, R5, RZ ;  /* 0x0000000511057227 */ /* 0x000fe200078e00ff */
[----:B------:R-:W-:-:S03]  /*23680*/  IADD3 R16, P3, PT, R4, R16, RZ ;  /* 0x0000001004107210 */ /* 0x000fc60007f7e0ff */
[----:B------:R-:W-:Y:S01]  /*23690*/  IMAD.X R4, RZ, RZ, ~R14, P4 ;  /* 0x000000ffff047224 */ /* 0x000fe200020e0e0e */
[----:B------:R-:W-:Y:S01]  /*236a0*/  IADD3.X R5, PT, PT, R5, R17, RZ, P0, !PT ;  /* 0x0000001105057210 */ /* 0x000fe200007fe4ff */
[----:B------:R-:W-:-:S03]  /*236b0*/  IMAD.HI.U32 R22, R16, R6, RZ ;  /* 0x0000000610167227 */ /* 0x000fc600078e00ff */
[----:B------:R-:W-:Y:S01]  /*236c0*/  SEL R4, R4, R14, !P1 ;  /* 0x0000000e04047207 */ /* 0x000fe20004800000 */
[----:B------:R-:W-:Y:S01]  /*236d0*/  IMAD.MOV.U32 R23, RZ, RZ, RZ ;  /* 0x000000ffff177224 */ /* 0x000fe200078e00ff */
[----:B------:R-:W-:-:S03]  /*236e0*/  IADD3.X R5, PT, PT, RZ, RZ, R5, P3, P2 ;  /* 0x000000ffff057210 */ /* 0x000fc60001fe4405 */
[----:B------:R-:W-:-:S04]  /*236f0*/  IMAD.WIDE.U32 R16, R16, R4, R22 ;  /* 0x0000000410107225 */ /* 0x000fc800078e0016 */
[C---:B------:R-:W-:Y:S02]  /*23700*/  IMAD R14, R5.reuse, R4, RZ ;  /* 0x00000004050e7224 */ /* 0x040fe400078e02ff */
[----:B------:R-:W-:-:S04]  /*23710*/  IMAD.HI.U32 R15, P0, R5, R6, R16 ;  /* 0x00000006050f7227 */ /* 0x000fc80007800010 */
[----:B------:R-:W-:Y:S01]  /*23720*/  IMAD.HI.U32 R5, R5, R4, RZ ;  /* 0x0000000405057227 */ /* 0x000fe200078e00ff */
[----:B------:R-:W-:-:S03]  /*23730*/  IADD3 R14, P2, PT, R14, R15, RZ ;  /* 0x0000000f0e0e7210 */ /* 0x000fc60007f5e0ff */
[----:B------:R-:W-:Y:S01]  /*23740*/  IMAD.MOV.U32 R15, RZ, RZ, 0x0 ;  /* 0x00000000ff0f7424 */ /* 0x000fe200078e00ff */
[----:B------:R-:W-:Y:S01]  /*23750*/  IADD3.X R5, PT, PT, R5, RZ, RZ, P0, !PT ;  /* 0x000000ff05057210 */ /* 0x000fe200007fe4ff */
[----:B------:R-:W-:-:S04]  /*23760*/  IMAD.WIDE.U32 R16, R14, R18, RZ ;  /* 0x000000120e107225 */ /* 0x000fc800078e00ff */
[----:B------:R-:W-:Y:S01]  /*23770*/  IMAD.X R5, RZ, RZ, R5, P2 ;  /* 0x000000ffff057224 */ /* 0x000fe200010e0605 */
[----:B------:R-:W-:Y:S01]  /*23780*/  IADD3 R6, P2, PT, -R16, R6, RZ ;  /* 0x0000000610067210 */ /* 0x000fe20007f5e1ff */
[----:B------:R-:W-:-:S03]  /*23790*/  IMAD R14, R14, R19, R17 ;  /* 0x000000130e0e7224 */ /* 0x000fc600078e0211 */
[-C--:B------:R-:W-:Y:S01]  /*237a0*/  ISETP.GE.U32.AND P0, PT, R6, R18.reuse, PT ;  /* 0x000000120600720c */ /* 0x080fe20003f06070 */
[----:B------:R-:W-:-:S05]  /*237b0*/  IMAD R5, R5, R18, R14 ;  /* 0x0000001205057224 */ /* 0x000fca00078e020e */
[----:B------:R-:W-:Y:S02]  /*237c0*/  IADD3.X R4, PT, PT, ~R5, R4, RZ, P2, !PT ;  /* 0x0000000405047210 */ /* 0x000fe400017fe5ff */
[----:B------:R-:W-:Y:S02]  /*237d0*/  IADD3 R14, P2, PT, R6, -R18, RZ ;  /* 0x80000012060e7210 */ /* 0x000fe40007f5e0ff */
[----:B------:R-:W-:-:S03]  /*237e0*/  ISETP.GE.U32.AND.EX P0, PT, R4, R19, PT, P0 ;  /* 0x000000130400720c */ /* 0x000fc60003f06100 */
[----:B------:R-:W-:Y:S01]  /*237f0*/  IMAD.X R5, R4, 0x1, ~R19, P2 ;  /* 0x0000000104057824 */ /* 0x000fe200010e0e13 */
[----:B------:R-:W-:-:S04]  /*23800*/  SEL R14, R14, R6, P0 ;  /* 0x000000060e0e7207 */ /* 0x000fc80000000000 */
[----:B------:R-:W-:Y:S02]  /*23810*/  SEL R5, R5, R4, P0 ;  /* 0x0000000405057207 */ /* 0x000fe40000000000 */
[CC--:B------:R-:W-:Y:S02]  /*23820*/  ISETP.GE.U32.AND P0, PT, R14.reuse, R18.reuse, PT ;  /* 0x000000120e00720c */ /* 0x0c0fe40003f06070 */
[----:B------:R-:W-:Y:S02]  /*23830*/  IADD3 R4, P2, PT, R14, -R18, RZ ;  /* 0x800000120e047210 */ /* 0x000fe40007f5e0ff */
[CC--:B------:R-:W-:Y:S02]  /*23840*/  ISETP.GE.U32.AND.EX P0, PT, R5.reuse, R19.reuse, PT, P0 ;  /* 0x000000130500720c */ /* 0x0c0fe40003f06100 */
[----:B------:R-:W-:Y:S02]  /*23850*/  IADD3.X R18, PT, PT, R5, ~R19, RZ, P2, !PT ;  /* 0x8000001305127210 */ /* 0x000fe400017fe4ff */
[----:B------:R-:W-:-:S02]  /*23860*/  SEL R4, R4, R14, P0 ;  /* 0x0000000e04047207 */ /* 0x000fc40000000000 */
[----:B------:R-:W-:Y:S02]  /*23870*/  SEL R18, R18, R5, P0 ;  /* 0x0000000512127207 */ /* 0x000fe40000000000 */
[----:B------:R-:W-:Y:S02]  /*23880*/  IADD3 R5, P2, PT, RZ, -R4, RZ ;  /* 0x80000004ff057210 */ /* 0x000fe40007f5e0ff */
[----:B------:R-:W-:Y:S02]  /*23890*/  ISETP.NE.U32.AND P0, PT, R7, RZ, PT ;  /* 0x000000ff0700720c */ /* 0x000fe40003f05070 */
[----:B------:R-:W-:Y:S01]  /*238a0*/  MOV R14, R8 ;  /* 0x00000008000e7202 */ /* 0x000fe20000000f00 */
[----:B------:R-:W-:Y:S01]  /*238b0*/  IMAD.X R6, RZ, RZ, ~R18, P2 ;  /* 0x000000ffff067224 */ /* 0x000fe200010e0e12 */
[----:B------:R-:W-:Y:S02]  /*238c0*/  ISETP.NE.AND.EX P0, PT, RZ, UR5, PT, P0 ;  /* 0x00000005ff007c0c */ /* 0x000fe4000bf05300 */
[----:B------:R-:W-:-:S02]  /*238d0*/  SEL R5, R5, R4, !P1 ;  /* 0x0000000405057207 */ /* 0x000fc40004800000 */
[----:B------:R-:W-:Y:S02]  /*238e0*/  SEL R6, R6, R18, !P1 ;  /* 0x0000001206067207 */ /* 0x000fe40004800000 */
[----:B------:R-:W-:Y:S02]  /*238f0*/  SEL R5, R5, 0xffffffff, P0 ;  /* 0xffffffff05057807 */ /* 0x000fe40000000000 */
[----:B------:R-:W-:Y:S01]  /*23900*/  SEL R6, R6, 0xffffffff, P0 ;  /* 0xffffffff06067807 */ /* 0x000fe20000000000 */
[----:B------:R-:W-:Y:S06]  /*23910*/  RET.REL.NODEC R14 `(_Z4dExpPA67_jPjS1_S0_) ;  /* 0xfffffdc40eb87950 */ /* 0x000fec0003c3ffff */
        .weak           $__internal_2_$__cuda_sm20_rem_u64
        .type           $__internal_2_$__cuda_sm20_rem_u64,@function
        .size           $__internal_2_$__cuda_sm20_rem_u64,($__internal_3_$__cuda_sm3x_div_rn_noftz_f32_slowpath - $__internal_2_$__cuda_sm20_rem_u64)
$__internal_2_$__cuda_sm20_rem_u64:
[----:B------:R-:W-:Y:S01]  /*23920*/  IMAD.MOV.U32 R16, RZ, RZ, R7 ;  /* 0x000000ffff107224 */ /* 0x000fe200078e0007 */
[----:B------:R-:W-:-:S05]  /*23930*/  MOV R17, UR4 ;  /* 0x0000000400117c02 */ /* 0x000fca0008000f00 */
[----:B------:R-:W0:Y:S08]  /*23940*/  I2F.U64.RP R16, R16 ;  /* 0x0000001000107312 */ /* 0x000e300000309000 */
[----:B0-----:R-:W0:Y:S02]  /*23950*/  MUFU.RCP R16, R16 ;  /* 0x0000001000107308 */ /* 0x001e240000001000 */
[----:B0-----:R-:W-:-:S06]  /*23960*/  IADD3 R16, PT, PT, R16, 0x1ffffffe, RZ ;  /* 0x1ffffffe10107810 */ /* 0x001fcc0007ffe0ff */
[----:B------:R-:W0:Y:S02]  /*23970*/  F2I.U64.TRUNC R16, R16 ;  /* 0x0000001000107311 */ /* 0x000e24000020d800 */
[----:B0-----:R-:W-:Y:S01]  /*23980*/  IMAD.WIDE.U32 R18, R16, R7, RZ ;  /* 0x0000000710127225 */ /* 0x001fe200078e00ff */
[----:B------:R-:W-:-:S03]  /*23990*/  MOV R23, R16 ;  /* 0x0000001000177202 */ /* 0x000fc60000000f00 */
[----:B------:R-:W-:Y:S01]  /*239a0*/  IMAD R8, R16, UR4, R19 ;  /* 0x0000000410087c24 */ /* 0x000fe2000f8e0213 */
        /* <DEDUP_REMOVED lines=12> */
[----:B------:R-:W-:Y:S01]  /*23a70*/  IMAD R17, R19, UR4, R17 ;  /* 0x0000000413117c24 */ /* 0x000fe2000f8e0211 */
[----:B------:R-:W-:-:S03]  /*23a80*/  IADD3 R16, P0, PT, RZ, -R16, RZ ;  /* 0x80000010ff107210 */ /* 0x000fc60007f1e0ff */
[----:B------:R-:W-:Y:S02]  /*23a90*/  IMAD R17, R8, R7, R17 ;  /* 0x0000000708117224 */ /* 0x000fe400078e0211 */
[----:B------:R-:W-:-:S03]  /*23aa0*/  IMAD.HI.U32 R18, R19, R16, RZ ;  /* 0x0000001013127227 */ /* 0x000fc600078e00ff */
[----:B------:R-:W-:-:S05]  /*23ab0*/  IADD3.X R17, PT, PT, RZ, ~R17, RZ, P0, !PT ;  /* 0x80000011ff117210 */ /* 0x000fca00007fe4ff */
[----:B------:R-:W-:-:S04]  /*23ac0*/  IMAD.WIDE.U32 R22, P0, R19, R17, R18 ;  /* 0x0000001113167225 */ /* 0x000fc80007800012 */
[----:B------:R-:W-:Y:S02]  /*23ad0*/  HFMA2 R19, -RZ, RZ, 0, 0 ;  /* 0x00000000ff137431 */ /* 0x000fe400000001ff */
        /* <DEDUP_REMOVED lines=15> */
[----:B------:R-:W-:Y:S01]  /*23bd0*/  IMAD R16, R16, UR4, R19 ;  /* 0x0000000410107c24 */ /* 0x000fe2000f8e0213 */
[----:B------:R-:W-:Y:S01]  /*23be0*/  IADD3 R6, P1, PT, -R18, R6, RZ ;  /* 0x0000000612067210 */ /* 0x000fe20007f3e1ff */
[----:B------:R-:W-:Y:S02]  /*23bf0*/  IMAD.MOV.U32 R17, RZ, RZ, 0x0 ;  /* 0x00000000ff117424 */ /* 0x000fe400078e00ff */
[-C--:B------:R-:W-:Y:S01]  /*23c00*/  IMAD R8, R8, R7.reuse, R16 ;  /* 0x0000000708087224 */ /* 0x080fe200078e0210 */
[----:B------:R-:W-:-:S03]  /*23c10*/  ISETP.GE.U32.AND P0, PT, R6, R7, PT ;  /* 0x000000070600720c */ /* 0x000fc60003f06070 */
[----:B------:R-:W-:Y:S01]  /*23c20*/  IMAD.X R5, R5, 0x1, ~R8, P1 ;  /* 0x0000000105057824 */ /* 0x000fe200008e0e08 */
[----:B------:R-:W-:-:S04]  /*23c30*/  IADD3 R16, P1, PT, -R7, R6, RZ ;  /* 0x0000000607107210 */ /* 0x000fc80007f3e1ff */
[C---:B------:R-:W-:Y:S02]  /*23c40*/  ISETP.GE.U32.AND.EX P0, PT, R5.reuse, UR4, PT, P0 ;  /* 0x0000000405007c0c */ /* 0x040fe4000bf06100 */
[----:B------:R-:W-:Y:S02]  /*23c50*/  IADD3.X R8, PT, PT, R5, ~UR4, RZ, P1, !PT ;  /* 0x8000000405087c10 */ /* 0x000fe40008ffe4ff */
[----:B------:R-:W-:Y:S02]  /*23c60*/  SEL R16, R16, R6, P0 ;  /* 0x0000000610107207 */ /* 0x000fe40000000000 */
[----:B------:R-:W-:Y:S02]  /*23c70*/  SEL R8, R8, R5, P0 ;  /* 0x0000000508087207 */ /* 0x000fe40000000000 */
[----:B------:R-:W-:Y:S02]  /*23c80*/  ISETP.GE.U32.AND P0, PT, R16, R7, PT ;  /* 0x000000071000720c */ /* 0x000fe40003f06070 */
[----:B------:R-:W-:-:S02]  /*23c90*/  IADD3 R5, P2, PT, -R7, R16, RZ ;  /* 0x0000001007057210 */ /* 0x000fc40007f5e1ff */
[C---:B------:R-:W-:Y:S02]  /*23ca0*/  ISETP.GE.U32.AND.EX P0, PT, R8.reuse, UR4, PT, P0 ;  /* 0x0000000408007c0c */ /* 0x040fe4000bf06100 */
[----:B------:R-:W-:Y:S02]  /*23cb0*/  ISETP.NE.U32.AND P1, PT, R7, RZ, PT ;  /* 0x000000ff0700720c */ /* 0x000fe40003f25070 */
[----:B------:R-:W-:Y:S02]  /*23cc0*/  IADD3.X R6, PT, PT, R8, ~UR4, RZ, P2, !PT ;  /* 0x8000000408067c10 */ /* 0x000fe400097fe4ff */
[----:B------:R-:W-:Y:S02]  /*23cd0*/  SEL R5, R5, R16, P0 ;  /* 0x0000001005057207 */ /* 0x000fe40000000000 */
[----:B------:R-:W-:Y:S02]  /*23ce0*/  MOV R16, R4 ;  /* 0x0000000400107202 */ /* 0x000fe40000000f00 */
[----:B------:R-:W-:-:S02]  /*23cf0*/  ISETP.NE.AND.EX P1, PT, RZ, UR4, PT, P1 ;  /* 0x00000004ff007c0c */ /* 0x000fc4000bf25310 */
[----:B------:R-:W-:Y:S02]  /*23d00*/  SEL R6, R6, R8, P0 ;  /* 0x0000000806067207 */ /* 0x000fe40000000000 */
[----:B------:R-:W-:Y:S02]  /*23d10*/  SEL R8, R5, 0xffffffff, P1 ;  /* 0xffffffff05087807 */ /* 0x000fe40000800000 */
[----:B------:R-:W-:Y:S01]  /*23d20*/  SEL R5, R6, 0xffffffff, P1 ;  /* 0xffffffff06057807 */ /* 0x000fe20000800000 */
[----:B------:R-:W-:Y:S06]  /*23d30*/  RET.REL.NODEC R16 `(_Z4dExpPA67_jPjS1_S0_) ;  /* 0xfffffdc010b07950 */ /* 0x000fec0003c3ffff */
        .weak           $__internal_3_$__cuda_sm3x_div_rn_noftz_f32_slowpath
        .type           $__internal_3_$__cuda_sm3x_div_rn_noftz_f32_slowpath,@function
        .size           $__internal_3_$__cuda_sm3x_div_rn_noftz_f32_slowpath,(.L_x_736 - $__internal_3_$__cuda_sm3x_div_rn_noftz_f32_slowpath)
$__internal_3_$__cuda_sm3x_div_rn_noftz_f32_slowpath:
[----:B------:R-:W-:Y:S02]  /*23d40*/  SHF.R.U32.HI R7, RZ, 0x17, R4 ;  /* 0x00000017ff077819 */ /* 0x000fe40000011604 */
[----:B------:R-:W-:Y:S02]  /*23d50*/  SHF.R.U32.HI R14, RZ, 0x17, R5 ;  /* 0x00000017ff0e7819 */ /* 0x000fe40000011605 */
[----:B------:R-:W-:Y:S02]  /*23d60*/  LOP3.LUT R7, R7, 0xff, RZ, 0xc0, !PT ;  /* 0x000000ff07077812 */ /* 0x000fe400078ec0ff */
[----:B------:R-:W-:Y:S02]  /*23d70*/  LOP3.LUT R14, R14, 0xff, RZ, 0xc0, !PT ;  /* 0x000000ff0e0e7812 */ /* 0x000fe400078ec0ff */
[----:B------:R-:W-:-:S03]  /*23d80*/  IADD3 R15, PT, PT, R7, -0x1, RZ ;  /* 0xffffffff070f7810 */ /* 0x000fc60007ffe0ff */
[----:B------:R-:W-:Y:S01]  /*23d90*/  VIADD R16, R14, 0xffffffff ;  /* 0xffffffff0e107836 */ /* 0x000fe20000000000 */
[----:B------:R-:W-:-:S04]  /*23da0*/  ISETP.GT.U32.AND P0, PT, R15, 0xfd, PT ;  /* 0x000000fd0f00780c */ /* 0x000fc80003f04070 */
[----:B------:R-:W-:-:S13]  /*23db0*/  ISETP.GT.U32.OR P0, PT, R16, 0xfd, P0 ;  /* 0x000000fd1000780c */ /* 0x000fda0000704470 */
[----:B------:R-:W-:Y:S01]  /*23dc0*/  @!P0 MOV R8, RZ ;  /* 0x000000ff00088202 */ /* 0x000fe20000000f00 */
[----:B------:R-:W-:Y:S06]  /*23dd0*/  @!P0 BRA `(.L_x_723) ;  /* 0x00000000005c8947 */ /* 0x000fec0003800000 */
[----:B------:R-:W-:Y:S02]  /*23de0*/  FSETP.GTU.FTZ.AND P0, PT, |R5|, +INF , PT ;  /* 0x7f8000000500780b */ /* 0x000fe40003f1c200 */
[----:B------:R-:W-:-:S04]  /*23df0*/  FSETP.GTU.FTZ.AND P1, PT, |R4|, +INF , PT ;  /* 0x7f8000000400780b */ /* 0x000fc80003f3c200 */
[----:B------:R-:W-:-:S13]  /*23e00*/  PLOP3.LUT P0, PT, P0, P1, PT, 0xf8, 0x8f ;  /* 0x00000000008f781c */ /* 0x000fda0000703f70 */
[----:B------:R-:W-:Y:S05]  /*23e10*/  @P0 BRA `(.L_x_724) ;  /* 0x0000000400480947 */ /* 0x000fea0003800000 */
[----:B------:R-:W-:-:S13]  /*23e20*/  LOP3.LUT P0, RZ, R4, 0x7fffffff, R5, 0xc8, !PT ;  /* 0x7fffffff04ff7812 */ /* 0x000fda000780c805 */
[----:B------:R-:W-:Y:S05]  /*23e30*/  @!P0 BRA `(.L_x_725) ;  /* 0x0000000400388947 */ /* 0x000fea0003800000 */
[C---:B------:R-:W-:Y:S02]  /*23e40*/  FSETP.NEU.FTZ.AND P1, PT, |R5|.reuse, +INF , PT ;  /* 0x7f8000000500780b */ /* 0x040fe40003f3d200 */
[----:B------:R-:W-:Y:S02]  /*23e50*/  FSETP.NEU.FTZ.AND P2, PT, |R4|, +INF , PT ;  /* 0x7f8000000400780b */ /* 0x000fe40003f5d200 */
[----:B------:R-:W-:-:S11]  /*23e60*/  FSETP.NEU.FTZ.AND P0, PT, |R5|, +INF , PT ;  /* 0x7f8000000500780b */ /* 0x000fd60003f1d200 */
[----:B------:R-:W-:Y:S05]  /*23e70*/  @!P2 BRA !P1, `(.L_x_725) ;  /* 0x000000040028a947 */ /* 0x000fea0004800000 */
[----:B------:R-:W-:-:S04]  /*23e80*/  LOP3.LUT P1, RZ, R5, 0x7fffffff, RZ, 0xc0, !PT ;  /* 0x7fffffff05ff7812 */ /* 0x000fc8000782c0ff */
[----:B------:R-:W-:-:S13]  /*23e90*/  PLOP3.LUT P1, PT, P2, P1, PT, 0x2f, 0xf2 ;  /* 0x0000000000f2781c */ /* 0x000fda0001722577 */
[----:B------:R-:W-:Y:S05]  /*23ea0*/  @P1 BRA `(.L_x_726) ;  /* 0x0000000400141947 */ /* 0x000fea0003800000 */
[----:B------:R-:W-:-:S04]  /*23eb0*/  LOP3.LUT P1, RZ, R4, 0x7fffffff, RZ, 0xc0, !PT ;  /* 0x7fffffff04ff7812 */ /* 0x000fc8000782c0ff */
[----:B------:R-:W-:-:S13]  /*23ec0*/  PLOP3.LUT P0, PT, P0, P1, PT, 0x2f, 0xf2 ;  /* 0x0000000000f2781c */ /* 0x000fda0000702577 */
[----:B------:R-:W-:Y:S05]  /*23ed0*/  @P0 BRA `(.L_x_727) ;  /* 0x0000000000fc0947 */ /* 0x000fea0003800000 */
[----:B------:R-:W-:Y:S02]  /*23ee0*/  ISETP.GE.AND P0, PT, R16, RZ, PT ;  /* 0x000000ff1000720c */ /* 0x000fe40003f06270 */
[----:B------:R-:W-:-:S11]  /*23ef0*/  ISETP.GE.AND P1, PT, R15, RZ, PT ;  /* 0x000000ff0f00720c */ /* 0x000fd60003f26270 */
[----:B------:R-:W-:Y:S01]  /*23f00*/  @P0 IMAD.MOV.U32 R8, RZ, RZ, RZ ;  /* 0x000000ffff080224 */ /* 0x000fe200078e00ff */
[----:B------:R-:W-:Y:S01]  /*23f10*/  @!P0 MOV R8, 0xffffffc0 ;  /* 0xffffffc000088802 */ /* 0x000fe20000000f00 */
[----:B------:R-:W-:Y:S01]  /*23f20*/  @!P0 FFMA R5, R5, 1.84467440737095516160e+19, RZ ;  /* 0x5f80000005058823 */ /* 0x000fe200000000ff */
[----:B------:R-:W-:-:S03]  /*23f30*/  @!P1 FFMA R4, R4, 1.84467440737095516160e+19, RZ ;  /* 0x5f80000004049823 */ /* 0x000fc600000000ff */
[----:B------:R-:W-:-:S07]  /*23f40*/  @!P1 VIADD R8, R8, 0x40 ;  /* 0x0000004008089836 */ /* 0x000fce0000000000 */
.L_x_723:
[----:B------:R-:W-:Y:S01]  /*23f50*/  LEA R15, R7, 0xc0800000, 0x17 ;  /* 0xc0800000070f7811 */ /* 0x000fe200078eb8ff */
[----:B------:R-:W-:-:S03]  /*23f60*/  VIADD R14, R14, 0xffffff81 ;  /* 0xffffff810e0e7836 */ /* 0x000fc60000000000 */
[----:B------:R-:W-:-:S04]  /*23f70*/  IADD3 R4, PT, PT, -R15, R4, RZ ;  /* 0x000000040f047210 */ /* 0x000fc80007ffe1ff */
[----:B------:R0:W1:Y:S01]  /*23f80*/  MUFU.RCP R16, R4 ;  /* 0x0000000400107308 */ /* 0x0000620000001000 */
[----:B------:R-:W-:Y:S01]  /*23f90*/  FADD.FTZ R15, -R4, -RZ ;  /* 0x800000ff040f7221 */ /* 0x000fe20000010100 */
[C---:B0-----:R-:W-:Y:S01]  /*23fa0*/  IMAD R4, R14.reuse, -0x800000, R5 ;  /* 0xff8000000e047824 */ /* 0x041fe200078e0205 */
[----:B------:R-:W-:-:S04]  /*23fb0*/  IADD3 R14, PT, PT, R14, 0x7f, -R7 ;  /* 0x0000007f0e0e7810 */ /* 0x000fc80007ffe807 */
[----:B------:R-:W-:Y:S01]  /*23fc0*/  IADD3 R8, PT, PT, R14, R8, RZ ;  /* 0x000000080e087210 */ /* 0x000fe20007ffe0ff */
[----:B-1----:R-:W-:-:S04]  /*23fd0*/  FFMA R17, R16, R15, 1 ;  /* 0x3f80000010117423 */ /* 0x002fc8000000000f */
[----:B------:R-:W-:-:S04]  /*23fe0*/  FFMA R17, R16, R17, R16 ;  /* 0x0000001110117223 */ /* 0x000fc80000000010 */
[----:B------:R-:W-:-:S04]  /*23ff0*/  FFMA R5, R4, R17, RZ ;  /* 0x0000001104057223 */ /* 0x000fc800000000ff */
[----:B------:R-:W-:-:S04]  /*24000*/  FFMA R16, R15, R5, R4 ;  /* 0x000000050f107223 */ /* 0x000fc80000000004 */
[----:B------:R-:W-:-:S04]  /*24010*/  FFMA R16, R17, R16, R5 ;  /* 0x0000001011107223 */ /* 0x000fc80000000005 */
[----:B------:R-:W-:-:S04]  /*24020*/  FFMA R4, R15, R16, R4 ;  /* 0x000000100f047223 */ /* 0x000fc80000000004 */
[----:B------:R-:W-:-:S05]  /*24030*/  FFMA R5, R17, R4, R16 ;  /* 0x0000000411057223 */ /* 0x000fca0000000010 */
[----:B------:R-:W-:-:S04]  /*24040*/  SHF.R.U32.HI R7, RZ, 0x17, R5 ;  /* 0x00000017ff077819 */ /* 0x000fc80000011605 */
[----:B------:R-:W-:-:S05]  /*24050*/  LOP3.LUT R7, R7, 0xff, RZ, 0xc0, !PT ;  /* 0x000000ff07077812 */ /* 0x000fca00078ec0ff */
[----:B------:R-:W-:-:S05]  /*24060*/  IMAD.IADD R7, R7, 0x1, R8 ;  /* 0x0000000107077824 */ /* 0x000fca00078e0208 */
[----:B------:R-:W-:-:S04]  /*24070*/  IADD3 R14, PT, PT, R7, -0x1, RZ ;  /* 0xffffffff070e7810 */ /* 0x000fc80007ffe0ff */
[----:B------:R-:W-:-:S13]  /*24080*/  ISETP.GE.U32.AND P0, PT, R14, 0xfe, PT ;  /* 0x000000fe0e00780c */ /* 0x000fda0003f06070 */
[----:B------:R-:W-:Y:S05]  /*24090*/  @!P0 BRA `(.L_x_728) ;  /* 0x0000000000808947 */ /* 0x000fea0003800000 */
[----:B------:R-:W-:-:S13]  /*240a0*/  ISETP.GT.AND P0, PT, R7, 0xfe, PT ;  /* 0x000000fe0700780c */ /* 0x000fda0003f04270 */
[----:B------:R-:W-:Y:S05]  /*240b0*/  @P0 BRA `(.L_x_729) ;  /* 0x00000000006c0947 */ /* 0x000fea0003800000 */
[----:B------:R-:W-:-:S13]  /*240c0*/  ISETP.GE.AND P0, PT, R7, 0x1, PT ;  /* 0x000000010700780c */ /* 0x000fda0003f06270 */
[----:B------:R-:W-:Y:S05]  /*240d0*/  @P0 BRA `(.L_x_730) ;  /* 0x0000000000740947 */ /* 0x000fea0003800000 */
[----:B------:R-:W-:Y:S02]  /*240e0*/  ISETP.GE.AND P0, PT, R7, -0x18, PT ;  /* 0xffffffe80700780c */ /* 0x000fe40003f06270 */
[----:B------:R-:W-:-:S11]  /*240f0*/  LOP3.LUT R5, R5, 0x80000000, RZ, 0xc0, !PT ;  /* 0x8000000005057812 */ /* 0x000fd600078ec0ff */
[----:B------:R-:W-:Y:S05]  /*24100*/  @!P0 BRA `(.L_x_730) ;  /* 0x0000000000688947 */ /* 0x000fea0003800000 */
[CCC-:B------:R-:W-:Y:S01]  /*24110*/  FFMA.RZ R8, R17.reuse, R4.reuse, R16.reuse ;  /* 0x0000000411087223 */ /* 0x1c0fe2000000c010 */
[CCC-:B------:R-:W-:Y:S01]  /*24120*/  FFMA.RP R14, R17.reuse, R4.reuse, R16.reuse ;  /* 0x00000004110e7223 */ /* 0x1c0fe20000008010 */
[----:B------:R-:W-:Y:S01]  /*24130*/  FFMA.RM R16, R17, R4, R16 ;  /* 0x0000000411107223 */ /* 0x000fe20000004010 */
[C---:B------:R-:W-:Y:S01]  /*24140*/  VIADD R4, R7.reuse, 0x20 ;  /* 0x0000002007047836 */ /* 0x040fe20000000000 */
[C---:B------:R-:W-:Y:S02]  /*24150*/  ISETP.NE.AND P2, PT, R7.reuse, RZ, PT ;  /* 0x000000ff0700720c */ /* 0x040fe40003f45270 */
[----:B------:R-:W-:Y:S02]  /*24160*/  LOP3.LUT R8, R8, 0x7fffff, RZ, 0xc0, !PT ;  /* 0x007fffff08087812 */ /* 0x000fe400078ec0ff */
[----:B------:R-:W-:Y:S02]  /*24170*/  ISETP.NE.AND P1, PT, R7, RZ, PT ;  /* 0x000000ff0700720c */ /* 0x000fe40003f25270 */
[----:B------:R-:W-:-:S02]  /*24180*/  LOP3.LUT R8, R8, 0x800000, RZ, 0xfc, !PT ;  /* 0x0080000008087812 */ /* 0x000fc400078efcff */
[----:B------:R-:W-:Y:S02]  /*24190*/  IADD3 R7, PT, PT, -R7, RZ, RZ ;  /* 0x000000ff07077210 */ /* 0x000fe40007ffe1ff */
[----:B------:R-:W-:Y:S02]  /*241a0*/  SHF.L.U32 R4, R8, R4, RZ ;  /* 0x0000000408047219 */ /* 0x000fe400000006ff */
[----:B------:R-:W-:Y:S02]  /*241b0*/  FSETP.NEU.FTZ.AND P0, PT, R14, R16, PT ;  /* 0x000000100e00720b */ /* 0x000fe40003f1d000 */
[----:B------:R-:W-:Y:S02]  /*241c0*/  SEL R7, R7, RZ, P2 ;  /* 0x000000ff07077207 */ /* 0x000fe40001000000 */
[----:B------:R-:W-:Y:S02]  /*241d0*/  ISETP.NE.AND P1, PT, R4, RZ, P1 ;  /* 0x000000ff0400720c */ /* 0x000fe40000f25270 */
[----:B------:R-:W-:-:S02]  /*241e0*/  SHF.R.U32.HI R8, RZ, R7, R8 ;  /* 0x00000007ff087219 */ /* 0x000fc40000011608 */
[----:B------:R-:W-:Y:S02]  /*241f0*/  PLOP3.LUT P0, PT, P0, P1, PT, 0xf8, 0x8f ;  /* 0x00000000008f781c */ /* 0x000fe40000703f70 */
[----:B------:R-:W-:Y:S02]  /*24200*/  SHF.R.U32.HI R7, RZ, 0x1, R8 ;  /* 0x00000001ff077819 */ /* 0x000fe40000011608 */
[----:B------:R-:W-:-:S04]  /*24210*/  SEL R4, RZ, 0x1, !P0 ;  /* 0x00000001ff047807 */ /* 0x000fc80004000000 */
[----:B------:R-:W-:-:S04]  /*24220*/  LOP3.LUT R4, R4, 0x1, R7, 0xf8, !PT ;  /* 0x0000000104047812 */ /* 0x000fc800078ef807 */
[----:B------:R-:W-:-:S05]  /*24230*/  LOP3.LUT R4, R4, R8, RZ, 0xc0, !PT ;  /* 0x0000000804047212 */ /* 0x000fca00078ec0ff */
[----:B------:R-:W-:-:S05]  /*24240*/  IMAD.IADD R4, R7, 0x1, R4 ;  /* 0x0000000107047824 */ /* 0x000fca00078e0204 */
[----:B------:R-:W-:Y:S01]  /*24250*/  LOP3.LUT R5, R4, R5, RZ, 0xfc, !PT ;  /* 0x0000000504057212 */ /* 0x000fe200078efcff */
[----:B------:R-:W-:Y:S06]  /*24260*/  BRA `(.L_x_730) ;  /* 0x0000000000107947 */ /* 0x000fec0003800000 */
.L_x_729:
[----:B------:R-:W-:-:S04]  /*24270*/  LOP3.LUT R5, R5, 0x80000000, RZ, 0xc0, !PT ;  /* 0x8000000005057812 */ /* 0x000fc800078ec0ff */
[----:B------:R-:W-:Y:S01]  /*24280*/  LOP3.LUT R5, R5, 0x7f800000, RZ, 0xfc, !PT ;  /* 0x7f80000005057812 */ /* 0x000fe200078efcff */
[----:B------:R-:W-:Y:S06]  /*24290*/  BRA `(.L_x_730) ;  /* 0x0000000000047947 */ /* 0x000fec0003800000 */
.L_x_728:
[----:B------:R-:W-:-:S07]  /*242a0*/  LEA R5, R8, R5, 0x17 ;  /* 0x0000000508057211 */ /* 0x000fce00078eb8ff */
.L_x_730:
[----:B------:R-:W-:Y:S01]  /*242b0*/  IMAD.MOV.U32 R4, RZ, RZ, R5 ;  /* 0x000000ffff047224 */ /* 0x000fe200078e0005 */
[----:B------:R-:W-:Y:S06]  /*242c0*/  BRA `(.L_x_731) ;  /* 0x0000000000207947 */ /* 0x000fec0003800000 */
.L_x_727:
[----:B------:R-:W-:-:S04]  /*242d0*/  LOP3.LUT R4, R4, 0x80000000, R5, 0x48, !PT ;  /* 0x8000000004047812 */ /* 0x000fc800078e4805 */
[----:B------:R-:W-:Y:S01]  /*242e0*/  LOP3.LUT R4, R4, 0x7f800000, RZ, 0xfc, !PT ;  /* 0x7f80000004047812 */ /* 0x000fe200078efcff */
[----:B------:R-:W-:Y:S06]  /*242f0*/  BRA `(.L_x_731) ;  /* 0x0000000000147947 */ /* 0x000fec0003800000 */
.L_x_726:
[----:B------:R-:W-:Y:S01]  /*24300*/  LOP3.LUT R4, R4, 0x80000000, R5, 0x48, !PT ;  /* 0x8000000004047812 */ /* 0x000fe200078e4805 */
[----:B------:R-:W-:Y:S06]  /*24310*/  BRA `(.L_x_731) ;  /* 0x00000000000c7947 */ /* 0x000fec0003800000 */
.L_x_725:
[----:B------:R-:W0:Y:S01]  /*24320*/  MUFU.RSQ R4, -QNAN ;  /* 0xffc0000000047908 */ /* 0x000e220000001400 */
[----:B------:R-:W-:Y:S05]  /*24330*/  BRA `(.L_x_731) ;  /* 0x0000000000047947 */ /* 0x000fea0003800000 */
.L_x_724:
[----:B------:R-:W-:-:S07]  /*24340*/  FADD.FTZ R4, R5, R4 ;  /* 0x0000000405047221 */ /* 0x000fce0000010000 */
.L_x_731:
[----:B------:R-:W-:-:S04]  /*24350*/  HFMA2 R7, -RZ, RZ, 0, 0 ;  /* 0x00000000ff077431 */ /* 0x000fc800000001ff */
[----:B0-----:R-:W-:Y:S05]  /*24360*/  RET.REL.NODEC R6 `(_Z4dExpPA67_jPjS1_S0_) ;  /* 0xfffffdbc06247950 */ /* 0x001fea0003c3ffff */
.L_x_732:
[----:B------:R-:W-:-:S00]  /*24370*/  BRA `(.L_x_732) ;  /* 0xfffffffc00fc7947 */ /* 0x000fc0000383ffff */
[----:B------:R-:W-:-:S00]  /*24380*/  NOP ;  /* 0x0000000000007918 */ /* 0x000fc00000000000 */
[----:B------:R-:W-:-:S00]  /*24390*/  NOP ;  /* 0x0000000000007918 */ /* 0x000fc00000000000 */
[----:B------:R-:W-:-:S00]  /*243a0*/  NOP ;  /* 0x0000000000007918 */ /* 0x000fc00000000000 */
[----:B------:R-:W-:-:S00]  /*243b0*/  NOP ;  /* 0x0000000000007918 */ /* 0x000fc00000000000 */
[----:B------:R-:W-:-:S00]  /*243c0*/  NOP ;  /* 0x0000000000007918 */ /* 0x000fc00000000000 */
[----:B------:R-:W-:-:S00]  /*243d0*/  NOP ;  /* 0x0000000000007918 */ /* 0x000fc00000000000 */
[----:B------:R-:W-:-:S00]  /*243e0*/  NOP ;  /* 0x0000000000007918 */ /* 0x000fc00000000000 */
[----:B------:R-:W-:-:S00]  /*243f0*/  NOP ;  /* 0x0000000000007918 */ /* 0x000fc00000000000 */
.L_x_736:


//--------------------- .nv.shared._Z4dExpPA67_jPjS1_S0_ --------------------------
	.section	.nv.shared._Z4dExpPA67_jPjS1_S0_,"aw",@nobits
	.sectionflags	@""
	.align	4
.nv.shared._Z4dExpPA67_jPjS1_S0_:
	.zero		2104


//--------------------- .nv.shared.reserved.0     --------------------------
	.section	.nv.shared.reserved.0,"aw",@nobits
	.weak		__nv_reservedSMEM_offset_0_alias
	.size		__nv_reservedSMEM_offset_0_alias, 0, 64
	.other		__nv_reservedSMEM_offset_0_alias,@"STO_CUDA_RESERVED_SHARED STV_DEFAULT"
__nv_reservedSMEM_offset_0_alias:
	.zero		0
	.zero		64


//--------------------- .nv.constant0._Z4dExpPA67_jPjS1_S0_ --------------------------
	.section	.nv.constant0._Z4dExpPA67_jPjS1_S0_,"a",@progbits
	.sectionflags	@""
	.align	4
.nv.constant0._Z4dExpPA67_jPjS1_S0_:
	.zero		928


//--------------------- SYMBOLS --------------------------

	.type		.nv.reservedSmem.offset0,@object
	.size		.nv.reservedSmem.offset0,0x4
	.type		.nv.reservedSmem.cap,@object
	.size		.nv.reservedSmem.cap,0x4
